	.target	sm_103a

	.elftype	@"ET_EXEC"


//--------------------- .note.nv.tkinfo           --------------------------
	.section	.note.nv.tkinfo,"",@"SHT_NOTE"
	.sectionflags	@"SHF_NOTE_NV_TKINFO"
	.tkinfo
        /*0018*/ 	.word	0x00000002
        /*0030*/ 	.string	""
        /*0030*/ 	.string	"ptxas"
        /*0030*/ 	.string	"Cuda compilation tools, release 13.0, V13.0.88"
        /*0030*/ 	.string	"Build cuda_13.0.r13.0/compiler.36424714_0"
        /*0030*/ 	.string	"-arch sm_103a -m 64 "



//--------------------- .note.nv.cuinfo           --------------------------
	.section	.note.nv.cuinfo,"",@"SHT_NOTE"
	.sectionflags	@"SHF_NOTE_NV_CUINFO"
        /*0018*/ 	.short	0x0002
        /*001a*/ 	.short	0x0067
        /*001c*/ 	.short	0x0082
	.zero		2


//--------------------- .nv.info                  --------------------------
	.section	.nv.info,"",@"SHT_CUDA_INFO"
	.align	4


	//----- nvinfo : EIATTR_REGCOUNT
	.align		4
        /*0000*/ 	.byte	0x04, 0x2f
        /*0002*/ 	.short	(.L_12 - .L_11)
	.align		4
.L_11:
        /*0004*/ 	.word	index@(_ZN7cutlass13device_kernelIN5flash11enable_sm90INS1_16FlashAttnFwdSm90INS1_25CollectiveMainloopFwdSm90ILi2EN4cute5tupleIJNS5_1CILi1EEES8_S8_EEENS6_IJNS7_ILi192EEENS7_ILi128EEENS7_ILi64EEEEEELi64ENS_6half_tEfNS_4arch4Sm90ELb1ELb0ELb1ELb1ELb1ELb1ELb0ELb1ELb1ELb1ELb0ELb0EEENS1_21CollectiveEpilogueFwdINS6_IJSA_SC_SB_EEES9_SE_SG_Li384ELb1ELb1ELb0ELb0EEENS1_36VarlenDynamicPersistentTileSchedulerILi192ELi128ELi384ELi128ELb0ELb1ELb1ELb1ELb1ELb1EEEEEEEEEvNT_6ParamsE)
        /*0008*/ 	.word	0x00000004


	//----- nvinfo : EIATTR_FRAME_SIZE
	.align		4
.L_12:
        /*000c*/ 	.byte	0x04, 0x11
        /*000e*/ 	.short	(.L_14 - .L_13)
	.align		4
.L_13:
        /*0010*/ 	.word	index@(_ZN7cutlass13device_kernelIN5flash11enable_sm90INS1_16FlashAttnFwdSm90INS1_25CollectiveMainloopFwdSm90ILi2EN4cute5tupleIJNS5_1CILi1EEES8_S8_EEENS6_IJNS7_ILi192EEENS7_ILi128EEENS7_ILi64EEEEEELi64ENS_6half_tEfNS_4arch4Sm90ELb1ELb0ELb1ELb1ELb1ELb1ELb0ELb1ELb1ELb1ELb0ELb0EEENS1_21CollectiveEpilogueFwdINS6_IJSA_SC_SB_EEES9_SE_SG_Li384ELb1ELb1ELb0ELb0EEENS1_36VarlenDynamicPersistentTileSchedulerILi192ELi128ELi384ELi128ELb0ELb1ELb1ELb1ELb1ELb1EEEEEEEEEvNT_6ParamsE)
        /*0014*/ 	.word	0x00000000


	//----- nvinfo : EIATTR_REGCOUNT
	.align		4
.L_14:
        /*0018*/ 	.byte	0x04, 0x2f
        /*001a*/ 	.short	(.L_16 - .L_15)
	.align		4
.L_15:
        /*001c*/ 	.word	index@(_ZN7cutlass13device_kernelIN5flash11enable_sm90INS1_16FlashAttnFwdSm90INS1_25CollectiveMainloopFwdSm90ILi2EN4cute5tupleIJNS5_1CILi1EEES8_S8_EEENS6_IJNS7_ILi192EEENS7_ILi128EEENS7_ILi64EEEEEELi64ENS_6half_tEfNS_4arch4Sm90ELb1ELb0ELb1ELb1ELb1ELb0ELb0ELb1ELb1ELb1ELb0ELb0EEENS1_21CollectiveEpilogueFwdINS6_IJSA_SC_SB_EEES9_SE_SG_Li384ELb1ELb1ELb0ELb0EEENS1_36VarlenDynamicPersistentTileSchedulerILi192ELi128ELi384ELi128ELb0ELb1ELb1ELb1ELb1ELb1EEEEEEEEEvNT_6ParamsE)
        /*0020*/ 	.word	0x00000004


	//----- nvinfo : EIATTR_FRAME_SIZE
	.align		4
.L_16:
        /*0024*/ 	.byte	0x04, 0x11
        /*0026*/ 	.short	(.L_18 - .L_17)
	.align		4
.L_17:
        /*0028*/ 	.word	index@(_ZN7cutlass13device_kernelIN5flash11enable_sm90INS1_16FlashAttnFwdSm90INS1_25CollectiveMainloopFwdSm90ILi2EN4cute5tupleIJNS5_1CILi1EEES8_S8_EEENS6_IJNS7_ILi192EEENS7_ILi128EEENS7_ILi64EEEEEELi64ENS_6half_tEfNS_4arch4Sm90ELb1ELb0ELb1ELb1ELb1ELb0ELb0ELb1ELb1ELb1ELb0ELb0EEENS1_21CollectiveEpilogueFwdINS6_IJSA_SC_SB_EEES9_SE_SG_Li384ELb1ELb1ELb0ELb0EEENS1_36VarlenDynamicPersistentTileSchedulerILi192ELi128ELi384ELi128ELb0ELb1ELb1ELb1ELb1ELb1EEEEEEEEEvNT_6ParamsE)
        /*002c*/ 	.word	0x00000000


	//----- nvinfo : EIATTR_REGCOUNT
	.align		4
.L_18:
        /*0030*/ 	.byte	0x04, 0x2f
        /*0032*/ 	.short	(.L_20 - .L_19)
	.align		4
.L_19:
        /*0034*/ 	.word	index@(_ZN7cutlass13device_kernelIN5flash11enable_sm90INS1_16FlashAttnFwdSm90INS1_25CollectiveMainloopFwdSm90ILi2EN4cute5tupleIJNS5_1CILi1EEES8_S8_EEENS6_IJNS7_ILi192EEENS7_ILi128EEENS7_ILi64EEEEEELi64ENS_6half_tEfNS_4arch4Sm90ELb1ELb0ELb1ELb0ELb1ELb0ELb0ELb1ELb1ELb1ELb0ELb0EEENS1_21CollectiveEpilogueFwdINS6_IJSA_SC_SB_EEES9_SE_SG_Li384ELb0ELb1ELb0ELb0EEENS1_30DynamicPersistentTileSchedulerILi384ELi128ELb0ELb1ELb1EEEEEEEEEvNT_6ParamsE)
        /*0038*/ 	.word	0x00000004


	//----- nvinfo : EIATTR_FRAME_SIZE
	.align		4
.L_20:
        /*003c*/ 	.byte	0x04, 0x11
        /*003e*/ 	.short	(.L_22 - .L_21)
	.align		4
.L_21:
        /*0040*/ 	.word	index@(_ZN7cutlass13device_kernelIN5flash11enable_sm90INS1_16FlashAttnFwdSm90INS1_25CollectiveMainloopFwdSm90ILi2EN4cute5tupleIJNS5_1CILi1EEES8_S8_EEENS6_IJNS7_ILi192EEENS7_ILi128EEENS7_ILi64EEEEEELi64ENS_6half_tEfNS_4arch4Sm90ELb1ELb0ELb1ELb0ELb1ELb0ELb0ELb1ELb1ELb1ELb0ELb0EEENS1_21CollectiveEpilogueFwdINS6_IJSA_SC_SB_EEES9_SE_SG_Li384ELb0ELb1ELb0ELb0EEENS1_30DynamicPersistentTileSchedulerILi384ELi128ELb0ELb1ELb1EEEEEEEEEvNT_6ParamsE)
        /*0044*/ 	.word	0x00000000


	//----- nvinfo : EIATTR_REGCOUNT
	.align		4
.L_22:
        /*0048*/ 	.byte	0x04, 0x2f
        /*004a*/ 	.short	(.L_24 - .L_23)
	.align		4
.L_23:
        /*004c*/ 	.word	index@(_ZN7cutlass13device_kernelIN5flash11enable_sm90INS1_16FlashAttnFwdSm90INS1_25CollectiveMainloopFwdSm90ILi2EN4cute5tupleIJNS5_1CILi1EEES8_S8_EEENS6_IJNS7_ILi192EEENS7_ILi128EEENS7_ILi64EEEEEELi64ENS_6half_tEfNS_4arch4Sm90ELb0ELb1ELb1ELb1ELb1ELb1ELb0ELb1ELb1ELb1ELb0ELb0EEENS1_21CollectiveEpilogueFwdINS6_IJSA_SC_SB_EEES9_SE_SG_Li384ELb1ELb1ELb0ELb0EEENS1_36VarlenDynamicPersistentTileSchedulerILi192ELi128ELi384ELi128ELb0ELb1ELb1ELb1ELb0ELb1EEEEEEEEEvNT_6ParamsE)
        /*0050*/ 	.word	0x00000004


	//----- nvinfo : EIATTR_FRAME_SIZE
	.align		4
.L_24:
        /*0054*/ 	.byte	0x04, 0x11
        /*0056*/ 	.short	(.L_26 - .L_25)
	.align		4
.L_25:
        /*0058*/ 	.word	index@(_ZN7cutlass13device_kernelIN5flash11enable_sm90INS1_16FlashAttnFwdSm90INS1_25CollectiveMainloopFwdSm90ILi2EN4cute5tupleIJNS5_1CILi1EEES8_S8_EEENS6_IJNS7_ILi192EEENS7_ILi128EEENS7_ILi64EEEEEELi64ENS_6half_tEfNS_4arch4Sm90ELb0ELb1ELb1ELb1ELb1ELb1ELb0ELb1ELb1ELb1ELb0ELb0EEENS1_21CollectiveEpilogueFwdINS6_IJSA_SC_SB_EEES9_SE_SG_Li384ELb1ELb1ELb0ELb0EEENS1_36VarlenDynamicPersistentTileSchedulerILi192ELi128ELi384ELi128ELb0ELb1ELb1ELb1ELb0ELb1EEEEEEEEEvNT_6ParamsE)
        /*005c*/ 	.word	0x00000000


	//----- nvinfo : EIATTR_REGCOUNT
	.align		4
.L_26:
        /*0060*/ 	.byte	0x04, 0x2f
        /*0062*/ 	.short	(.L_28 - .L_27)
	.align		4
.L_27:
        /*0064*/ 	.word	index@(_ZN7cutlass13device_kernelIN5flash11enable_sm90INS1_16FlashAttnFwdSm90INS1_25CollectiveMainloopFwdSm90ILi2EN4cute5tupleIJNS5_1CILi1EEES8_S8_EEENS6_IJNS7_ILi192EEENS7_ILi128EEENS7_ILi64EEEEEELi64ENS_6half_tEfNS_4arch4Sm90ELb0ELb1ELb1ELb1ELb1ELb0ELb0ELb1ELb1ELb1ELb0ELb0EEENS1_21CollectiveEpilogueFwdINS6_IJSA_SC_SB_EEES9_SE_SG_Li384ELb1ELb1ELb0ELb0EEENS1_36VarlenDynamicPersistentTileSchedulerILi192ELi128ELi384ELi128ELb0ELb1ELb1ELb1ELb0ELb1EEEEEEEEEvNT_6ParamsE)
        /*0068*/ 	.word	0x00000004


	//----- nvinfo : EIATTR_FRAME_SIZE
	.align		4
.L_28:
        /*006c*/ 	.byte	0x04, 0x11
        /*006e*/ 	.short	(.L_30 - .L_29)
	.align		4
.L_29:
        /*0070*/ 	.word	index@(_ZN7cutlass13device_kernelIN5flash11enable_sm90INS1_16FlashAttnFwdSm90INS1_25CollectiveMainloopFwdSm90ILi2EN4cute5tupleIJNS5_1CILi1EEES8_S8_EEENS6_IJNS7_ILi192EEENS7_ILi128EEENS7_ILi64EEEEEELi64ENS_6half_tEfNS_4arch4Sm90ELb0ELb1ELb1ELb1ELb1ELb0ELb0ELb1ELb1ELb1ELb0ELb0EEENS1_21CollectiveEpilogueFwdINS6_IJSA_SC_SB_EEES9_SE_SG_Li384ELb1ELb1ELb0ELb0EEENS1_36VarlenDynamicPersistentTileSchedulerILi192ELi128ELi384ELi128ELb0ELb1ELb1ELb1ELb0ELb1EEEEEEEEEvNT_6ParamsE)
        /*0074*/ 	.word	0x00000000


	//----- nvinfo : EIATTR_REGCOUNT
	.align		4
.L_30:
        /*0078*/ 	.byte	0x04, 0x2f
        /*007a*/ 	.short	(.L_32 - .L_31)
	.align		4
.L_31:
        /*007c*/ 	.word	index@(_ZN7cutlass13device_kernelIN5flash11enable_sm90INS1_16FlashAttnFwdSm90INS1_25CollectiveMainloopFwdSm90ILi2EN4cute5tupleIJNS5_1CILi1EEES8_S8_EEENS6_IJNS7_ILi192EEENS7_ILi128EEENS7_ILi64EEEEEELi64ENS_6half_tEfNS_4arch4Sm90ELb0ELb1ELb1ELb0ELb1ELb0ELb0ELb1ELb1ELb1ELb0ELb0EEENS1_21CollectiveEpilogueFwdINS6_IJSA_SC_SB_EEES9_SE_SG_Li384ELb0ELb1ELb0ELb0EEENS1_30DynamicPersistentTileSchedulerILi384ELi128ELb0ELb1ELb1EEEEEEEEEvNT_6ParamsE)
        /*0080*/ 	.word	0x00000004


	//----- nvinfo : EIATTR_FRAME_SIZE
	.align		4
.L_32:
        /*0084*/ 	.byte	0x04, 0x11
        /*0086*/ 	.short	(.L_34 - .L_33)
	.align		4
.L_33:
        /*0088*/ 	.word	index@(_ZN7cutlass13device_kernelIN5flash11enable_sm90INS1_16FlashAttnFwdSm90INS1_25CollectiveMainloopFwdSm90ILi2EN4cute5tupleIJNS5_1CILi1EEES8_S8_EEENS6_IJNS7_ILi192EEENS7_ILi128EEENS7_ILi64EEEEEELi64ENS_6half_tEfNS_4arch4Sm90ELb0ELb1ELb1ELb0ELb1ELb0ELb0ELb1ELb1ELb1ELb0ELb0EEENS1_21CollectiveEpilogueFwdINS6_IJSA_SC_SB_EEES9_SE_SG_Li384ELb0ELb1ELb0ELb0EEENS1_30DynamicPersistentTileSchedulerILi384ELi128ELb0ELb1ELb1EEEEEEEEEvNT_6ParamsE)
        /*008c*/ 	.word	0x00000000


	//----- nvinfo : EIATTR_REGCOUNT
	.align		4
.L_34:
        /*0090*/ 	.byte	0x04, 0x2f
        /*0092*/ 	.short	(.L_36 - .L_35)
	.align		4
.L_35:
        /*0094*/ 	.word	index@(_ZN7cutlass13device_kernelIN5flash11enable_sm90INS1_16FlashAttnFwdSm90INS1_25CollectiveMainloopFwdSm90ILi2EN4cute5tupleIJNS5_1CILi1EEES8_S8_EEENS6_IJNS7_ILi192EEENS7_ILi128EEENS7_ILi64EEEEEELi64ENS_6half_tEfNS_4arch4Sm90ELb0ELb0ELb1ELb1ELb1ELb1ELb0ELb1ELb1ELb1ELb0ELb0EEENS1_21CollectiveEpilogueFwdINS6_IJSA_SC_SB_EEES9_SE_SG_Li384ELb1ELb1ELb0ELb0EEENS1_36VarlenDynamicPersistentTileSchedulerILi192ELi128ELi384ELi128ELb0ELb1ELb1ELb0ELb1ELb1EEEEEEEEEvNT_6ParamsE)
        /*0098*/ 	.word	0x00000004


	//----- nvinfo : EIATTR_FRAME_SIZE
	.align		4
.L_36:
        /*009c*/ 	.byte	0x04, 0x11
        /*009e*/ 	.short	(.L_38 - .L_37)
	.align		4
.L_37:
        /*00a0*/ 	.word	index@(_ZN7cutlass13device_kernelIN5flash11enable_sm90INS1_16FlashAttnFwdSm90INS1_25CollectiveMainloopFwdSm90ILi2EN4cute5tupleIJNS5_1CILi1EEES8_S8_EEENS6_IJNS7_ILi192EEENS7_ILi128EEENS7_ILi64EEEEEELi64ENS_6half_tEfNS_4arch4Sm90ELb0ELb0ELb1ELb1ELb1ELb1ELb0ELb1ELb1ELb1ELb0ELb0EEENS1_21CollectiveEpilogueFwdINS6_IJSA_SC_SB_EEES9_SE_SG_Li384ELb1ELb1ELb0ELb0EEENS1_36VarlenDynamicPersistentTileSchedulerILi192ELi128ELi384ELi128ELb0ELb1ELb1ELb0ELb1ELb1EEEEEEEEEvNT_6ParamsE)
        /*00a4*/ 	.word	0x00000000


	//----- nvinfo : EIATTR_REGCOUNT
	.align		4
.L_38:
        /*00a8*/ 	.byte	0x04, 0x2f
        /*00aa*/ 	.short	(.L_40 - .L_39)
	.align		4
.L_39:
        /*00ac*/ 	.word	index@(_ZN7cutlass13device_kernelIN5flash11enable_sm90INS1_16FlashAttnFwdSm90INS1_25CollectiveMainloopFwdSm90ILi2EN4cute5tupleIJNS5_1CILi1EEES8_S8_EEENS6_IJNS7_ILi192EEENS7_ILi128EEENS7_ILi64EEEEEELi64ENS_6half_tEfNS_4arch4Sm90ELb0ELb0ELb1ELb1ELb1ELb0ELb0ELb1ELb1ELb1ELb0ELb0EEENS1_21CollectiveEpilogueFwdINS6_IJSA_SC_SB_EEES9_SE_SG_Li384ELb1ELb1ELb0ELb0EEENS1_36VarlenDynamicPersistentTileSchedulerILi192ELi128ELi384ELi128ELb0ELb1ELb1ELb0ELb1ELb1EEEEEEEEEvNT_6ParamsE)
        /*00b0*/ 	.word	0x00000004


	//----- nvinfo : EIATTR_FRAME_SIZE
	.align		4
.L_40:
        /*00b4*/ 	.byte	0x04, 0x11
        /*00b6*/ 	.short	(.L_42 - .L_41)
	.align		4
.L_41:
        /*00b8*/ 	.word	index@(_ZN7cutlass13device_kernelIN5flash11enable_sm90INS1_16FlashAttnFwdSm90INS1_25CollectiveMainloopFwdSm90ILi2EN4cute5tupleIJNS5_1CILi1EEES8_S8_EEENS6_IJNS7_ILi192EEENS7_ILi128EEENS7_ILi64EEEEEELi64ENS_6half_tEfNS_4arch4Sm90ELb0ELb0ELb1ELb1ELb1ELb0ELb0ELb1ELb1ELb1ELb0ELb0EEENS1_21CollectiveEpilogueFwdINS6_IJSA_SC_SB_EEES9_SE_SG_Li384ELb1ELb1ELb0ELb0EEENS1_36VarlenDynamicPersistentTileSchedulerILi192ELi128ELi384ELi128ELb0ELb1ELb1ELb0ELb1ELb1EEEEEEEEEvNT_6ParamsE)
        /*00bc*/ 	.word	0x00000000


	//----- nvinfo : EIATTR_REGCOUNT
	.align		4
.L_42:
        /*00c0*/ 	.byte	0x04, 0x2f
        /*00c2*/ 	.short	(.L_44 - .L_43)
	.align		4
.L_43:
        /*00c4*/ 	.word	index@(_ZN7cutlass13device_kernelIN5flash11enable_sm90INS1_16FlashAttnFwdSm90INS1_25CollectiveMainloopFwdSm90ILi2EN4cute5tupleIJNS5_1CILi1EEES8_S8_EEENS6_IJNS7_ILi192EEENS7_ILi128EEENS7_ILi64EEEEEELi64ENS_6half_tEfNS_4arch4Sm90ELb0ELb0ELb1ELb0ELb1ELb0ELb0ELb1ELb1ELb1ELb0ELb0EEENS1_21CollectiveEpilogueFwdINS6_IJSA_SC_SB_EEES9_SE_SG_Li384ELb0ELb1ELb0ELb0EEENS1_29StaticPersistentTileSchedulerILb0EEEEEEEEEvNT_6ParamsE)
        /*00c8*/ 	.word	0x00000004


	//----- nvinfo : EIATTR_FRAME_SIZE
	.align		4
.L_44:
        /*00cc*/ 	.byte	0x04, 0x11
        /*00ce*/ 	.short	(.L_46 - .L_45)
	.align		4
.L_45:
        /*00d0*/ 	.word	index@(_ZN7cutlass13device_kernelIN5flash11enable_sm90INS1_16FlashAttnFwdSm90INS1_25CollectiveMainloopFwdSm90ILi2EN4cute5tupleIJNS5_1CILi1EEES8_S8_EEENS6_IJNS7_ILi192EEENS7_ILi128EEENS7_ILi64EEEEEELi64ENS_6half_tEfNS_4arch4Sm90ELb0ELb0ELb1ELb0ELb1ELb0ELb0ELb1ELb1ELb1ELb0ELb0EEENS1_21CollectiveEpilogueFwdINS6_IJSA_SC_SB_EEES9_SE_SG_Li384ELb0ELb1ELb0ELb0EEENS1_29StaticPersistentTileSchedulerILb0EEEEEEEEEvNT_6ParamsE)
        /*00d4*/ 	.word	0x00000000


	//----- nvinfo : EIATTR_REGCOUNT
	.align		4
.L_46:
        /*00d8*/ 	.byte	0x04, 0x2f
        /*00da*/ 	.short	(.L_48 - .L_47)
	.align		4
.L_47:
        /*00dc*/ 	.word	index@(_ZN7cutlass13device_kernelIN5flash11enable_sm90INS1_16FlashAttnFwdSm90INS1_25CollectiveMainloopFwdSm90ILi2EN4cute5tupleIJNS5_1CILi1EEES8_S8_EEENS6_IJNS7_ILi192EEENS7_ILi128EEENS7_ILi96EEEEEELi96ENS_6half_tEfNS_4arch4Sm90ELb1ELb0ELb1ELb1ELb1ELb1ELb0ELb0ELb1ELb1ELb0ELb0EEENS1_21CollectiveEpilogueFwdINS6_IJSA_SC_SB_EEES9_SE_SG_Li384ELb1ELb1ELb0ELb0EEENS1_36VarlenDynamicPersistentTileSchedulerILi192ELi128ELi384ELi128ELb0ELb1ELb1ELb1ELb1ELb1EEEEEEEEEvNT_6ParamsE)
        /*00e0*/ 	.word	0x00000004


	//----- nvinfo : EIATTR_FRAME_SIZE
	.align		4
.L_48:
        /*00e4*/ 	.byte	0x04, 0x11
        /*00e6*/ 	.short	(.L_50 - .L_49)
	.align		4
.L_49:
        /*00e8*/ 	.word	index@(_ZN7cutlass13device_kernelIN5flash11enable_sm90INS1_16FlashAttnFwdSm90INS1_25CollectiveMainloopFwdSm90ILi2EN4cute5tupleIJNS5_1CILi1EEES8_S8_EEENS6_IJNS7_ILi192EEENS7_ILi128EEENS7_ILi96EEEEEELi96ENS_6half_tEfNS_4arch4Sm90ELb1ELb0ELb1ELb1ELb1ELb1ELb0ELb0ELb1ELb1ELb0ELb0EEENS1_21CollectiveEpilogueFwdINS6_IJSA_SC_SB_EEES9_SE_SG_Li384ELb1ELb1ELb0ELb0EEENS1_36VarlenDynamicPersistentTileSchedulerILi192ELi128ELi384ELi128ELb0ELb1ELb1ELb1ELb1ELb1EEEEEEEEEvNT_6ParamsE)
        /*00ec*/ 	.word	0x00000000


	//----- nvinfo : EIATTR_REGCOUNT
	.align		4
.L_50:
        /*00f0*/ 	.byte	0x04, 0x2f
        /*00f2*/ 	.short	(.L_52 - .L_51)
	.align		4
.L_51:
        /*00f4*/ 	.word	index@(_ZN7cutlass13device_kernelIN5flash11enable_sm90INS1_16FlashAttnFwdSm90INS1_25CollectiveMainloopFwdSm90ILi2EN4cute5tupleIJNS5_1CILi1EEES8_S8_EEENS6_IJNS7_ILi192EEENS7_ILi128EEENS7_ILi96EEEEEELi96ENS_6half_tEfNS_4arch4Sm90ELb1ELb0ELb1ELb1ELb1ELb0ELb0ELb0ELb1ELb1ELb0ELb0EEENS1_21CollectiveEpilogueFwdINS6_IJSA_SC_SB_EEES9_SE_SG_Li384ELb1ELb1ELb0ELb0EEENS1_36VarlenDynamicPersistentTileSchedulerILi192ELi128ELi384ELi128ELb0ELb1ELb1ELb1ELb1ELb1EEEEEEEEEvNT_6ParamsE)
        /*00f8*/ 	.word	0x00000004


	//----- nvinfo : EIATTR_FRAME_SIZE
	.align		4
.L_52:
        /*00fc*/ 	.byte	0x04, 0x11
        /*00fe*/ 	.short	(.L_54 - .L_53)
	.align		4
.L_53:
        /*0100*/ 	.word	index@(_ZN7cutlass13device_kernelIN5flash11enable_sm90INS1_16FlashAttnFwdSm90INS1_25CollectiveMainloopFwdSm90ILi2EN4cute5tupleIJNS5_1CILi1EEES8_S8_EEENS6_IJNS7_ILi192EEENS7_ILi128EEENS7_ILi96EEEEEELi96ENS_6half_tEfNS_4arch4Sm90ELb1ELb0ELb1ELb1ELb1ELb0ELb0ELb0ELb1ELb1ELb0ELb0EEENS1_21CollectiveEpilogueFwdINS6_IJSA_SC_SB_EEES9_SE_SG_Li384ELb1ELb1ELb0ELb0EEENS1_36VarlenDynamicPersistentTileSchedulerILi192ELi128ELi384ELi128ELb0ELb1ELb1ELb1ELb1ELb1EEEEEEEEEvNT_6ParamsE)
        /*0104*/ 	.word	0x00000000


	//----- nvinfo : EIATTR_REGCOUNT
	.align		4
.L_54:
        /*0108*/ 	.byte	0x04, 0x2f
        /*010a*/ 	.short	(.L_56 - .L_55)
	.align		4
.L_55:
        /*010c*/ 	.word	index@(_ZN7cutlass13device_kernelIN5flash11enable_sm90INS1_16FlashAttnFwdSm90INS1_25CollectiveMainloopFwdSm90ILi2EN4cute5tupleIJNS5_1CILi1EEES8_S8_EEENS6_IJNS7_ILi192EEENS7_ILi128EEENS7_ILi96EEEEEELi96ENS_6half_tEfNS_4arch4Sm90ELb1ELb0ELb1ELb0ELb1ELb0ELb0ELb0ELb1ELb1ELb0ELb0EEENS1_21CollectiveEpilogueFwdINS6_IJSA_SC_SB_EEES9_SE_SG_Li384ELb0ELb1ELb0ELb0EEENS1_30DynamicPersistentTileSchedulerILi384ELi128ELb0ELb1ELb1EEEEEEEEEvNT_6ParamsE)
        /*0110*/ 	.word	0x00000004


	//----- nvinfo : EIATTR_FRAME_SIZE
	.align		4
.L_56:
        /*0114*/ 	.byte	0x04, 0x11
        /*0116*/ 	.short	(.L_58 - .L_57)
	.align		4
.L_57:
        /*0118*/ 	.word	index@(_ZN7cutlass13device_kernelIN5flash11enable_sm90INS1_16FlashAttnFwdSm90INS1_25CollectiveMainloopFwdSm90ILi2EN4cute5tupleIJNS5_1CILi1EEES8_S8_EEENS6_IJNS7_ILi192EEENS7_ILi128EEENS7_ILi96EEEEEELi96ENS_6half_tEfNS_4arch4Sm90ELb1ELb0ELb1ELb0ELb1ELb0ELb0ELb0ELb1ELb1ELb0ELb0EEENS1_21CollectiveEpilogueFwdINS6_IJSA_SC_SB_EEES9_SE_SG_Li384ELb0ELb1ELb0ELb0EEENS1_30DynamicPersistentTileSchedulerILi384ELi128ELb0ELb1ELb1EEEEEEEEEvNT_6ParamsE)
        /*011c*/ 	.word	0x00000000


	//----- nvinfo : EIATTR_REGCOUNT
	.align		4
.L_58:
        /*0120*/ 	.byte	0x04, 0x2f
        /*0122*/ 	.short	(.L_60 - .L_59)
	.align		4
.L_59:
        /*0124*/ 	.word	index@(_ZN7cutlass13device_kernelIN5flash11enable_sm90INS1_16FlashAttnFwdSm90INS1_25CollectiveMainloopFwdSm90ILi2EN4cute5tupleIJNS5_1CILi1EEES8_S8_EEENS6_IJNS7_ILi192EEENS7_ILi128EEENS7_ILi96EEEEEELi96ENS_6half_tEfNS_4arch4Sm90ELb0ELb1ELb1ELb1ELb1ELb1ELb0ELb0ELb1ELb1ELb0ELb0EEENS1_21CollectiveEpilogueFwdINS6_IJSA_SC_SB_EEES9_SE_SG_Li384ELb1ELb1ELb0ELb0EEENS1_36VarlenDynamicPersistentTileSchedulerILi192ELi128ELi384ELi128ELb0ELb1ELb1ELb1ELb0ELb1EEEEEEEEEvNT_6ParamsE)
        /*0128*/ 	.word	0x00000004


	//----- nvinfo : EIATTR_FRAME_SIZE
	.align		4
.L_60:
        /*012c*/ 	.byte	0x04, 0x11
        /*012e*/ 	.short	(.L_62 - .L_61)
	.align		4
.L_61:
        /*0130*/ 	.word	index@(_ZN7cutlass13device_kernelIN5flash11enable_sm90INS1_16FlashAttnFwdSm90INS1_25CollectiveMainloopFwdSm90ILi2EN4cute5tupleIJNS5_1CILi1EEES8_S8_EEENS6_IJNS7_ILi192EEENS7_ILi128EEENS7_ILi96EEEEEELi96ENS_6half_tEfNS_4arch4Sm90ELb0ELb1ELb1ELb1ELb1ELb1ELb0ELb0ELb1ELb1ELb0ELb0EEENS1_21CollectiveEpilogueFwdINS6_IJSA_SC_SB_EEES9_SE_SG_Li384ELb1ELb1ELb0ELb0EEENS1_36VarlenDynamicPersistentTileSchedulerILi192ELi128ELi384ELi128ELb0ELb1ELb1ELb1ELb0ELb1EEEEEEEEEvNT_6ParamsE)
        /*0134*/ 	.word	0x00000000


	//----- nvinfo : EIATTR_REGCOUNT
	.align		4
.L_62:
        /*0138*/ 	.byte	0x04, 0x2f
        /*013a*/ 	.short	(.L_64 - .L_63)
	.align		4
.L_63:
        /*013c*/ 	.word	index@(_ZN7cutlass13device_kernelIN5flash11enable_sm90INS1_16FlashAttnFwdSm90INS1_25CollectiveMainloopFwdSm90ILi2EN4cute5tupleIJNS5_1CILi1EEES8_S8_EEENS6_IJNS7_ILi192EEENS7_ILi128EEENS7_ILi96EEEEEELi96ENS_6half_tEfNS_4arch4Sm90ELb0ELb1ELb1ELb1ELb1ELb0ELb0ELb0ELb1ELb1ELb0ELb0EEENS1_21CollectiveEpilogueFwdINS6_IJSA_SC_SB_EEES9_SE_SG_Li384ELb1ELb1ELb0ELb0EEENS1_36VarlenDynamicPersistentTileSchedulerILi192ELi128ELi384ELi128ELb0ELb1ELb1ELb1ELb0ELb1EEEEEEEEEvNT_6ParamsE)
        /*0140*/ 	.word	0x00000004


	//----- nvinfo : EIATTR_FRAME_SIZE
	.align		4
.L_64:
        /*0144*/ 	.byte	0x04, 0x11
        /*0146*/ 	.short	(.L_66 - .L_65)
	.align		4
.L_65:
        /*0148*/ 	.word	index@(_ZN7cutlass13device_kernelIN5flash11enable_sm90INS1_16FlashAttnFwdSm90INS1_25CollectiveMainloopFwdSm90ILi2EN4cute5tupleIJNS5_1CILi1EEES8_S8_EEENS6_IJNS7_ILi192EEENS7_ILi128EEENS7_ILi96EEEEEELi96ENS_6half_tEfNS_4arch4Sm90ELb0ELb1ELb1ELb1ELb1ELb0ELb0ELb0ELb1ELb1ELb0ELb0EEENS1_21CollectiveEpilogueFwdINS6_IJSA_SC_SB_EEES9_SE_SG_Li384ELb1ELb1ELb0ELb0EEENS1_36VarlenDynamicPersistentTileSchedulerILi192ELi128ELi384ELi128ELb0ELb1ELb1ELb1ELb0ELb1EEEEEEEEEvNT_6ParamsE)
        /*014c*/ 	.word	0x00000000


	//----- nvinfo : EIATTR_REGCOUNT
	.align		4
.L_66:
        /*0150*/ 	.byte	0x04, 0x2f
        /*0152*/ 	.short	(.L_68 - .L_67)
	.align		4
.L_67:
        /*0154*/ 	.word	index@(_ZN7cutlass13device_kernelIN5flash11enable_sm90INS1_16FlashAttnFwdSm90INS1_25CollectiveMainloopFwdSm90ILi2EN4cute5tupleIJNS5_1CILi1EEES8_S8_EEENS6_IJNS7_ILi192EEENS7_ILi128EEENS7_ILi96EEEEEELi96ENS_6half_tEfNS_4arch4Sm90ELb0ELb1ELb1ELb0ELb1ELb0ELb0ELb0ELb1ELb1ELb0ELb0EEENS1_21CollectiveEpilogueFwdINS6_IJSA_SC_SB_EEES9_SE_SG_Li384ELb0ELb1ELb0ELb0EEENS1_30DynamicPersistentTileSchedulerILi384ELi128ELb0ELb1ELb1EEEEEEEEEvNT_6ParamsE)
        /*0158*/ 	.word	0x00000004


	//----- nvinfo : EIATTR_FRAME_SIZE
	.align		4
.L_68:
        /*015c*/ 	.byte	0x04, 0x11
        /*015e*/ 	.short	(.L_70 - .L_69)
	.align		4
.L_69:
        /*0160*/ 	.word	index@(_ZN7cutlass13device_kernelIN5flash11enable_sm90INS1_16FlashAttnFwdSm90INS1_25CollectiveMainloopFwdSm90ILi2EN4cute5tupleIJNS5_1CILi1EEES8_S8_EEENS6_IJNS7_ILi192EEENS7_ILi128EEENS7_ILi96EEEEEELi96ENS_6half_tEfNS_4arch4Sm90ELb0ELb1ELb1ELb0ELb1ELb0ELb0ELb0ELb1ELb1ELb0ELb0EEENS1_21CollectiveEpilogueFwdINS6_IJSA_SC_SB_EEES9_SE_SG_Li384ELb0ELb1ELb0ELb0EEENS1_30DynamicPersistentTileSchedulerILi384ELi128ELb0ELb1ELb1EEEEEEEEEvNT_6ParamsE)
        /*0164*/ 	.word	0x00000000


	//----- nvinfo : EIATTR_REGCOUNT
	.align		4
.L_70:
        /*0168*/ 	.byte	0x04, 0x2f
        /*016a*/ 	.short	(.L_72 - .L_71)
	.align		4
.L_71:
        /*016c*/ 	.word	index@(_ZN7cutlass13device_kernelIN5flash11enable_sm90INS1_16FlashAttnFwdSm90INS1_25CollectiveMainloopFwdSm90ILi2EN4cute5tupleIJNS5_1CILi1EEES8_S8_EEENS6_IJNS7_ILi192EEENS7_ILi128EEENS7_ILi96EEEEEELi96ENS_6half_tEfNS_4arch4Sm90ELb0ELb0ELb1ELb1ELb1ELb1ELb0ELb0ELb1ELb1ELb0ELb0EEENS1_21CollectiveEpilogueFwdINS6_IJSA_SC_SB_EEES9_SE_SG_Li384ELb1ELb1ELb0ELb0EEENS1_36VarlenDynamicPersistentTileSchedulerILi192ELi128ELi384ELi128ELb0ELb1ELb1ELb0ELb1ELb1EEEEEEEEEvNT_6ParamsE)
        /*0170*/ 	.word	0x00000004


	//----- nvinfo : EIATTR_FRAME_SIZE
	.align		4
.L_72:
        /*0174*/ 	.byte	0x04, 0x11
        /*0176*/ 	.short	(.L_74 - .L_73)
	.align		4
.L_73:
        /*0178*/ 	.word	index@(_ZN7cutlass13device_kernelIN5flash11enable_sm90INS1_16FlashAttnFwdSm90INS1_25CollectiveMainloopFwdSm90ILi2EN4cute5tupleIJNS5_1CILi1EEES8_S8_EEENS6_IJNS7_ILi192EEENS7_ILi128EEENS7_ILi96EEEEEELi96ENS_6half_tEfNS_4arch4Sm90ELb0ELb0ELb1ELb1ELb1ELb1ELb0ELb0ELb1ELb1ELb0ELb0EEENS1_21CollectiveEpilogueFwdINS6_IJSA_SC_SB_EEES9_SE_SG_Li384ELb1ELb1ELb0ELb0EEENS1_36VarlenDynamicPersistentTileSchedulerILi192ELi128ELi384ELi128ELb0ELb1ELb1ELb0ELb1ELb1EEEEEEEEEvNT_6ParamsE)
        /*017c*/ 	.word	0x00000000


	//----- nvinfo : EIATTR_REGCOUNT
	.align		4
.L_74:
        /*0180*/ 	.byte	0x04, 0x2f
        /*0182*/ 	.short	(.L_76 - .L_75)
	.align		4
.L_75:
        /*0184*/ 	.word	index@(_ZN7cutlass13device_kernelIN5flash11enable_sm90INS1_16FlashAttnFwdSm90INS1_25CollectiveMainloopFwdSm90ILi2EN4cute5tupleIJNS5_1CILi1EEES8_S8_EEENS6_IJNS7_ILi192EEENS7_ILi128EEENS7_ILi96EEEEEELi96ENS_6half_tEfNS_4arch4Sm90ELb0ELb0ELb1ELb1ELb1ELb0ELb0ELb0ELb1ELb1ELb0ELb0EEENS1_21CollectiveEpilogueFwdINS6_IJSA_SC_SB_EEES9_SE_SG_Li384ELb1ELb1ELb0ELb0EEENS1_36VarlenDynamicPersistentTileSchedulerILi192ELi128ELi384ELi128ELb0ELb1ELb1ELb0ELb1ELb1EEEEEEEEEvNT_6ParamsE)
        /*0188*/ 	.word	0x00000004


	//----- nvinfo : EIATTR_FRAME_SIZE
	.align		4
.L_76:
        /*018c*/ 	.byte	0x04, 0x11
        /*018e*/ 	.short	(.L_78 - .L_77)
	.align		4
.L_77:
        /*0190*/ 	.word	index@(_ZN7cutlass13device_kernelIN5flash11enable_sm90INS1_16FlashAttnFwdSm90INS1_25CollectiveMainloopFwdSm90ILi2EN4cute5tupleIJNS5_1CILi1EEES8_S8_EEENS6_IJNS7_ILi192EEENS7_ILi128EEENS7_ILi96EEEEEELi96ENS_6half_tEfNS_4arch4Sm90ELb0ELb0ELb1ELb1ELb1ELb0ELb0ELb0ELb1ELb1ELb0ELb0EEENS1_21CollectiveEpilogueFwdINS6_IJSA_SC_SB_EEES9_SE_SG_Li384ELb1ELb1ELb0ELb0EEENS1_36VarlenDynamicPersistentTileSchedulerILi192ELi128ELi384ELi128ELb0ELb1ELb1ELb0ELb1ELb1EEEEEEEEEvNT_6ParamsE)
        /*0194*/ 	.word	0x00000000


	//----- nvinfo : EIATTR_REGCOUNT
	.align		4
.L_78:
        /*0198*/ 	.byte	0x04, 0x2f
        /*019a*/ 	.short	(.L_80 - .L_79)
	.align		4
.L_79:
        /*019c*/ 	.word	index@(_ZN7cutlass13device_kernelIN5flash11enable_sm90INS1_16FlashAttnFwdSm90INS1_25CollectiveMainloopFwdSm90ILi2EN4cute5tupleIJNS5_1CILi1EEES8_S8_EEENS6_IJNS7_ILi192EEENS7_ILi128EEENS7_ILi96EEEEEELi96ENS_6half_tEfNS_4arch4Sm90ELb0ELb0ELb1ELb0ELb1ELb0ELb0ELb0ELb1ELb1ELb0ELb0EEENS1_21CollectiveEpilogueFwdINS6_IJSA_SC_SB_EEES9_SE_SG_Li384ELb0ELb1ELb0ELb0EEENS1_29StaticPersistentTileSchedulerILb0EEEEEEEEEvNT_6ParamsE)
        /*01a0*/ 	.word	0x00000004


	//----- nvinfo : EIATTR_FRAME_SIZE
	.align		4
.L_80:
        /*01a4*/ 	.byte	0x04, 0x11
        /*01a6*/ 	.short	(.L_82 - .L_81)
	.align		4
.L_81:
        /*01a8*/ 	.word	index@(_ZN7cutlass13device_kernelIN5flash11enable_sm90INS1_16FlashAttnFwdSm90INS1_25CollectiveMainloopFwdSm90ILi2EN4cute5tupleIJNS5_1CILi1EEES8_S8_EEENS6_IJNS7_ILi192EEENS7_ILi128EEENS7_ILi96EEEEEELi96ENS_6half_tEfNS_4arch4Sm90ELb0ELb0ELb1ELb0ELb1ELb0ELb0ELb0ELb1ELb1ELb0ELb0EEENS1_21CollectiveEpilogueFwdINS6_IJSA_SC_SB_EEES9_SE_SG_Li384ELb0ELb1ELb0ELb0EEENS1_29StaticPersistentTileSchedulerILb0EEEEEEEEEvNT_6ParamsE)
        /*01ac*/ 	.word	0x00000000


	//----- nvinfo : EIATTR_REGCOUNT
	.align		4
.L_82:
        /*01b0*/ 	.byte	0x04, 0x2f
        /*01b2*/ 	.short	(.L_84 - .L_83)
	.align		4
.L_83:
        /*01b4*/ 	.word	index@(_ZN7cutlass13device_kernelIN5flash11enable_sm90INS1_16FlashAttnFwdSm90INS1_25CollectiveMainloopFwdSm90ILi2EN4cute5tupleIJNS5_1CILi1EEES8_S8_EEENS6_IJNS7_ILi128EEESA_SA_EEELi128ENS_6half_tEfNS_4arch4Sm90ELb1ELb0ELb1ELb1ELb1ELb1ELb0ELb1ELb1ELb1ELb0ELb0EEENS1_21CollectiveEpilogueFwdISB_S9_SC_SE_Li256ELb1ELb1ELb0ELb0EEENS1_36VarlenDynamicPersistentTileSchedulerILi128ELi128ELi256ELi128ELb0ELb1ELb1ELb1ELb1ELb1EEEEEEEEEvNT_6ParamsE)
        /*01b8*/ 	.word	0x00000004


	//----- nvinfo : EIATTR_FRAME_SIZE
	.align		4
.L_84:
        /*01bc*/ 	.byte	0x04, 0x11
        /*01be*/ 	.short	(.L_86 - .L_85)
	.align		4
.L_85:
        /*01c0*/ 	.word	index@(_ZN7cutlass13device_kernelIN5flash11enable_sm90INS1_16FlashAttnFwdSm90INS1_25CollectiveMainloopFwdSm90ILi2EN4cute5tupleIJNS5_1CILi1EEES8_S8_EEENS6_IJNS7_ILi128EEESA_SA_EEELi128ENS_6half_tEfNS_4arch4Sm90ELb1ELb0ELb1ELb1ELb1ELb1ELb0ELb1ELb1ELb1ELb0ELb0EEENS1_21CollectiveEpilogueFwdISB_S9_SC_SE_Li256ELb1ELb1ELb0ELb0EEENS1_36VarlenDynamicPersistentTileSchedulerILi128ELi128ELi256ELi128ELb0ELb1ELb1ELb1ELb1ELb1EEEEEEEEEvNT_6ParamsE)
        /*01c4*/ 	.word	0x00000000


	//----- nvinfo : EIATTR_REGCOUNT
	.align		4
.L_86:
        /*01c8*/ 	.byte	0x04, 0x2f
        /*01ca*/ 	.short	(.L_88 - .L_87)
	.align		4
.L_87:
        /*01cc*/ 	.word	index@(_ZN7cutlass13device_kernelIN5flash11enable_sm90INS1_16FlashAttnFwdSm90INS1_25CollectiveMainloopFwdSm90ILi2EN4cute5tupleIJNS5_1CILi1EEES8_S8_EEENS6_IJNS7_ILi128EEESA_SA_EEELi128ENS_6half_tEfNS_4arch4Sm90ELb1ELb0ELb1ELb1ELb1ELb0ELb0ELb1ELb1ELb1ELb0ELb0EEENS1_21CollectiveEpilogueFwdISB_S9_SC_SE_Li256ELb1ELb1ELb0ELb0EEENS1_36VarlenDynamicPersistentTileSchedulerILi128ELi128ELi256ELi128ELb0ELb1ELb1ELb1ELb1ELb1EEEEEEEEEvNT_6ParamsE)
        /*01d0*/ 	.word	0x00000004


	//----- nvinfo : EIATTR_FRAME_SIZE
	.align		4
.L_88:
        /*01d4*/ 	.byte	0x04, 0x11
        /*01d6*/ 	.short	(.L_90 - .L_89)
	.align		4
.L_89:
        /*01d8*/ 	.word	index@(_ZN7cutlass13device_kernelIN5flash11enable_sm90INS1_16FlashAttnFwdSm90INS1_25CollectiveMainloopFwdSm90ILi2EN4cute5tupleIJNS5_1CILi1EEES8_S8_EEENS6_IJNS7_ILi128EEESA_SA_EEELi128ENS_6half_tEfNS_4arch4Sm90ELb1ELb0ELb1ELb1ELb1ELb0ELb0ELb1ELb1ELb1ELb0ELb0EEENS1_21CollectiveEpilogueFwdISB_S9_SC_SE_Li256ELb1ELb1ELb0ELb0EEENS1_36VarlenDynamicPersistentTileSchedulerILi128ELi128ELi256ELi128ELb0ELb1ELb1ELb1ELb1ELb1EEEEEEEEEvNT_6ParamsE)
        /*01dc*/ 	.word	0x00000000


	//----- nvinfo : EIATTR_REGCOUNT
	.align		4
.L_90:
        /*01e0*/ 	.byte	0x04, 0x2f
        /*01e2*/ 	.short	(.L_92 - .L_91)
	.align		4
.L_91:
        /*01e4*/ 	.word	index@(_ZN7cutlass13device_kernelIN5flash11enable_sm90INS1_16FlashAttnFwdSm90INS1_25CollectiveMainloopFwdSm90ILi2EN4cute5tupleIJNS5_1CILi1EEES8_S8_EEENS6_IJNS7_ILi128EEESA_SA_EEELi128ENS_6half_tEfNS_4arch4Sm90ELb1ELb0ELb1ELb0ELb1ELb0ELb0ELb1ELb1ELb1ELb0ELb0EEENS1_21CollectiveEpilogueFwdISB_S9_SC_SE_Li256ELb0ELb1ELb0ELb0EEENS1_30DynamicPersistentTileSchedulerILi256ELi128ELb0ELb1ELb1EEEEEEEEEvNT_6ParamsE)
        /*01e8*/ 	.word	0x00000004


	//----- nvinfo : EIATTR_FRAME_SIZE
	.align		4
.L_92:
        /*01ec*/ 	.byte	0x04, 0x11
        /*01ee*/ 	.short	(.L_94 - .L_93)
	.align		4
.L_93:
        /*01f0*/ 	.word	index@(_ZN7cutlass13device_kernelIN5flash11enable_sm90INS1_16FlashAttnFwdSm90INS1_25CollectiveMainloopFwdSm90ILi2EN4cute5tupleIJNS5_1CILi1EEES8_S8_EEENS6_IJNS7_ILi128EEESA_SA_EEELi128ENS_6half_tEfNS_4arch4Sm90ELb1ELb0ELb1ELb0ELb1ELb0ELb0ELb1ELb1ELb1ELb0ELb0EEENS1_21CollectiveEpilogueFwdISB_S9_SC_SE_Li256ELb0ELb1ELb0ELb0EEENS1_30DynamicPersistentTileSchedulerILi256ELi128ELb0ELb1ELb1EEEEEEEEEvNT_6ParamsE)
        /*01f4*/ 	.word	0x00000000


	//----- nvinfo : EIATTR_REGCOUNT
	.align		4
.L_94:
        /*01f8*/ 	.byte	0x04, 0x2f
        /*01fa*/ 	.short	(.L_96 - .L_95)
	.align		4
.L_95:
        /*01fc*/ 	.word	index@(_ZN7cutlass13device_kernelIN5flash11enable_sm90INS1_16FlashAttnFwdSm90INS1_25CollectiveMainloopFwdSm90ILi2EN4cute5tupleIJNS5_1CILi1EEES8_S8_EEENS6_IJNS7_ILi128EEESA_SA_EEELi128ENS_6half_tEfNS_4arch4Sm90ELb0ELb1ELb1ELb1ELb1ELb1ELb0ELb1ELb1ELb1ELb0ELb0EEENS1_21CollectiveEpilogueFwdISB_S9_SC_SE_Li256ELb1ELb1ELb0ELb0EEENS1_36VarlenDynamicPersistentTileSchedulerILi128ELi128ELi256ELi128ELb0ELb1ELb1ELb1ELb0ELb1EEEEEEEEEvNT_6ParamsE)
        /*0200*/ 	.word	0x00000004


	//----- nvinfo : EIATTR_FRAME_SIZE
	.align		4
.L_96:
        /*0204*/ 	.byte	0x04, 0x11
        /*0206*/ 	.short	(.L_98 - .L_97)
	.align		4
.L_97:
        /*0208*/ 	.word	index@(_ZN7cutlass13device_kernelIN5flash11enable_sm90INS1_16FlashAttnFwdSm90INS1_25CollectiveMainloopFwdSm90ILi2EN4cute5tupleIJNS5_1CILi1EEES8_S8_EEENS6_IJNS7_ILi128EEESA_SA_EEELi128ENS_6half_tEfNS_4arch4Sm90ELb0ELb1ELb1ELb1ELb1ELb1ELb0ELb1ELb1ELb1ELb0ELb0EEENS1_21CollectiveEpilogueFwdISB_S9_SC_SE_Li256ELb1ELb1ELb0ELb0EEENS1_36VarlenDynamicPersistentTileSchedulerILi128ELi128ELi256ELi128ELb0ELb1ELb1ELb1ELb0ELb1EEEEEEEEEvNT_6ParamsE)
        /*020c*/ 	.word	0x00000000


	//----- nvinfo : EIATTR_REGCOUNT
	.align		4
.L_98:
        /*0210*/ 	.byte	0x04, 0x2f
        /*0212*/ 	.short	(.L_100 - .L_99)
	.align		4
.L_99:
        /*0214*/ 	.word	index@(_ZN7cutlass13device_kernelIN5flash11enable_sm90INS1_16FlashAttnFwdSm90INS1_25CollectiveMainloopFwdSm90ILi2EN4cute5tupleIJNS5_1CILi1EEES8_S8_EEENS6_IJNS7_ILi128EEESA_SA_EEELi128ENS_6half_tEfNS_4arch4Sm90ELb0ELb1ELb1ELb1ELb1ELb0ELb0ELb1ELb1ELb1ELb0ELb0EEENS1_21CollectiveEpilogueFwdISB_S9_SC_SE_Li256ELb1ELb1ELb0ELb0EEENS1_36VarlenDynamicPersistentTileSchedulerILi128ELi128ELi256ELi128ELb0ELb1ELb1ELb1ELb0ELb1EEEEEEEEEvNT_6ParamsE)
        /*0218*/ 	.word	0x00000004


	//----- nvinfo : EIATTR_FRAME_SIZE
	.align		4
.L_100:
        /*021c*/ 	.byte	0x04, 0x11
        /*021e*/ 	.short	(.L_102 - .L_101)
	.align		4
.L_101:
        /*0220*/ 	.word	index@(_ZN7cutlass13device_kernelIN5flash11enable_sm90INS1_16FlashAttnFwdSm90INS1_25CollectiveMainloopFwdSm90ILi2EN4cute5tupleIJNS5_1CILi1EEES8_S8_EEENS6_IJNS7_ILi128EEESA_SA_EEELi128ENS_6half_tEfNS_4arch4Sm90ELb0ELb1ELb1ELb1ELb1ELb0ELb0ELb1ELb1ELb1ELb0ELb0EEENS1_21CollectiveEpilogueFwdISB_S9_SC_SE_Li256ELb1ELb1ELb0ELb0EEENS1_36VarlenDynamicPersistentTileSchedulerILi128ELi128ELi256ELi128ELb0ELb1ELb1ELb1ELb0ELb1EEEEEEEEEvNT_6ParamsE)
        /*0224*/ 	.word	0x00000000


	//----- nvinfo : EIATTR_REGCOUNT
	.align		4
.L_102:
        /*0228*/ 	.byte	0x04, 0x2f
        /*022a*/ 	.short	(.L_104 - .L_103)
	.align		4
.L_103:
        /*022c*/ 	.word	index@(_ZN7cutlass13device_kernelIN5flash11enable_sm90INS1_16FlashAttnFwdSm90INS1_25CollectiveMainloopFwdSm90ILi2EN4cute5tupleIJNS5_1CILi1EEES8_S8_EEENS6_IJNS7_ILi128EEESA_SA_EEELi128ENS_6half_tEfNS_4arch4Sm90ELb0ELb1ELb1ELb0ELb1ELb0ELb0ELb1ELb1ELb1ELb0ELb0EEENS1_21CollectiveEpilogueFwdISB_S9_SC_SE_Li256ELb0ELb1ELb0ELb0EEENS1_30DynamicPersistentTileSchedulerILi256ELi128ELb0ELb1ELb1EEEEEEEEEvNT_6ParamsE)
        /*0230*/ 	.word	0x00000004


	//----- nvinfo : EIATTR_FRAME_SIZE
	.align		4
.L_104:
        /*0234*/ 	.byte	0x04, 0x11
        /*0236*/ 	.short	(.L_106 - .L_105)
	.align		4
.L_105:
        /*0238*/ 	.word	index@(_ZN7cutlass13device_kernelIN5flash11enable_sm90INS1_16FlashAttnFwdSm90INS1_25CollectiveMainloopFwdSm90ILi2EN4cute5tupleIJNS5_1CILi1EEES8_S8_EEENS6_IJNS7_ILi128EEESA_SA_EEELi128ENS_6half_tEfNS_4arch4Sm90ELb0ELb1ELb1ELb0ELb1ELb0ELb0ELb1ELb1ELb1ELb0ELb0EEENS1_21CollectiveEpilogueFwdISB_S9_SC_SE_Li256ELb0ELb1ELb0ELb0EEENS1_30DynamicPersistentTileSchedulerILi256ELi128ELb0ELb1ELb1EEEEEEEEEvNT_6ParamsE)
        /*023c*/ 	.word	0x00000000


	//----- nvinfo : EIATTR_REGCOUNT
	.align		4
.L_106:
        /*0240*/ 	.byte	0x04, 0x2f
        /*0242*/ 	.short	(.L_108 - .L_107)
	.align		4
.L_107:
        /*0244*/ 	.word	index@(_ZN7cutlass13device_kernelIN5flash11enable_sm90INS1_16FlashAttnFwdSm90INS1_25CollectiveMainloopFwdSm90ILi2EN4cute5tupleIJNS5_1CILi1EEES8_S8_EEENS6_IJNS7_ILi128EEESA_SA_EEELi128ENS_6half_tEfNS_4arch4Sm90ELb0ELb0ELb1ELb1ELb1ELb1ELb0ELb1ELb1ELb1ELb0ELb0EEENS1_21CollectiveEpilogueFwdISB_S9_SC_SE_Li256ELb1ELb1ELb0ELb0EEENS1_36VarlenDynamicPersistentTileSchedulerILi128ELi128ELi256ELi128ELb0ELb1ELb1ELb0ELb1ELb1EEEEEEEEEvNT_6ParamsE)
        /*0248*/ 	.word	0x00000004


	//----- nvinfo : EIATTR_FRAME_SIZE
	.align		4
.L_108:
        /*024c*/ 	.byte	0x04, 0x11
        /*024e*/ 	.short	(.L_110 - .L_109)
	.align		4
.L_109:
        /*0250*/ 	.word	index@(_ZN7cutlass13device_kernelIN5flash11enable_sm90INS1_16FlashAttnFwdSm90INS1_25CollectiveMainloopFwdSm90ILi2EN4cute5tupleIJNS5_1CILi1EEES8_S8_EEENS6_IJNS7_ILi128EEESA_SA_EEELi128ENS_6half_tEfNS_4arch4Sm90ELb0ELb0ELb1ELb1ELb1ELb1ELb0ELb1ELb1ELb1ELb0ELb0EEENS1_21CollectiveEpilogueFwdISB_S9_SC_SE_Li256ELb1ELb1ELb0ELb0EEENS1_36VarlenDynamicPersistentTileSchedulerILi128ELi128ELi256ELi128ELb0ELb1ELb1ELb0ELb1ELb1EEEEEEEEEvNT_6ParamsE)
        /*0254*/ 	.word	0x00000000


	//----- nvinfo : EIATTR_REGCOUNT
	.align		4
.L_110:
        /*0258*/ 	.byte	0x04, 0x2f
        /*025a*/ 	.short	(.L_112 - .L_111)
	.align		4
.L_111:
        /*025c*/ 	.word	index@(_ZN7cutlass13device_kernelIN5flash11enable_sm90INS1_16FlashAttnFwdSm90INS1_25CollectiveMainloopFwdSm90ILi2EN4cute5tupleIJNS5_1CILi1EEES8_S8_EEENS6_IJNS7_ILi128EEESA_SA_EEELi128ENS_6half_tEfNS_4arch4Sm90ELb0ELb0ELb1ELb1ELb1ELb0ELb0ELb1ELb1ELb1ELb0ELb0EEENS1_21CollectiveEpilogueFwdISB_S9_SC_SE_Li256ELb1ELb1ELb0ELb0EEENS1_36VarlenDynamicPersistentTileSchedulerILi128ELi128ELi256ELi128ELb0ELb1ELb1ELb0ELb1ELb1EEEEEEEEEvNT_6ParamsE)
        /*0260*/ 	.word	0x00000004


	//----- nvinfo : EIATTR_FRAME_SIZE
	.align		4
.L_112:
        /*0264*/ 	.byte	0x04, 0x11
        /*0266*/ 	.short	(.L_114 - .L_113)
	.align		4
.L_113:
        /*0268*/ 	.word	index@(_ZN7cutlass13device_kernelIN5flash11enable_sm90INS1_16FlashAttnFwdSm90INS1_25CollectiveMainloopFwdSm90ILi2EN4cute5tupleIJNS5_1CILi1EEES8_S8_EEENS6_IJNS7_ILi128EEESA_SA_EEELi128ENS_6half_tEfNS_4arch4Sm90ELb0ELb0ELb1ELb1ELb1ELb0ELb0ELb1ELb1ELb1ELb0ELb0EEENS1_21CollectiveEpilogueFwdISB_S9_SC_SE_Li256ELb1ELb1ELb0ELb0EEENS1_36VarlenDynamicPersistentTileSchedulerILi128ELi128ELi256ELi128ELb0ELb1ELb1ELb0ELb1ELb1EEEEEEEEEvNT_6ParamsE)
        /*026c*/ 	.word	0x00000000


	//----- nvinfo : EIATTR_REGCOUNT
	.align		4
.L_114:
        /*0270*/ 	.byte	0x04, 0x2f
        /*0272*/ 	.short	(.L_116 - .L_115)
	.align		4
.L_115:
        /*0274*/ 	.word	index@(_ZN7cutlass13device_kernelIN5flash11enable_sm90INS1_16FlashAttnFwdSm90INS1_25CollectiveMainloopFwdSm90ILi2EN4cute5tupleIJNS5_1CILi1EEES8_S8_EEENS6_IJNS7_ILi128EEESA_SA_EEELi128ENS_6half_tEfNS_4arch4Sm90ELb0ELb0ELb1ELb0ELb1ELb0ELb0ELb1ELb1ELb1ELb0ELb0EEENS1_21CollectiveEpilogueFwdISB_S9_SC_SE_Li256ELb0ELb1ELb0ELb0EEENS1_29StaticPersistentTileSchedulerILb0EEEEEEEEEvNT_6ParamsE)
        /*0278*/ 	.word	0x00000004


	//----- nvinfo : EIATTR_FRAME_SIZE
	.align		4
.L_116:
        /*027c*/ 	.byte	0x04, 0x11
        /*027e*/ 	.short	(.L_118 - .L_117)
	.align		4
.L_117:
        /*0280*/ 	.word	index@(_ZN7cutlass13device_kernelIN5flash11enable_sm90INS1_16FlashAttnFwdSm90INS1_25CollectiveMainloopFwdSm90ILi2EN4cute5tupleIJNS5_1CILi1EEES8_S8_EEENS6_IJNS7_ILi128EEESA_SA_EEELi128ENS_6half_tEfNS_4arch4Sm90ELb0ELb0ELb1ELb0ELb1ELb0ELb0ELb1ELb1ELb1ELb0ELb0EEENS1_21CollectiveEpilogueFwdISB_S9_SC_SE_Li256ELb0ELb1ELb0ELb0EEENS1_29StaticPersistentTileSchedulerILb0EEEEEEEEEvNT_6ParamsE)
        /*0284*/ 	.word	0x00000000


	//----- nvinfo : EIATTR_REGCOUNT
	.align		4
.L_118:
        /*0288*/ 	.byte	0x04, 0x2f
        /*028a*/ 	.short	(.L_120 - .L_119)
	.align		4
.L_119:
        /*028c*/ 	.word	index@(_ZN7cutlass13device_kernelIN5flash11enable_sm90INS1_16FlashAttnFwdSm90INS1_25CollectiveMainloopFwdSm90ILi2EN4cute5tupleIJNS5_1CILi1EEES8_S8_EEENS6_IJNS7_ILi128EEENS7_ILi96EEENS7_ILi192EEEEEELi192ENS_6half_tEfNS_4arch4Sm90ELb1ELb0ELb1ELb1ELb1ELb1ELb0ELb1ELb1ELb1ELb0ELb0EEENS1_21CollectiveEpilogueFwdINS6_IJSA_SC_SB_EEES9_SE_SG_Li256ELb1ELb1ELb0ELb0EEENS1_36VarlenDynamicPersistentTileSchedulerILi128ELi96ELi256ELi128ELb0ELb1ELb1ELb1ELb1ELb1EEEEEEEEEvNT_6ParamsE)
        /*0290*/ 	.word	0x00000004


	//----- nvinfo : EIATTR_FRAME_SIZE
	.align		4
.L_120:
        /*0294*/ 	.byte	0x04, 0x11
        /*0296*/ 	.short	(.L_122 - .L_121)
	.align		4
.L_121:
        /*0298*/ 	.word	index@(_ZN7cutlass13device_kernelIN5flash11enable_sm90INS1_16FlashAttnFwdSm90INS1_25CollectiveMainloopFwdSm90ILi2EN4cute5tupleIJNS5_1CILi1EEES8_S8_EEENS6_IJNS7_ILi128EEENS7_ILi96EEENS7_ILi192EEEEEELi192ENS_6half_tEfNS_4arch4Sm90ELb1ELb0ELb1ELb1ELb1ELb1ELb0ELb1ELb1ELb1ELb0ELb0EEENS1_21CollectiveEpilogueFwdINS6_IJSA_SC_SB_EEES9_SE_SG_Li256ELb1ELb1ELb0ELb0EEENS1_36VarlenDynamicPersistentTileSchedulerILi128ELi96ELi256ELi128ELb0ELb1ELb1ELb1ELb1ELb1EEEEEEEEEvNT_6ParamsE)
        /*029c*/ 	.word	0x00000000


	//----- nvinfo : EIATTR_REGCOUNT
	.align		4
.L_122:
        /*02a0*/ 	.byte	0x04, 0x2f
        /*02a2*/ 	.short	(.L_124 - .L_123)
	.align		4
.L_123:
        /*02a4*/ 	.word	index@(_ZN7cutlass13device_kernelIN5flash11enable_sm90INS1_16FlashAttnFwdSm90INS1_25CollectiveMainloopFwdSm90ILi2EN4cute5tupleIJNS5_1CILi1EEES8_S8_EEENS6_IJNS7_ILi128EEENS7_ILi96EEENS7_ILi192EEEEEELi192ENS_6half_tEfNS_4arch4Sm90ELb1ELb0ELb1ELb1ELb1ELb0ELb0ELb1ELb1ELb1ELb0ELb0EEENS1_21CollectiveEpilogueFwdINS6_IJSA_SC_SB_EEES9_SE_SG_Li256ELb1ELb1ELb0ELb0EEENS1_36VarlenDynamicPersistentTileSchedulerILi128ELi96ELi256ELi128ELb0ELb1ELb1ELb1ELb1ELb1EEEEEEEEEvNT_6ParamsE)
        /*02a8*/ 	.word	0x00000004


	//----- nvinfo : EIATTR_FRAME_SIZE
	.align		4
.L_124:
        /*02ac*/ 	.byte	0x04, 0x11
        /*02ae*/ 	.short	(.L_126 - .L_125)
	.align		4
.L_125:
        /*02b0*/ 	.word	index@(_ZN7cutlass13device_kernelIN5flash11enable_sm90INS1_16FlashAttnFwdSm90INS1_25CollectiveMainloopFwdSm90ILi2EN4cute5tupleIJNS5_1CILi1EEES8_S8_EEENS6_IJNS7_ILi128EEENS7_ILi96EEENS7_ILi192EEEEEELi192ENS_6half_tEfNS_4arch4Sm90ELb1ELb0ELb1ELb1ELb1ELb0ELb0ELb1ELb1ELb1ELb0ELb0EEENS1_21CollectiveEpilogueFwdINS6_IJSA_SC_SB_EEES9_SE_SG_Li256ELb1ELb1ELb0ELb0EEENS1_36VarlenDynamicPersistentTileSchedulerILi128ELi96ELi256ELi128ELb0ELb1ELb1ELb1ELb1ELb1EEEEEEEEEvNT_6ParamsE)
        /*02b4*/ 	.word	0x00000000


	//----- nvinfo : EIATTR_REGCOUNT
	.align		4
.L_126:
        /*02b8*/ 	.byte	0x04, 0x2f
        /*02ba*/ 	.short	(.L_128 - .L_127)
	.align		4
.L_127:
        /*02bc*/ 	.word	index@(_ZN7cutlass13device_kernelIN5flash11enable_sm90INS1_16FlashAttnFwdSm90INS1_25CollectiveMainloopFwdSm90ILi2EN4cute5tupleIJNS5_1CILi1EEES8_S8_EEENS6_IJNS7_ILi128EEENS7_ILi96EEENS7_ILi192EEEEEELi192ENS_6half_tEfNS_4arch4Sm90ELb1ELb0ELb1ELb0ELb1ELb0ELb0ELb1ELb1ELb1ELb0ELb0EEENS1_21CollectiveEpilogueFwdINS6_IJSA_SC_SB_EEES9_SE_SG_Li256ELb0ELb1ELb0ELb0EEENS1_30DynamicPersistentTileSchedulerILi256ELi128ELb0ELb1ELb1EEEEEEEEEvNT_6ParamsE)
        /*02c0*/ 	.word	0x00000004


	//----- nvinfo : EIATTR_FRAME_SIZE
	.align		4
.L_128:
        /*02c4*/ 	.byte	0x04, 0x11
        /*02c6*/ 	.short	(.L_130 - .L_129)
	.align		4
.L_129:
        /*02c8*/ 	.word	index@(_ZN7cutlass13device_kernelIN5flash11enable_sm90INS1_16FlashAttnFwdSm90INS1_25CollectiveMainloopFwdSm90ILi2EN4cute5tupleIJNS5_1CILi1EEES8_S8_EEENS6_IJNS7_ILi128EEENS7_ILi96EEENS7_ILi192EEEEEELi192ENS_6half_tEfNS_4arch4Sm90ELb1ELb0ELb1ELb0ELb1ELb0ELb0ELb1ELb1ELb1ELb0ELb0EEENS1_21CollectiveEpilogueFwdINS6_IJSA_SC_SB_EEES9_SE_SG_Li256ELb0ELb1ELb0ELb0EEENS1_30DynamicPersistentTileSchedulerILi256ELi128ELb0ELb1ELb1EEEEEEEEEvNT_6ParamsE)
        /*02cc*/ 	.word	0x00000000


	//----- nvinfo : EIATTR_REGCOUNT
	.align		4
.L_130:
        /*02d0*/ 	.byte	0x04, 0x2f
        /*02d2*/ 	.short	(.L_132 - .L_131)
	.align		4
.L_131:
        /*02d4*/ 	.word	index@(_ZN7cutlass13device_kernelIN5flash11enable_sm90INS1_16FlashAttnFwdSm90INS1_25CollectiveMainloopFwdSm90ILi2EN4cute5tupleIJNS5_1CILi1EEES8_S8_EEENS6_IJNS7_ILi128EEENS7_ILi96EEENS7_ILi192EEEEEELi192ENS_6half_tEfNS_4arch4Sm90ELb0ELb1ELb1ELb1ELb1ELb1ELb0ELb1ELb1ELb1ELb0ELb0EEENS1_21CollectiveEpilogueFwdINS6_IJSA_SC_SB_EEES9_SE_SG_Li256ELb1ELb1ELb0ELb0EEENS1_36VarlenDynamicPersistentTileSchedulerILi128ELi96ELi256ELi128ELb0ELb1ELb1ELb1ELb0ELb1EEEEEEEEEvNT_6ParamsE)
        /*02d8*/ 	.word	0x00000004


	//----- nvinfo : EIATTR_FRAME_SIZE
	.align		4
.L_132:
        /*02dc*/ 	.byte	0x04, 0x11
        /*02de*/ 	.short	(.L_134 - .L_133)
	.align		4
.L_133:
        /*02e0*/ 	.word	index@(_ZN7cutlass13device_kernelIN5flash11enable_sm90INS1_16FlashAttnFwdSm90INS1_25CollectiveMainloopFwdSm90ILi2EN4cute5tupleIJNS5_1CILi1EEES8_S8_EEENS6_IJNS7_ILi128EEENS7_ILi96EEENS7_ILi192EEEEEELi192ENS_6half_tEfNS_4arch4Sm90ELb0ELb1ELb1ELb1ELb1ELb1ELb0ELb1ELb1ELb1ELb0ELb0EEENS1_21CollectiveEpilogueFwdINS6_IJSA_SC_SB_EEES9_SE_SG_Li256ELb1ELb1ELb0ELb0EEENS1_36VarlenDynamicPersistentTileSchedulerILi128ELi96ELi256ELi128ELb0ELb1ELb1ELb1ELb0ELb1EEEEEEEEEvNT_6ParamsE)
        /*02e4*/ 	.word	0x00000000


	//----- nvinfo : EIATTR_REGCOUNT
	.align		4
.L_134:
        /*02e8*/ 	.byte	0x04, 0x2f
        /*02ea*/ 	.short	(.L_136 - .L_135)
	.align		4
.L_135:
        /*02ec*/ 	.word	index@(_ZN7cutlass13device_kernelIN5flash11enable_sm90INS1_16FlashAttnFwdSm90INS1_25CollectiveMainloopFwdSm90ILi2EN4cute5tupleIJNS5_1CILi1EEES8_S8_EEENS6_IJNS7_ILi128EEENS7_ILi96EEENS7_ILi192EEEEEELi192ENS_6half_tEfNS_4arch4Sm90ELb0ELb1ELb1ELb1ELb1ELb0ELb0ELb1ELb1ELb1ELb0ELb0EEENS1_21CollectiveEpilogueFwdINS6_IJSA_SC_SB_EEES9_SE_SG_Li256ELb1ELb1ELb0ELb0EEENS1_36VarlenDynamicPersistentTileSchedulerILi128ELi96ELi256ELi128ELb0ELb1ELb1ELb1ELb0ELb1EEEEEEEEEvNT_6ParamsE)
        /*02f0*/ 	.word	0x00000004


	//----- nvinfo : EIATTR_FRAME_SIZE
	.align		4
.L_136:
        /*02f4*/ 	.byte	0x04, 0x11
        /*02f6*/ 	.short	(.L_138 - .L_137)
	.align		4
.L_137:
        /*02f8*/ 	.word	index@(_ZN7cutlass13device_kernelIN5flash11enable_sm90INS1_16FlashAttnFwdSm90INS1_25CollectiveMainloopFwdSm90ILi2EN4cute5tupleIJNS5_1CILi1EEES8_S8_EEENS6_IJNS7_ILi128EEENS7_ILi96EEENS7_ILi192EEEEEELi192ENS_6half_tEfNS_4arch4Sm90ELb0ELb1ELb1ELb1ELb1ELb0ELb0ELb1ELb1ELb1ELb0ELb0EEENS1_21CollectiveEpilogueFwdINS6_IJSA_SC_SB_EEES9_SE_SG_Li256ELb1ELb1ELb0ELb0EEENS1_36VarlenDynamicPersistentTileSchedulerILi128ELi96ELi256ELi128ELb0ELb1ELb1ELb1ELb0ELb1EEEEEEEEEvNT_6ParamsE)
        /*02fc*/ 	.word	0x00000000


	//----- nvinfo : EIATTR_REGCOUNT
	.align		4
.L_138:
        /*0300*/ 	.byte	0x04, 0x2f
        /*0302*/ 	.short	(.L_140 - .L_139)
	.align		4
.L_139:
        /*0304*/ 	.word	index@(_ZN7cutlass13device_kernelIN5flash11enable_sm90INS1_16FlashAttnFwdSm90INS1_25CollectiveMainloopFwdSm90ILi2EN4cute5tupleIJNS5_1CILi1EEES8_S8_EEENS6_IJNS7_ILi128EEENS7_ILi96EEENS7_ILi192EEEEEELi192ENS_6half_tEfNS_4arch4Sm90ELb0ELb1ELb1ELb0ELb1ELb0ELb0ELb1ELb1ELb1ELb0ELb0EEENS1_21CollectiveEpilogueFwdINS6_IJSA_SC_SB_EEES9_SE_SG_Li256ELb0ELb1ELb0ELb0EEENS1_30DynamicPersistentTileSchedulerILi256ELi128ELb0ELb1ELb1EEEEEEEEEvNT_6ParamsE)
        /*0308*/ 	.word	0x00000004


	//----- nvinfo : EIATTR_FRAME_SIZE
	.align		4
.L_140:
        /*030c*/ 	.byte	0x04, 0x11
        /*030e*/ 	.short	(.L_142 - .L_141)
	.align		4
.L_141:
        /*0310*/ 	.word	index@(_ZN7cutlass13device_kernelIN5flash11enable_sm90INS1_16FlashAttnFwdSm90INS1_25CollectiveMainloopFwdSm90ILi2EN4cute5tupleIJNS5_1CILi1EEES8_S8_EEENS6_IJNS7_ILi128EEENS7_ILi96EEENS7_ILi192EEEEEELi192ENS_6half_tEfNS_4arch4Sm90ELb0ELb1ELb1ELb0ELb1ELb0ELb0ELb1ELb1ELb1ELb0ELb0EEENS1_21CollectiveEpilogueFwdINS6_IJSA_SC_SB_EEES9_SE_SG_Li256ELb0ELb1ELb0ELb0EEENS1_30DynamicPersistentTileSchedulerILi256ELi128ELb0ELb1ELb1EEEEEEEEEvNT_6ParamsE)
        /*0314*/ 	.word	0x00000000


	//----- nvinfo : EIATTR_REGCOUNT
	.align		4
.L_142:
        /*0318*/ 	.byte	0x04, 0x2f
        /*031a*/ 	.short	(.L_144 - .L_143)
	.align		4
.L_143:
        /*031c*/ 	.word	index@(_ZN7cutlass13device_kernelIN5flash11enable_sm90INS1_16FlashAttnFwdSm90INS1_25CollectiveMainloopFwdSm90ILi2EN4cute5tupleIJNS5_1CILi1EEES8_S8_EEENS6_IJNS7_ILi128EEENS7_ILi96EEENS7_ILi192EEEEEELi192ENS_6half_tEfNS_4arch4Sm90ELb0ELb0ELb1ELb1ELb1ELb1ELb0ELb1ELb1ELb1ELb0ELb0EEENS1_21CollectiveEpilogueFwdINS6_IJSA_SC_SB_EEES9_SE_SG_Li256ELb1ELb1ELb0ELb0EEENS1_36VarlenDynamicPersistentTileSchedulerILi128ELi96ELi256ELi128ELb0ELb1ELb1ELb0ELb1ELb1EEEEEEEEEvNT_6ParamsE)
        /*0320*/ 	.word	0x00000004


	//----- nvinfo : EIATTR_FRAME_SIZE
	.align		4
.L_144:
        /*0324*/ 	.byte	0x04, 0x11
        /*0326*/ 	.short	(.L_146 - .L_145)
	.align		4
.L_145:
        /*0328*/ 	.word	index@(_ZN7cutlass13device_kernelIN5flash11enable_sm90INS1_16FlashAttnFwdSm90INS1_25CollectiveMainloopFwdSm90ILi2EN4cute5tupleIJNS5_1CILi1EEES8_S8_EEENS6_IJNS7_ILi128EEENS7_ILi96EEENS7_ILi192EEEEEELi192ENS_6half_tEfNS_4arch4Sm90ELb0ELb0ELb1ELb1ELb1ELb1ELb0ELb1ELb1ELb1ELb0ELb0EEENS1_21CollectiveEpilogueFwdINS6_IJSA_SC_SB_EEES9_SE_SG_Li256ELb1ELb1ELb0ELb0EEENS1_36VarlenDynamicPersistentTileSchedulerILi128ELi96ELi256ELi128ELb0ELb1ELb1ELb0ELb1ELb1EEEEEEEEEvNT_6ParamsE)
        /*032c*/ 	.word	0x00000000


	//----- nvinfo : EIATTR_REGCOUNT
	.align		4
.L_146:
        /*0330*/ 	.byte	0x04, 0x2f
        /*0332*/ 	.short	(.L_148 - .L_147)
	.align		4
.L_147:
        /*0334*/ 	.word	index@(_ZN7cutlass13device_kernelIN5flash11enable_sm90INS1_16FlashAttnFwdSm90INS1_25CollectiveMainloopFwdSm90ILi2EN4cute5tupleIJNS5_1CILi1EEES8_S8_EEENS6_IJNS7_ILi128EEENS7_ILi96EEENS7_ILi192EEEEEELi192ENS_6half_tEfNS_4arch4Sm90ELb0ELb0ELb1ELb1ELb1ELb0ELb0ELb1ELb1ELb1ELb0ELb0EEENS1_21CollectiveEpilogueFwdINS6_IJSA_SC_SB_EEES9_SE_SG_Li256ELb1ELb1ELb0ELb0EEENS1_36VarlenDynamicPersistentTileSchedulerILi128ELi96ELi256ELi128ELb0ELb1ELb1ELb0ELb1ELb1EEEEEEEEEvNT_6ParamsE)
        /*0338*/ 	.word	0x00000004


	//----- nvinfo : EIATTR_FRAME_SIZE
	.align		4
.L_148:
        /*033c*/ 	.byte	0x04, 0x11
        /*033e*/ 	.short	(.L_150 - .L_149)
	.align		4
.L_149:
        /*0340*/ 	.word	index@(_ZN7cutlass13device_kernelIN5flash11enable_sm90INS1_16FlashAttnFwdSm90INS1_25CollectiveMainloopFwdSm90ILi2EN4cute5tupleIJNS5_1CILi1EEES8_S8_EEENS6_IJNS7_ILi128EEENS7_ILi96EEENS7_ILi192EEEEEELi192ENS_6half_tEfNS_4arch4Sm90ELb0ELb0ELb1ELb1ELb1ELb0ELb0ELb1ELb1ELb1ELb0ELb0EEENS1_21CollectiveEpilogueFwdINS6_IJSA_SC_SB_EEES9_SE_SG_Li256ELb1ELb1ELb0ELb0EEENS1_36VarlenDynamicPersistentTileSchedulerILi128ELi96ELi256ELi128ELb0ELb1ELb1ELb0ELb1ELb1EEEEEEEEEvNT_6ParamsE)
        /*0344*/ 	.word	0x00000000


	//----- nvinfo : EIATTR_REGCOUNT
	.align		4
.L_150:
        /*0348*/ 	.byte	0x04, 0x2f
        /*034a*/ 	.short	(.L_152 - .L_151)
	.align		4
.L_151:
        /*034c*/ 	.word	index@(_ZN7cutlass13device_kernelIN5flash11enable_sm90INS1_16FlashAttnFwdSm90INS1_25CollectiveMainloopFwdSm90ILi2EN4cute5tupleIJNS5_1CILi1EEES8_S8_EEENS6_IJNS7_ILi128EEENS7_ILi96EEENS7_ILi192EEEEEELi192ENS_6half_tEfNS_4arch4Sm90ELb0ELb0ELb1ELb0ELb1ELb0ELb0ELb1ELb1ELb1ELb0ELb0EEENS1_21CollectiveEpilogueFwdINS6_IJSA_SC_SB_EEES9_SE_SG_Li256ELb0ELb1ELb0ELb0EEENS1_29StaticPersistentTileSchedulerILb0EEEEEEEEEvNT_6ParamsE)
        /*0350*/ 	.word	0x00000004


	//----- nvinfo : EIATTR_FRAME_SIZE
	.align		4
.L_152:
        /*0354*/ 	.byte	0x04, 0x11
        /*0356*/ 	.short	(.L_154 - .L_153)
	.align		4
.L_153:
        /*0358*/ 	.word	index@(_ZN7cutlass13device_kernelIN5flash11enable_sm90INS1_16FlashAttnFwdSm90INS1_25CollectiveMainloopFwdSm90ILi2EN4cute5tupleIJNS5_1CILi1EEES8_S8_EEENS6_IJNS7_ILi128EEENS7_ILi96EEENS7_ILi192EEEEEELi192ENS_6half_tEfNS_4arch4Sm90ELb0ELb0ELb1ELb0ELb1ELb0ELb0ELb1ELb1ELb1ELb0ELb0EEENS1_21CollectiveEpilogueFwdINS6_IJSA_SC_SB_EEES9_SE_SG_Li256ELb0ELb1ELb0ELb0EEENS1_29StaticPersistentTileSchedulerILb0EEEEEEEEEvNT_6ParamsE)
        /*035c*/ 	.word	0x00000000


	//----- nvinfo : EIATTR_REGCOUNT
	.align		4
.L_154:
        /*0360*/ 	.byte	0x04, 0x2f
        /*0362*/ 	.short	(.L_156 - .L_155)
	.align		4
.L_155:
        /*0364*/ 	.word	index@(_ZN7cutlass13device_kernelIN5flash11enable_sm90INS1_16FlashAttnFwdSm90INS1_25CollectiveMainloopFwdSm90ILi2EN4cute5tupleIJNS5_1CILi1EEES8_S8_EEENS6_IJNS7_ILi128EEENS7_ILi80EEENS7_ILi256EEEEEELi256ENS_6half_tEfNS_4arch4Sm90ELb1ELb0ELb1ELb1ELb1ELb1ELb0ELb1ELb1ELb1ELb0ELb0EEENS1_21CollectiveEpilogueFwdINS6_IJSA_SC_SB_EEES9_SE_SG_Li256ELb1ELb1ELb0ELb0EEENS1_36VarlenDynamicPersistentTileSchedulerILi128ELi80ELi256ELi128ELb0ELb1ELb1ELb1ELb1ELb1EEEEEEEEEvNT_6ParamsE)
        /*0368*/ 	.word	0x00000004


	//----- nvinfo : EIATTR_FRAME_SIZE
	.align		4
.L_156:
        /*036c*/ 	.byte	0x04, 0x11
        /*036e*/ 	.short	(.L_158 - .L_157)
	.align		4
.L_157:
        /*0370*/ 	.word	index@(_ZN7cutlass13device_kernelIN5flash11enable_sm90INS1_16FlashAttnFwdSm90INS1_25CollectiveMainloopFwdSm90ILi2EN4cute5tupleIJNS5_1CILi1EEES8_S8_EEENS6_IJNS7_ILi128EEENS7_ILi80EEENS7_ILi256EEEEEELi256ENS_6half_tEfNS_4arch4Sm90ELb1ELb0ELb1ELb1ELb1ELb1ELb0ELb1ELb1ELb1ELb0ELb0EEENS1_21CollectiveEpilogueFwdINS6_IJSA_SC_SB_EEES9_SE_SG_Li256ELb1ELb1ELb0ELb0EEENS1_36VarlenDynamicPersistentTileSchedulerILi128ELi80ELi256ELi128ELb0ELb1ELb1ELb1ELb1ELb1EEEEEEEEEvNT_6ParamsE)
        /*0374*/ 	.word	0x00000000


	//----- nvinfo : EIATTR_REGCOUNT
	.align		4
.L_158:
        /*0378*/ 	.byte	0x04, 0x2f
        /*037a*/ 	.short	(.L_160 - .L_159)
	.align		4
.L_159:
        /*037c*/ 	.word	index@(_ZN7cutlass13device_kernelIN5flash11enable_sm90INS1_16FlashAttnFwdSm90INS1_25CollectiveMainloopFwdSm90ILi2EN4cute5tupleIJNS5_1CILi1EEES8_S8_EEENS6_IJNS7_ILi128EEENS7_ILi80EEENS7_ILi256EEEEEELi256ENS_6half_tEfNS_4arch4Sm90ELb1ELb0ELb1ELb1ELb1ELb0ELb0ELb1ELb1ELb1ELb0ELb0EEENS1_21CollectiveEpilogueFwdINS6_IJSA_SC_SB_EEES9_SE_SG_Li256ELb1ELb1ELb0ELb0EEENS1_36VarlenDynamicPersistentTileSchedulerILi128ELi80ELi256ELi128ELb0ELb1ELb1ELb1ELb1ELb1EEEEEEEEEvNT_6ParamsE)
        /*0380*/ 	.word	0x00000004


	//----- nvinfo : EIATTR_FRAME_SIZE
	.align		4
.L_160:
        /*0384*/ 	.byte	0x04, 0x11
        /*0386*/ 	.short	(.L_162 - .L_161)
	.align		4
.L_161:
        /*0388*/ 	.word	index@(_ZN7cutlass13device_kernelIN5flash11enable_sm90INS1_16FlashAttnFwdSm90INS1_25CollectiveMainloopFwdSm90ILi2EN4cute5tupleIJNS5_1CILi1EEES8_S8_EEENS6_IJNS7_ILi128EEENS7_ILi80EEENS7_ILi256EEEEEELi256ENS_6half_tEfNS_4arch4Sm90ELb1ELb0ELb1ELb1ELb1ELb0ELb0ELb1ELb1ELb1ELb0ELb0EEENS1_21CollectiveEpilogueFwdINS6_IJSA_SC_SB_EEES9_SE_SG_Li256ELb1ELb1ELb0ELb0EEENS1_36VarlenDynamicPersistentTileSchedulerILi128ELi80ELi256ELi128ELb0ELb1ELb1ELb1ELb1ELb1EEEEEEEEEvNT_6ParamsE)
        /*038c*/ 	.word	0x00000000


	//----- nvinfo : EIATTR_REGCOUNT
	.align		4
.L_162:
        /*0390*/ 	.byte	0x04, 0x2f
        /*0392*/ 	.short	(.L_164 - .L_163)
	.align		4
.L_163:
        /*0394*/ 	.word	index@(_ZN7cutlass13device_kernelIN5flash11enable_sm90INS1_16FlashAttnFwdSm90INS1_25CollectiveMainloopFwdSm90ILi2EN4cute5tupleIJNS5_1CILi1EEES8_S8_EEENS6_IJNS7_ILi128EEENS7_ILi80EEENS7_ILi256EEEEEELi256ENS_6half_tEfNS_4arch4Sm90ELb1ELb0ELb1ELb0ELb1ELb0ELb0ELb1ELb1ELb1ELb0ELb0EEENS1_21CollectiveEpilogueFwdINS6_IJSA_SC_SB_EEES9_SE_SG_Li256ELb0ELb1ELb0ELb0EEENS1_30DynamicPersistentTileSchedulerILi256ELi128ELb0ELb1ELb1EEEEEEEEEvNT_6ParamsE)
        /*0398*/ 	.word	0x00000004


	//----- nvinfo : EIATTR_FRAME_SIZE
	.align		4
.L_164:
        /*039c*/ 	.byte	0x04, 0x11
        /*039e*/ 	.short	(.L_166 - .L_165)
	.align		4
.L_165:
        /*03a0*/ 	.word	index@(_ZN7cutlass13device_kernelIN5flash11enable_sm90INS1_16FlashAttnFwdSm90INS1_25CollectiveMainloopFwdSm90ILi2EN4cute5tupleIJNS5_1CILi1EEES8_S8_EEENS6_IJNS7_ILi128EEENS7_ILi80EEENS7_ILi256EEEEEELi256ENS_6half_tEfNS_4arch4Sm90ELb1ELb0ELb1ELb0ELb1ELb0ELb0ELb1ELb1ELb1ELb0ELb0EEENS1_21CollectiveEpilogueFwdINS6_IJSA_SC_SB_EEES9_SE_SG_Li256ELb0ELb1ELb0ELb0EEENS1_30DynamicPersistentTileSchedulerILi256ELi128ELb0ELb1ELb1EEEEEEEEEvNT_6ParamsE)
        /*03a4*/ 	.word	0x00000000


	//----- nvinfo : EIATTR_REGCOUNT
	.align		4
.L_166:
        /*03a8*/ 	.byte	0x04, 0x2f
        /*03aa*/ 	.short	(.L_168 - .L_167)
	.align		4
.L_167:
        /*03ac*/ 	.word	index@(_ZN7cutlass13device_kernelIN5flash11enable_sm90INS1_16FlashAttnFwdSm90INS1_25CollectiveMainloopFwdSm90ILi2EN4cute5tupleIJNS5_1CILi1EEES8_S8_EEENS6_IJNS7_ILi128EEENS7_ILi64EEENS7_ILi256EEEEEELi256ENS_6half_tEfNS_4arch4Sm90ELb0ELb1ELb1ELb1ELb1ELb1ELb0ELb1ELb1ELb1ELb0ELb0EEENS1_21CollectiveEpilogueFwdINS6_IJSA_SC_SB_EEES9_SE_SG_Li256ELb1ELb1ELb0ELb0EEENS1_36VarlenDynamicPersistentTileSchedulerILi128ELi64ELi256ELi128ELb0ELb1ELb1ELb1ELb0ELb1EEEEEEEEEvNT_6ParamsE)
        /*03b0*/ 	.word	0x00000004


	//----- nvinfo : EIATTR_FRAME_SIZE
	.align		4
.L_168:
        /*03b4*/ 	.byte	0x04, 0x11
        /*03b6*/ 	.short	(.L_170 - .L_169)
	.align		4
.L_169:
        /*03b8*/ 	.word	index@(_ZN7cutlass13device_kernelIN5flash11enable_sm90INS1_16FlashAttnFwdSm90INS1_25CollectiveMainloopFwdSm90ILi2EN4cute5tupleIJNS5_1CILi1EEES8_S8_EEENS6_IJNS7_ILi128EEENS7_ILi64EEENS7_ILi256EEEEEELi256ENS_6half_tEfNS_4arch4Sm90ELb0ELb1ELb1ELb1ELb1ELb1ELb0ELb1ELb1ELb1ELb0ELb0EEENS1_21CollectiveEpilogueFwdINS6_IJSA_SC_SB_EEES9_SE_SG_Li256ELb1ELb1ELb0ELb0EEENS1_36VarlenDynamicPersistentTileSchedulerILi128ELi64ELi256ELi128ELb0ELb1ELb1ELb1ELb0ELb1EEEEEEEEEvNT_6ParamsE)
        /*03bc*/ 	.word	0x00000000


	//----- nvinfo : EIATTR_REGCOUNT
	.align		4
.L_170:
        /*03c0*/ 	.byte	0x04, 0x2f
        /*03c2*/ 	.short	(.L_172 - .L_171)
	.align		4
.L_171:
        /*03c4*/ 	.word	index@(_ZN7cutlass13device_kernelIN5flash11enable_sm90INS1_16FlashAttnFwdSm90INS1_25CollectiveMainloopFwdSm90ILi2EN4cute5tupleIJNS5_1CILi1EEES8_S8_EEENS6_IJNS7_ILi128EEENS7_ILi64EEENS7_ILi256EEEEEELi256ENS_6half_tEfNS_4arch4Sm90ELb0ELb1ELb1ELb1ELb1ELb0ELb0ELb1ELb1ELb1ELb0ELb0EEENS1_21CollectiveEpilogueFwdINS6_IJSA_SC_SB_EEES9_SE_SG_Li256ELb1ELb1ELb0ELb0EEENS1_36VarlenDynamicPersistentTileSchedulerILi128ELi64ELi256ELi128ELb0ELb1ELb1ELb1ELb0ELb1EEEEEEEEEvNT_6ParamsE)
        /*03c8*/ 	.word	0x00000004


	//----- nvinfo : EIATTR_FRAME_SIZE
	.align		4
.L_172:
        /*03cc*/ 	.byte	0x04, 0x11
        /*03ce*/ 	.short	(.L_174 - .L_173)
	.align		4
.L_173:
        /*03d0*/ 	.word	index@(_ZN7cutlass13device_kernelIN5flash11enable_sm90INS1_16FlashAttnFwdSm90INS1_25CollectiveMainloopFwdSm90ILi2EN4cute5tupleIJNS5_1CILi1EEES8_S8_EEENS6_IJNS7_ILi128EEENS7_ILi64EEENS7_ILi256EEEEEELi256ENS_6half_tEfNS_4arch4Sm90ELb0ELb1ELb1ELb1ELb1ELb0ELb0ELb1ELb1ELb1ELb0ELb0EEENS1_21CollectiveEpilogueFwdINS6_IJSA_SC_SB_EEES9_SE_SG_Li256ELb1ELb1ELb0ELb0EEENS1_36VarlenDynamicPersistentTileSchedulerILi128ELi64ELi256ELi128ELb0ELb1ELb1ELb1ELb0ELb1EEEEEEEEEvNT_6ParamsE)
        /*03d4*/ 	.word	0x00000000


	//----- nvinfo : EIATTR_REGCOUNT
	.align		4
.L_174:
        /*03d8*/ 	.byte	0x04, 0x2f
        /*03da*/ 	.short	(.L_176 - .L_175)
	.align		4
.L_175:
        /*03dc*/ 	.word	index@(_ZN7cutlass13device_kernelIN5flash11enable_sm90INS1_16FlashAttnFwdSm90INS1_25CollectiveMainloopFwdSm90ILi2EN4cute5tupleIJNS5_1CILi1EEES8_S8_EEENS6_IJNS7_ILi128EEENS7_ILi64EEENS7_ILi256EEEEEELi256ENS_6half_tEfNS_4arch4Sm90ELb0ELb1ELb1ELb0ELb1ELb0ELb0ELb1ELb1ELb1ELb0ELb0EEENS1_21CollectiveEpilogueFwdINS6_IJSA_SC_SB_EEES9_SE_SG_Li256ELb0ELb1ELb0ELb0EEENS1_30DynamicPersistentTileSchedulerILi256ELi128ELb0ELb1ELb1EEEEEEEEEvNT_6ParamsE)
        /*03e0*/ 	.word	0x00000004


	//----- nvinfo : EIATTR_FRAME_SIZE
	.align		4
.L_176:
        /*03e4*/ 	.byte	0x04, 0x11
        /*03e6*/ 	.short	(.L_178 - .L_177)
	.align		4
.L_177:
        /*03e8*/ 	.word	index@(_ZN7cutlass13device_kernelIN5flash11enable_sm90INS1_16FlashAttnFwdSm90INS1_25CollectiveMainloopFwdSm90ILi2EN4cute5tupleIJNS5_1CILi1EEES8_S8_EEENS6_IJNS7_ILi128EEENS7_ILi64EEENS7_ILi256EEEEEELi256ENS_6half_tEfNS_4arch4Sm90ELb0ELb1ELb1ELb0ELb1ELb0ELb0ELb1ELb1ELb1ELb0ELb0EEENS1_21CollectiveEpilogueFwdINS6_IJSA_SC_SB_EEES9_SE_SG_Li256ELb0ELb1ELb0ELb0EEENS1_30DynamicPersistentTileSchedulerILi256ELi128ELb0ELb1ELb1EEEEEEEEEvNT_6ParamsE)
        /*03ec*/ 	.word	0x00000000


	//----- nvinfo : EIATTR_REGCOUNT
	.align		4
.L_178:
        /*03f0*/ 	.byte	0x04, 0x2f
        /*03f2*/ 	.short	(.L_180 - .L_179)
	.align		4
.L_179:
        /*03f4*/ 	.word	index@(_ZN7cutlass13device_kernelIN5flash11enable_sm90INS1_16FlashAttnFwdSm90INS1_25CollectiveMainloopFwdSm90ILi2EN4cute5tupleIJNS5_1CILi1EEES8_S8_EEENS6_IJNS7_ILi128EEENS7_ILi80EEENS7_ILi256EEEEEELi256ENS_6half_tEfNS_4arch4Sm90ELb0ELb0ELb1ELb1ELb1ELb1ELb0ELb1ELb1ELb1ELb0ELb0EEENS1_21CollectiveEpilogueFwdINS6_IJSA_SC_SB_EEES9_SE_SG_Li256ELb1ELb1ELb0ELb0EEENS1_36VarlenDynamicPersistentTileSchedulerILi128ELi80ELi256ELi128ELb0ELb1ELb1ELb0ELb1ELb1EEEEEEEEEvNT_6ParamsE)
        /*03f8*/ 	.word	0x00000004


	//----- nvinfo : EIATTR_FRAME_SIZE
	.align		4
.L_180:
        /*03fc*/ 	.byte	0x04, 0x11
        /*03fe*/ 	.short	(.L_182 - .L_181)
	.align		4
.L_181:
        /*0400*/ 	.word	index@(_ZN7cutlass13device_kernelIN5flash11enable_sm90INS1_16FlashAttnFwdSm90INS1_25CollectiveMainloopFwdSm90ILi2EN4cute5tupleIJNS5_1CILi1EEES8_S8_EEENS6_IJNS7_ILi128EEENS7_ILi80EEENS7_ILi256EEEEEELi256ENS_6half_tEfNS_4arch4Sm90ELb0ELb0ELb1ELb1ELb1ELb1ELb0ELb1ELb1ELb1ELb0ELb0EEENS1_21CollectiveEpilogueFwdINS6_IJSA_SC_SB_EEES9_SE_SG_Li256ELb1ELb1ELb0ELb0EEENS1_36VarlenDynamicPersistentTileSchedulerILi128ELi80ELi256ELi128ELb0ELb1ELb1ELb0ELb1ELb1EEEEEEEEEvNT_6ParamsE)
        /*0404*/ 	.word	0x00000000


	//----- nvinfo : EIATTR_REGCOUNT
	.align		4
.L_182:
        /*0408*/ 	.byte	0x04, 0x2f
        /*040a*/ 	.short	(.L_184 - .L_183)
	.align		4
.L_183:
        /*040c*/ 	.word	index@(_ZN7cutlass13device_kernelIN5flash11enable_sm90INS1_16FlashAttnFwdSm90INS1_25CollectiveMainloopFwdSm90ILi2EN4cute5tupleIJNS5_1CILi1EEES8_S8_EEENS6_IJNS7_ILi128EEENS7_ILi80EEENS7_ILi256EEEEEELi256ENS_6half_tEfNS_4arch4Sm90ELb0ELb0ELb1ELb1ELb1ELb0ELb0ELb1ELb1ELb1ELb0ELb0EEENS1_21CollectiveEpilogueFwdINS6_IJSA_SC_SB_EEES9_SE_SG_Li256ELb1ELb1ELb0ELb0EEENS1_36VarlenDynamicPersistentTileSchedulerILi128ELi80ELi256ELi128ELb0ELb1ELb1ELb0ELb1ELb1EEEEEEEEEvNT_6ParamsE)
        /*0410*/ 	.word	0x00000004


	//----- nvinfo : EIATTR_FRAME_SIZE
	.align		4
.L_184:
        /*0414*/ 	.byte	0x04, 0x11
        /*0416*/ 	.short	(.L_186 - .L_185)
	.align		4
.L_185:
        /*0418*/ 	.word	index@(_ZN7cutlass13device_kernelIN5flash11enable_sm90INS1_16FlashAttnFwdSm90INS1_25CollectiveMainloopFwdSm90ILi2EN4cute5tupleIJNS5_1CILi1EEES8_S8_EEENS6_IJNS7_ILi128EEENS7_ILi80EEENS7_ILi256EEEEEELi256ENS_6half_tEfNS_4arch4Sm90ELb0ELb0ELb1ELb1ELb1ELb0ELb0ELb1ELb1ELb1ELb0ELb0EEENS1_21CollectiveEpilogueFwdINS6_IJSA_SC_SB_EEES9_SE_SG_Li256ELb1ELb1ELb0ELb0EEENS1_36VarlenDynamicPersistentTileSchedulerILi128ELi80ELi256ELi128ELb0ELb1ELb1ELb0ELb1ELb1EEEEEEEEEvNT_6ParamsE)
        /*041c*/ 	.word	0x00000000


	//----- nvinfo : EIATTR_REGCOUNT
	.align		4
.L_186:
        /*0420*/ 	.byte	0x04, 0x2f
        /*0422*/ 	.short	(.L_188 - .L_187)
	.align		4
.L_187:
        /*0424*/ 	.word	index@(_ZN7cutlass13device_kernelIN5flash11enable_sm90INS1_16FlashAttnFwdSm90INS1_25CollectiveMainloopFwdSm90ILi2EN4cute5tupleIJNS5_1CILi1EEES8_S8_EEENS6_IJNS7_ILi128EEENS7_ILi80EEENS7_ILi256EEEEEELi256ENS_6half_tEfNS_4arch4Sm90ELb0ELb0ELb1ELb0ELb1ELb0ELb0ELb1ELb1ELb1ELb0ELb0EEENS1_21CollectiveEpilogueFwdINS6_IJSA_SC_SB_EEES9_SE_SG_Li256ELb0ELb1ELb0ELb0EEENS1_29StaticPersistentTileSchedulerILb0EEEEEEEEEvNT_6ParamsE)
        /*0428*/ 	.word	0x00000004


	//----- nvinfo : EIATTR_FRAME_SIZE
	.align		4
.L_188:
        /*042c*/ 	.byte	0x04, 0x11
        /*042e*/ 	.short	(.L_190 - .L_189)
	.align		4
.L_189:
        /*0430*/ 	.word	index@(_ZN7cutlass13device_kernelIN5flash11enable_sm90INS1_16FlashAttnFwdSm90INS1_25CollectiveMainloopFwdSm90ILi2EN4cute5tupleIJNS5_1CILi1EEES8_S8_EEENS6_IJNS7_ILi128EEENS7_ILi80EEENS7_ILi256EEEEEELi256ENS_6half_tEfNS_4arch4Sm90ELb0ELb0ELb1ELb0ELb1ELb0ELb0ELb1ELb1ELb1ELb0ELb0EEENS1_21CollectiveEpilogueFwdINS6_IJSA_SC_SB_EEES9_SE_SG_Li256ELb0ELb1ELb0ELb0EEENS1_29StaticPersistentTileSchedulerILb0EEEEEEEEEvNT_6ParamsE)
        /*0434*/ 	.word	0x00000000


	//----- nvinfo : EIATTR_MIN_STACK_SIZE
	.align		4
.L_190:
        /*0438*/ 	.byte	0x04, 0x12
        /*043a*/ 	.short	(.L_192 - .L_191)
	.align		4
.L_191:
        /*043c*/ 	.word	index@(_ZN7cutlass13device_kernelIN5flash11enable_sm90INS1_16FlashAttnFwdSm90INS1_25CollectiveMainloopFwdSm90ILi2EN4cute5tupleIJNS5_1CILi1EEES8_S8_EEENS6_IJNS7_ILi128EEENS7_ILi80EEENS7_ILi256EEEEEELi256ENS_6half_tEfNS_4arch4Sm90ELb0ELb0ELb1ELb0ELb1ELb0ELb0ELb1ELb1ELb1ELb0ELb0EEENS1_21CollectiveEpilogueFwdINS6_IJSA_SC_SB_EEES9_SE_SG_Li256ELb0ELb1ELb0ELb0EEENS1_29StaticPersistentTileSchedulerILb0EEEEEEEEEvNT_6ParamsE)
        /*0440*/ 	.word	0x00000000


	//----- nvinfo : EIATTR_MIN_STACK_SIZE
	.align		4
.L_192:
        /*0444*/ 	.byte	0x04, 0x12
        /*0446*/ 	.short	(.L_194 - .L_193)
	.align		4
.L_193:
        /*0448*/ 	.word	index@(_ZN7cutlass13device_kernelIN5flash11enable_sm90INS1_16FlashAttnFwdSm90INS1_25CollectiveMainloopFwdSm90ILi2EN4cute5tupleIJNS5_1CILi1EEES8_S8_EEENS6_IJNS7_ILi128EEENS7_ILi80EEENS7_ILi256EEEEEELi256ENS_6half_tEfNS_4arch4Sm90ELb0ELb0ELb1ELb1ELb1ELb0ELb0ELb1ELb1ELb1ELb0ELb0EEENS1_21CollectiveEpilogueFwdINS6_IJSA_SC_SB_EEES9_SE_SG_Li256ELb1ELb1ELb0ELb0EEENS1_36VarlenDynamicPersistentTileSchedulerILi128ELi80ELi256ELi128ELb0ELb1ELb1ELb0ELb1ELb1EEEEEEEEEvNT_6ParamsE)
        /*044c*/ 	.word	0x00000000


	//----- nvinfo : EIATTR_MIN_STACK_SIZE
	.align		4
.L_194:
        /*0450*/ 	.byte	0x04, 0x12
        /*0452*/ 	.short	(.L_196 - .L_195)
	.align		4
.L_195:
        /*0454*/ 	.word	index@(_ZN7cutlass13device_kernelIN5flash11enable_sm90INS1_16FlashAttnFwdSm90INS1_25CollectiveMainloopFwdSm90ILi2EN4cute5tupleIJNS5_1CILi1EEES8_S8_EEENS6_IJNS7_ILi128EEENS7_ILi80EEENS7_ILi256EEEEEELi256ENS_6half_tEfNS_4arch4Sm90ELb0ELb0ELb1ELb1ELb1ELb1ELb0ELb1ELb1ELb1ELb0ELb0EEENS1_21CollectiveEpilogueFwdINS6_IJSA_SC_SB_EEES9_SE_SG_Li256ELb1ELb1ELb0ELb0EEENS1_36VarlenDynamicPersistentTileSchedulerILi128ELi80ELi256ELi128ELb0ELb1ELb1ELb0ELb1ELb1EEEEEEEEEvNT_6ParamsE)
        /*0458*/ 	.word	0x00000000


	//----- nvinfo : EIATTR_MIN_STACK_SIZE
	.align		4
.L_196:
        /*045c*/ 	.byte	0x04, 0x12
        /*045e*/ 	.short	(.L_198 - .L_197)
	.align		4
.L_197:
        /*0460*/ 	.word	index@(_ZN7cutlass13device_kernelIN5flash11enable_sm90INS1_16FlashAttnFwdSm90INS1_25CollectiveMainloopFwdSm90ILi2EN4cute5tupleIJNS5_1CILi1EEES8_S8_EEENS6_IJNS7_ILi128EEENS7_ILi64EEENS7_ILi256EEEEEELi256ENS_6half_tEfNS_4arch4Sm90ELb0ELb1ELb1ELb0ELb1ELb0ELb0ELb1ELb1ELb1ELb0ELb0EEENS1_21CollectiveEpilogueFwdINS6_IJSA_SC_SB_EEES9_SE_SG_Li256ELb0ELb1ELb0ELb0EEENS1_30DynamicPersistentTileSchedulerILi256ELi128ELb0ELb1ELb1EEEEEEEEEvNT_6ParamsE)
        /*0464*/ 	.word	0x00000000


	//----- nvinfo : EIATTR_MIN_STACK_SIZE
	.align		4
.L_198:
        /*0468*/ 	.byte	0x04, 0x12
        /*046a*/ 	.short	(.L_200 - .L_199)
	.align		4
.L_199:
        /*046c*/ 	.word	index@(_ZN7cutlass13device_kernelIN5flash11enable_sm90INS1_16FlashAttnFwdSm90INS1_25CollectiveMainloopFwdSm90ILi2EN4cute5tupleIJNS5_1CILi1EEES8_S8_EEENS6_IJNS7_ILi128EEENS7_ILi64EEENS7_ILi256EEEEEELi256ENS_6half_tEfNS_4arch4Sm90ELb0ELb1ELb1ELb1ELb1ELb0ELb0ELb1ELb1ELb1ELb0ELb0EEENS1_21CollectiveEpilogueFwdINS6_IJSA_SC_SB_EEES9_SE_SG_Li256ELb1ELb1ELb0ELb0EEENS1_36VarlenDynamicPersistentTileSchedulerILi128ELi64ELi256ELi128ELb0ELb1ELb1ELb1ELb0ELb1EEEEEEEEEvNT_6ParamsE)
        /*0470*/ 	.word	0x00000000


	//----- nvinfo : EIATTR_MIN_STACK_SIZE
	.align		4
.L_200:
        /*0474*/ 	.byte	0x04, 0x12
        /*0476*/ 	.short	(.L_202 - .L_201)
	.align		4
.L_201:
        /*0478*/ 	.word	index@(_ZN7cutlass13device_kernelIN5flash11enable_sm90INS1_16FlashAttnFwdSm90INS1_25CollectiveMainloopFwdSm90ILi2EN4cute5tupleIJNS5_1CILi1EEES8_S8_EEENS6_IJNS7_ILi128EEENS7_ILi64EEENS7_ILi256EEEEEELi256ENS_6half_tEfNS_4arch4Sm90ELb0ELb1ELb1ELb1ELb1ELb1ELb0ELb1ELb1ELb1ELb0ELb0EEENS1_21CollectiveEpilogueFwdINS6_IJSA_SC_SB_EEES9_SE_SG_Li256ELb1ELb1ELb0ELb0EEENS1_36VarlenDynamicPersistentTileSchedulerILi128ELi64ELi256ELi128ELb0ELb1ELb1ELb1ELb0ELb1EEEEEEEEEvNT_6ParamsE)
        /*047c*/ 	.word	0x00000000


	//----- nvinfo : EIATTR_MIN_STACK_SIZE
	.align		4
.L_202:
        /*0480*/ 	.byte	0x04, 0x12
        /*0482*/ 	.short	(.L_204 - .L_203)
	.align		4
.L_203:
        /*0484*/ 	.word	index@(_ZN7cutlass13device_kernelIN5flash11enable_sm90INS1_16FlashAttnFwdSm90INS1_25CollectiveMainloopFwdSm90ILi2EN4cute5tupleIJNS5_1CILi1EEES8_S8_EEENS6_IJNS7_ILi128EEENS7_ILi80EEENS7_ILi256EEEEEELi256ENS_6half_tEfNS_4arch4Sm90ELb1ELb0ELb1ELb0ELb1ELb0ELb0ELb1ELb1ELb1ELb0ELb0EEENS1_21CollectiveEpilogueFwdINS6_IJSA_SC_SB_EEES9_SE_SG_Li256ELb0ELb1ELb0ELb0EEENS1_30DynamicPersistentTileSchedulerILi256ELi128ELb0ELb1ELb1EEEEEEEEEvNT_6ParamsE)
        /*0488*/ 	.word	0x00000000


	//----- nvinfo : EIATTR_MIN_STACK_SIZE
	.align		4
.L_204:
        /*048c*/ 	.byte	0x04, 0x12
        /*048e*/ 	.short	(.L_206 - .L_205)
	.align		4
.L_205:
        /*0490*/ 	.word	index@(_ZN7cutlass13device_kernelIN5flash11enable_sm90INS1_16FlashAttnFwdSm90INS1_25CollectiveMainloopFwdSm90ILi2EN4cute5tupleIJNS5_1CILi1EEES8_S8_EEENS6_IJNS7_ILi128EEENS7_ILi80EEENS7_ILi256EEEEEELi256ENS_6half_tEfNS_4arch4Sm90ELb1ELb0ELb1ELb1ELb1ELb0ELb0ELb1ELb1ELb1ELb0ELb0EEENS1_21CollectiveEpilogueFwdINS6_IJSA_SC_SB_EEES9_SE_SG_Li256ELb1ELb1ELb0ELb0EEENS1_36VarlenDynamicPersistentTileSchedulerILi128ELi80ELi256ELi128ELb0ELb1ELb1ELb1ELb1ELb1EEEEEEEEEvNT_6ParamsE)
        /*0494*/ 	.word	0x00000000


	//----- nvinfo : EIATTR_MIN_STACK_SIZE
	.align		4
.L_206:
        /*0498*/ 	.byte	0x04, 0x12
        /*049a*/ 	.short	(.L_208 - .L_207)
	.align		4
.L_207:
        /*049c*/ 	.word	index@(_ZN7cutlass13device_kernelIN5flash11enable_sm90INS1_16FlashAttnFwdSm90INS1_25CollectiveMainloopFwdSm90ILi2EN4cute5tupleIJNS5_1CILi1EEES8_S8_EEENS6_IJNS7_ILi128EEENS7_ILi80EEENS7_ILi256EEEEEELi256ENS_6half_tEfNS_4arch4Sm90ELb1ELb0ELb1ELb1ELb1ELb1ELb0ELb1ELb1ELb1ELb0ELb0EEENS1_21CollectiveEpilogueFwdINS6_IJSA_SC_SB_EEES9_SE_SG_Li256ELb1ELb1ELb0ELb0EEENS1_36VarlenDynamicPersistentTileSchedulerILi128ELi80ELi256ELi128ELb0ELb1ELb1ELb1ELb1ELb1EEEEEEEEEvNT_6ParamsE)
        /*04a0*/ 	.word	0x00000000


	//----- nvinfo : EIATTR_MIN_STACK_SIZE
	.align		4
.L_208:
        /*04a4*/ 	.byte	0x04, 0x12
        /*04a6*/ 	.short	(.L_210 - .L_209)
	.align		4
.L_209:
        /*04a8*/ 	.word	index@(_ZN7cutlass13device_kernelIN5flash11enable_sm90INS1_16FlashAttnFwdSm90INS1_25CollectiveMainloopFwdSm90ILi2EN4cute5tupleIJNS5_1CILi1EEES8_S8_EEENS6_IJNS7_ILi128EEENS7_ILi96EEENS7_ILi192EEEEEELi192ENS_6half_tEfNS_4arch4Sm90ELb0ELb0ELb1ELb0ELb1ELb0ELb0ELb1ELb1ELb1ELb0ELb0EEENS1_21CollectiveEpilogueFwdINS6_IJSA_SC_SB_EEES9_SE_SG_Li256ELb0ELb1ELb0ELb0EEENS1_29StaticPersistentTileSchedulerILb0EEEEEEEEEvNT_6ParamsE)
        /*04ac*/ 	.word	0x00000000


	//----- nvinfo : EIATTR_MIN_STACK_SIZE
	.align		4
.L_210:
        /*04b0*/ 	.byte	0x04, 0x12
        /*04b2*/ 	.short	(.L_212 - .L_211)
	.align		4
.L_211:
        /*04b4*/ 	.word	index@(_ZN7cutlass13device_kernelIN5flash11enable_sm90INS1_16FlashAttnFwdSm90INS1_25CollectiveMainloopFwdSm90ILi2EN4cute5tupleIJNS5_1CILi1EEES8_S8_EEENS6_IJNS7_ILi128EEENS7_ILi96EEENS7_ILi192EEEEEELi192ENS_6half_tEfNS_4arch4Sm90ELb0ELb0ELb1ELb1ELb1ELb0ELb0ELb1ELb1ELb1ELb0ELb0EEENS1_21CollectiveEpilogueFwdINS6_IJSA_SC_SB_EEES9_SE_SG_Li256ELb1ELb1ELb0ELb0EEENS1_36VarlenDynamicPersistentTileSchedulerILi128ELi96ELi256ELi128ELb0ELb1ELb1ELb0ELb1ELb1EEEEEEEEEvNT_6ParamsE)
        /*04b8*/ 	.word	0x00000000


	//----- nvinfo : EIATTR_MIN_STACK_SIZE
	.align		4
.L_212:
        /*04bc*/ 	.byte	0x04, 0x12
        /*04be*/ 	.short	(.L_214 - .L_213)
	.align		4
.L_213:
        /*04c0*/ 	.word	index@(_ZN7cutlass13device_kernelIN5flash11enable_sm90INS1_16FlashAttnFwdSm90INS1_25CollectiveMainloopFwdSm90ILi2EN4cute5tupleIJNS5_1CILi1EEES8_S8_EEENS6_IJNS7_ILi128EEENS7_ILi96EEENS7_ILi192EEEEEELi192ENS_6half_tEfNS_4arch4Sm90ELb0ELb0ELb1ELb1ELb1ELb1ELb0ELb1ELb1ELb1ELb0ELb0EEENS1_21CollectiveEpilogueFwdINS6_IJSA_SC_SB_EEES9_SE_SG_Li256ELb1ELb1ELb0ELb0EEENS1_36VarlenDynamicPersistentTileSchedulerILi128ELi96ELi256ELi128ELb0ELb1ELb1ELb0ELb1ELb1EEEEEEEEEvNT_6ParamsE)
        /*04c4*/ 	.word	0x00000000


	//----- nvinfo : EIATTR_MIN_STACK_SIZE
	.align		4
.L_214:
        /*04c8*/ 	.byte	0x04, 0x12
        /*04ca*/ 	.short	(.L_216 - .L_215)
	.align		4
.L_215:
        /*04cc*/ 	.word	index@(_ZN7cutlass13device_kernelIN5flash11enable_sm90INS1_16FlashAttnFwdSm90INS1_25CollectiveMainloopFwdSm90ILi2EN4cute5tupleIJNS5_1CILi1EEES8_S8_EEENS6_IJNS7_ILi128EEENS7_ILi96EEENS7_ILi192EEEEEELi192ENS_6half_tEfNS_4arch4Sm90ELb0ELb1ELb1ELb0ELb1ELb0ELb0ELb1ELb1ELb1ELb0ELb0EEENS1_21CollectiveEpilogueFwdINS6_IJSA_SC_SB_EEES9_SE_SG_Li256ELb0ELb1ELb0ELb0EEENS1_30DynamicPersistentTileSchedulerILi256ELi128ELb0ELb1ELb1EEEEEEEEEvNT_6ParamsE)
        /*04d0*/ 	.word	0x00000000


	//----- nvinfo : EIATTR_MIN_STACK_SIZE
	.align		4
.L_216:
        /*04d4*/ 	.byte	0x04, 0x12
        /*04d6*/ 	.short	(.L_218 - .L_217)
	.align		4
.L_217:
        /*04d8*/ 	.word	index@(_ZN7cutlass13device_kernelIN5flash11enable_sm90INS1_16FlashAttnFwdSm90INS1_25CollectiveMainloopFwdSm90ILi2EN4cute5tupleIJNS5_1CILi1EEES8_S8_EEENS6_IJNS7_ILi128EEENS7_ILi96EEENS7_ILi192EEEEEELi192ENS_6half_tEfNS_4arch4Sm90ELb0ELb1ELb1ELb1ELb1ELb0ELb0ELb1ELb1ELb1ELb0ELb0EEENS1_21CollectiveEpilogueFwdINS6_IJSA_SC_SB_EEES9_SE_SG_Li256ELb1ELb1ELb0ELb0EEENS1_36VarlenDynamicPersistentTileSchedulerILi128ELi96ELi256ELi128ELb0ELb1ELb1ELb1ELb0ELb1EEEEEEEEEvNT_6ParamsE)
        /*04dc*/ 	.word	0x00000000


	//----- nvinfo : EIATTR_MIN_STACK_SIZE
	.align		4
.L_218:
        /*04e0*/ 	.byte	0x04, 0x12
        /*04e2*/ 	.short	(.L_220 - .L_219)
	.align		4
.L_219:
        /*04e4*/ 	.word	index@(_ZN7cutlass13device_kernelIN5flash11enable_sm90INS1_16FlashAttnFwdSm90INS1_25CollectiveMainloopFwdSm90ILi2EN4cute5tupleIJNS5_1CILi1EEES8_S8_EEENS6_IJNS7_ILi128EEENS7_ILi96EEENS7_ILi192EEEEEELi192ENS_6half_tEfNS_4arch4Sm90ELb0ELb1ELb1ELb1ELb1ELb1ELb0ELb1ELb1ELb1ELb0ELb0EEENS1_21CollectiveEpilogueFwdINS6_IJSA_SC_SB_EEES9_SE_SG_Li256ELb1ELb1ELb0ELb0EEENS1_36VarlenDynamicPersistentTileSchedulerILi128ELi96ELi256ELi128ELb0ELb1ELb1ELb1ELb0ELb1EEEEEEEEEvNT_6ParamsE)
        /*04e8*/ 	.word	0x00000000


	//----- nvinfo : EIATTR_MIN_STACK_SIZE
	.align		4
.L_220:
        /*04ec*/ 	.byte	0x04, 0x12
        /*04ee*/ 	.short	(.L_222 - .L_221)
	.align		4
.L_221:
        /*04f0*/ 	.word	index@(_ZN7cutlass13device_kernelIN5flash11enable_sm90INS1_16FlashAttnFwdSm90INS1_25CollectiveMainloopFwdSm90ILi2EN4cute5tupleIJNS5_1CILi1EEES8_S8_EEENS6_IJNS7_ILi128EEENS7_ILi96EEENS7_ILi192EEEEEELi192ENS_6half_tEfNS_4arch4Sm90ELb1ELb0ELb1ELb0ELb1ELb0ELb0ELb1ELb1ELb1ELb0ELb0EEENS1_21CollectiveEpilogueFwdINS6_IJSA_SC_SB_EEES9_SE_SG_Li256ELb0ELb1ELb0ELb0EEENS1_30DynamicPersistentTileSchedulerILi256ELi128ELb0ELb1ELb1EEEEEEEEEvNT_6ParamsE)
        /*04f4*/ 	.word	0x00000000


	//----- nvinfo : EIATTR_MIN_STACK_SIZE
	.align		4
.L_222:
        /*04f8*/ 	.byte	0x04, 0x12
        /*04fa*/ 	.short	(.L_224 - .L_223)
	.align		4
.L_223:
        /*04fc*/ 	.word	index@(_ZN7cutlass13device_kernelIN5flash11enable_sm90INS1_16FlashAttnFwdSm90INS1_25CollectiveMainloopFwdSm90ILi2EN4cute5tupleIJNS5_1CILi1EEES8_S8_EEENS6_IJNS7_ILi128EEENS7_ILi96EEENS7_ILi192EEEEEELi192ENS_6half_tEfNS_4arch4Sm90ELb1ELb0ELb1ELb1ELb1ELb0ELb0ELb1ELb1ELb1ELb0ELb0EEENS1_21CollectiveEpilogueFwdINS6_IJSA_SC_SB_EEES9_SE_SG_Li256ELb1ELb1ELb0ELb0EEENS1_36VarlenDynamicPersistentTileSchedulerILi128ELi96ELi256ELi128ELb0ELb1ELb1ELb1ELb1ELb1EEEEEEEEEvNT_6ParamsE)
        /*0500*/ 	.word	0x00000000


	//----- nvinfo : EIATTR_MIN_STACK_SIZE
	.align		4
.L_224:
        /*0504*/ 	.byte	0x04, 0x12
        /*0506*/ 	.short	(.L_226 - .L_225)
	.align		4
.L_225:
        /*0508*/ 	.word	index@(_ZN7cutlass13device_kernelIN5flash11enable_sm90INS1_16FlashAttnFwdSm90INS1_25CollectiveMainloopFwdSm90ILi2EN4cute5tupleIJNS5_1CILi1EEES8_S8_EEENS6_IJNS7_ILi128EEENS7_ILi96EEENS7_ILi192EEEEEELi192ENS_6half_tEfNS_4arch4Sm90ELb1ELb0ELb1ELb1ELb1ELb1ELb0ELb1ELb1ELb1ELb0ELb0EEENS1_21CollectiveEpilogueFwdINS6_IJSA_SC_SB_EEES9_SE_SG_Li256ELb1ELb1ELb0ELb0EEENS1_36VarlenDynamicPersistentTileSchedulerILi128ELi96ELi256ELi128ELb0ELb1ELb1ELb1ELb1ELb1EEEEEEEEEvNT_6ParamsE)
        /*050c*/ 	.word	0x00000000


	//----- nvinfo : EIATTR_MIN_STACK_SIZE
	.align		4
.L_226:
        /*0510*/ 	.byte	0x04, 0x12
        /*0512*/ 	.short	(.L_228 - .L_227)
	.align		4
.L_227:
        /*0514*/ 	.word	index@(_ZN7cutlass13device_kernelIN5flash11enable_sm90INS1_16FlashAttnFwdSm90INS1_25CollectiveMainloopFwdSm90ILi2EN4cute5tupleIJNS5_1CILi1EEES8_S8_EEENS6_IJNS7_ILi128EEESA_SA_EEELi128ENS_6half_tEfNS_4arch4Sm90ELb0ELb0ELb1ELb0ELb1ELb0ELb0ELb1ELb1ELb1ELb0ELb0EEENS1_21CollectiveEpilogueFwdISB_S9_SC_SE_Li256ELb0ELb1ELb0ELb0EEENS1_29StaticPersistentTileSchedulerILb0EEEEEEEEEvNT_6ParamsE)
        /*0518*/ 	.word	0x00000000


	//----- nvinfo : EIATTR_MIN_STACK_SIZE
	.align		4
.L_228:
        /*051c*/ 	.byte	0x04, 0x12
        /*051e*/ 	.short	(.L_230 - .L_229)
	.align		4
.L_229:
        /*0520*/ 	.word	index@(_ZN7cutlass13device_kernelIN5flash11enable_sm90INS1_16FlashAttnFwdSm90INS1_25CollectiveMainloopFwdSm90ILi2EN4cute5tupleIJNS5_1CILi1EEES8_S8_EEENS6_IJNS7_ILi128EEESA_SA_EEELi128ENS_6half_tEfNS_4arch4Sm90ELb0ELb0ELb1ELb1ELb1ELb0ELb0ELb1ELb1ELb1ELb0ELb0EEENS1_21CollectiveEpilogueFwdISB_S9_SC_SE_Li256ELb1ELb1ELb0ELb0EEENS1_36VarlenDynamicPersistentTileSchedulerILi128ELi128ELi256ELi128ELb0ELb1ELb1ELb0ELb1ELb1EEEEEEEEEvNT_6ParamsE)
        /*0524*/ 	.word	0x00000000


	//----- nvinfo : EIATTR_MIN_STACK_SIZE
	.align		4
.L_230:
        /*0528*/ 	.byte	0x04, 0x12
        /*052a*/ 	.short	(.L_232 - .L_231)
	.align		4
.L_231:
        /*052c*/ 	.word	index@(_ZN7cutlass13device_kernelIN5flash11enable_sm90INS1_16FlashAttnFwdSm90INS1_25CollectiveMainloopFwdSm90ILi2EN4cute5tupleIJNS5_1CILi1EEES8_S8_EEENS6_IJNS7_ILi128EEESA_SA_EEELi128ENS_6half_tEfNS_4arch4Sm90ELb0ELb0ELb1ELb1ELb1ELb1ELb0ELb1ELb1ELb1ELb0ELb0EEENS1_21CollectiveEpilogueFwdISB_S9_SC_SE_Li256ELb1ELb1ELb0ELb0EEENS1_36VarlenDynamicPersistentTileSchedulerILi128ELi128ELi256ELi128ELb0ELb1ELb1ELb0ELb1ELb1EEEEEEEEEvNT_6ParamsE)
        /*0530*/ 	.word	0x00000000


	//----- nvinfo : EIATTR_MIN_STACK_SIZE
	.align		4
.L_232:
        /*0534*/ 	.byte	0x04, 0x12
        /*0536*/ 	.short	(.L_234 - .L_233)
	.align		4
.L_233:
        /*0538*/ 	.word	index@(_ZN7cutlass13device_kernelIN5flash11enable_sm90INS1_16FlashAttnFwdSm90INS1_25CollectiveMainloopFwdSm90ILi2EN4cute5tupleIJNS5_1CILi1EEES8_S8_EEENS6_IJNS7_ILi128EEESA_SA_EEELi128ENS_6half_tEfNS_4arch4Sm90ELb0ELb1ELb1ELb0ELb1ELb0ELb0ELb1ELb1ELb1ELb0ELb0EEENS1_21CollectiveEpilogueFwdISB_S9_SC_SE_Li256ELb0ELb1ELb0ELb0EEENS1_30DynamicPersistentTileSchedulerILi256ELi128ELb0ELb1ELb1EEEEEEEEEvNT_6ParamsE)
        /*053c*/ 	.word	0x00000000


	//----- nvinfo : EIATTR_MIN_STACK_SIZE
	.align		4
.L_234:
        /*0540*/ 	.byte	0x04, 0x12
        /*0542*/ 	.short	(.L_236 - .L_235)
	.align		4
.L_235:
        /*0544*/ 	.word	index@(_ZN7cutlass13device_kernelIN5flash11enable_sm90INS1_16FlashAttnFwdSm90INS1_25CollectiveMainloopFwdSm90ILi2EN4cute5tupleIJNS5_1CILi1EEES8_S8_EEENS6_IJNS7_ILi128EEESA_SA_EEELi128ENS_6half_tEfNS_4arch4Sm90ELb0ELb1ELb1ELb1ELb1ELb0ELb0ELb1ELb1ELb1ELb0ELb0EEENS1_21CollectiveEpilogueFwdISB_S9_SC_SE_Li256ELb1ELb1ELb0ELb0EEENS1_36VarlenDynamicPersistentTileSchedulerILi128ELi128ELi256ELi128ELb0ELb1ELb1ELb1ELb0ELb1EEEEEEEEEvNT_6ParamsE)
        /*0548*/ 	.word	0x00000000


	//----- nvinfo : EIATTR_MIN_STACK_SIZE
	.align		4
.L_236:
        /*054c*/ 	.byte	0x04, 0x12
        /*054e*/ 	.short	(.L_238 - .L_237)
	.align		4
.L_237:
        /*0550*/ 	.word	index@(_ZN7cutlass13device_kernelIN5flash11enable_sm90INS1_16FlashAttnFwdSm90INS1_25CollectiveMainloopFwdSm90ILi2EN4cute5tupleIJNS5_1CILi1EEES8_S8_EEENS6_IJNS7_ILi128EEESA_SA_EEELi128ENS_6half_tEfNS_4arch4Sm90ELb0ELb1ELb1ELb1ELb1ELb1ELb0ELb1ELb1ELb1ELb0ELb0EEENS1_21CollectiveEpilogueFwdISB_S9_SC_SE_Li256ELb1ELb1ELb0ELb0EEENS1_36VarlenDynamicPersistentTileSchedulerILi128ELi128ELi256ELi128ELb0ELb1ELb1ELb1ELb0ELb1EEEEEEEEEvNT_6ParamsE)
        /*0554*/ 	.word	0x00000000


	//----- nvinfo : EIATTR_MIN_STACK_SIZE
	.align		4
.L_238:
        /*0558*/ 	.byte	0x04, 0x12
        /*055a*/ 	.short	(.L_240 - .L_239)
	.align		4
.L_239:
        /*055c*/ 	.word	index@(_ZN7cutlass13device_kernelIN5flash11enable_sm90INS1_16FlashAttnFwdSm90INS1_25CollectiveMainloopFwdSm90ILi2EN4cute5tupleIJNS5_1CILi1EEES8_S8_EEENS6_IJNS7_ILi128EEESA_SA_EEELi128ENS_6half_tEfNS_4arch4Sm90ELb1ELb0ELb1ELb0ELb1ELb0ELb0ELb1ELb1ELb1ELb0ELb0EEENS1_21CollectiveEpilogueFwdISB_S9_SC_SE_Li256ELb0ELb1ELb0ELb0EEENS1_30DynamicPersistentTileSchedulerILi256ELi128ELb0ELb1ELb1EEEEEEEEEvNT_6ParamsE)
        /*0560*/ 	.word	0x00000000


	//----- nvinfo : EIATTR_MIN_STACK_SIZE
	.align		4
.L_240:
        /*0564*/ 	.byte	0x04, 0x12
        /*0566*/ 	.short	(.L_242 - .L_241)
	.align		4
.L_241:
        /*0568*/ 	.word	index@(_ZN7cutlass13device_kernelIN5flash11enable_sm90INS1_16FlashAttnFwdSm90INS1_25CollectiveMainloopFwdSm90ILi2EN4cute5tupleIJNS5_1CILi1EEES8_S8_EEENS6_IJNS7_ILi128EEESA_SA_EEELi128ENS_6half_tEfNS_4arch4Sm90ELb1ELb0ELb1ELb1ELb1ELb0ELb0ELb1ELb1ELb1ELb0ELb0EEENS1_21CollectiveEpilogueFwdISB_S9_SC_SE_Li256ELb1ELb1ELb0ELb0EEENS1_36VarlenDynamicPersistentTileSchedulerILi128ELi128ELi256ELi128ELb0ELb1ELb1ELb1ELb1ELb1EEEEEEEEEvNT_6ParamsE)
        /*056c*/ 	.word	0x00000000


	//----- nvinfo : EIATTR_MIN_STACK_SIZE
	.align		4
.L_242:
        /*0570*/ 	.byte	0x04, 0x12
        /*0572*/ 	.short	(.L_244 - .L_243)
	.align		4
.L_243:
        /*0574*/ 	.word	index@(_ZN7cutlass13device_kernelIN5flash11enable_sm90INS1_16FlashAttnFwdSm90INS1_25CollectiveMainloopFwdSm90ILi2EN4cute5tupleIJNS5_1CILi1EEES8_S8_EEENS6_IJNS7_ILi128EEESA_SA_EEELi128ENS_6half_tEfNS_4arch4Sm90ELb1ELb0ELb1ELb1ELb1ELb1ELb0ELb1ELb1ELb1ELb0ELb0EEENS1_21CollectiveEpilogueFwdISB_S9_SC_SE_Li256ELb1ELb1ELb0ELb0EEENS1_36VarlenDynamicPersistentTileSchedulerILi128ELi128ELi256ELi128ELb0ELb1ELb1ELb1ELb1ELb1EEEEEEEEEvNT_6ParamsE)
        /*0578*/ 	.word	0x00000000


	//----- nvinfo : EIATTR_MIN_STACK_SIZE
	.align		4
.L_244:
        /*057c*/ 	.byte	0x04, 0x12
        /*057e*/ 	.short	(.L_246 - .L_245)
	.align		4
.L_245:
        /*0580*/ 	.word	index@(_ZN7cutlass13device_kernelIN5flash11enable_sm90INS1_16FlashAttnFwdSm90INS1_25CollectiveMainloopFwdSm90ILi2EN4cute5tupleIJNS5_1CILi1EEES8_S8_EEENS6_IJNS7_ILi192EEENS7_ILi128EEENS7_ILi96EEEEEELi96ENS_6half_tEfNS_4arch4Sm90ELb0ELb0ELb1ELb0ELb1ELb0ELb0ELb0ELb1ELb1ELb0ELb0EEENS1_21CollectiveEpilogueFwdINS6_IJSA_SC_SB_EEES9_SE_SG_Li384ELb0ELb1ELb0ELb0EEENS1_29StaticPersistentTileSchedulerILb0EEEEEEEEEvNT_6ParamsE)
        /*0584*/ 	.word	0x00000000


	//----- nvinfo : EIATTR_MIN_STACK_SIZE
	.align		4
.L_246:
        /*0588*/ 	.byte	0x04, 0x12
        /*058a*/ 	.short	(.L_248 - .L_247)
	.align		4
.L_247:
        /*058c*/ 	.word	index@(_ZN7cutlass13device_kernelIN5flash11enable_sm90INS1_16FlashAttnFwdSm90INS1_25CollectiveMainloopFwdSm90ILi2EN4cute5tupleIJNS5_1CILi1EEES8_S8_EEENS6_IJNS7_ILi192EEENS7_ILi128EEENS7_ILi96EEEEEELi96ENS_6half_tEfNS_4arch4Sm90ELb0ELb0ELb1ELb1ELb1ELb0ELb0ELb0ELb1ELb1ELb0ELb0EEENS1_21CollectiveEpilogueFwdINS6_IJSA_SC_SB_EEES9_SE_SG_Li384ELb1ELb1ELb0ELb0EEENS1_36VarlenDynamicPersistentTileSchedulerILi192ELi128ELi384ELi128ELb0ELb1ELb1ELb0ELb1ELb1EEEEEEEEEvNT_6ParamsE)
        /*0590*/ 	.word	0x00000000


	//----- nvinfo : EIATTR_MIN_STACK_SIZE
	.align		4
.L_248:
        /*0594*/ 	.byte	0x04, 0x12
        /*0596*/ 	.short	(.L_250 - .L_249)
	.align		4
.L_249:
        /*0598*/ 	.word	index@(_ZN7cutlass13device_kernelIN5flash11enable_sm90INS1_16FlashAttnFwdSm90INS1_25CollectiveMainloopFwdSm90ILi2EN4cute5tupleIJNS5_1CILi1EEES8_S8_EEENS6_IJNS7_ILi192EEENS7_ILi128EEENS7_ILi96EEEEEELi96ENS_6half_tEfNS_4arch4Sm90ELb0ELb0ELb1ELb1ELb1ELb1ELb0ELb0ELb1ELb1ELb0ELb0EEENS1_21CollectiveEpilogueFwdINS6_IJSA_SC_SB_EEES9_SE_SG_Li384ELb1ELb1ELb0ELb0EEENS1_36VarlenDynamicPersistentTileSchedulerILi192ELi128ELi384ELi128ELb0ELb1ELb1ELb0ELb1ELb1EEEEEEEEEvNT_6ParamsE)
        /*059c*/ 	.word	0x00000000


	//----- nvinfo : EIATTR_MIN_STACK_SIZE
	.align		4
.L_250:
        /*05a0*/ 	.byte	0x04, 0x12
        /*05a2*/ 	.short	(.L_252 - .L_251)
	.align		4
.L_251:
        /*05a4*/ 	.word	index@(_ZN7cutlass13device_kernelIN5flash11enable_sm90INS1_16FlashAttnFwdSm90INS1_25CollectiveMainloopFwdSm90ILi2EN4cute5tupleIJNS5_1CILi1EEES8_S8_EEENS6_IJNS7_ILi192EEENS7_ILi128EEENS7_ILi96EEEEEELi96ENS_6half_tEfNS_4arch4Sm90ELb0ELb1ELb1ELb0ELb1ELb0ELb0ELb0ELb1ELb1ELb0ELb0EEENS1_21CollectiveEpilogueFwdINS6_IJSA_SC_SB_EEES9_SE_SG_Li384ELb0ELb1ELb0ELb0EEENS1_30DynamicPersistentTileSchedulerILi384ELi128ELb0ELb1ELb1EEEEEEEEEvNT_6ParamsE)
        /*05a8*/ 	.word	0x00000000


	//----- nvinfo : EIATTR_MIN_STACK_SIZE
	.align		4
.L_252:
        /*05ac*/ 	.byte	0x04, 0x12
        /*05ae*/ 	.short	(.L_254 - .L_253)
	.align		4
.L_253:
        /*05b0*/ 	.word	index@(_ZN7cutlass13device_kernelIN5flash11enable_sm90INS1_16FlashAttnFwdSm90INS1_25CollectiveMainloopFwdSm90ILi2EN4cute5tupleIJNS5_1CILi1EEES8_S8_EEENS6_IJNS7_ILi192EEENS7_ILi128EEENS7_ILi96EEEEEELi96ENS_6half_tEfNS_4arch4Sm90ELb0ELb1ELb1ELb1ELb1ELb0ELb0ELb0ELb1ELb1ELb0ELb0EEENS1_21CollectiveEpilogueFwdINS6_IJSA_SC_SB_EEES9_SE_SG_Li384ELb1ELb1ELb0ELb0EEENS1_36VarlenDynamicPersistentTileSchedulerILi192ELi128ELi384ELi128ELb0ELb1ELb1ELb1ELb0ELb1EEEEEEEEEvNT_6ParamsE)
        /*05b4*/ 	.word	0x00000000


	//----- nvinfo : EIATTR_MIN_STACK_SIZE
	.align		4
.L_254:
        /*05b8*/ 	.byte	0x04, 0x12
        /*05ba*/ 	.short	(.L_256 - .L_255)
	.align		4
.L_255:
        /*05bc*/ 	.word	index@(_ZN7cutlass13device_kernelIN5flash11enable_sm90INS1_16FlashAttnFwdSm90INS1_25CollectiveMainloopFwdSm90ILi2EN4cute5tupleIJNS5_1CILi1EEES8_S8_EEENS6_IJNS7_ILi192EEENS7_ILi128EEENS7_ILi96EEEEEELi96ENS_6half_tEfNS_4arch4Sm90ELb0ELb1ELb1ELb1ELb1ELb1ELb0ELb0ELb1ELb1ELb0ELb0EEENS1_21CollectiveEpilogueFwdINS6_IJSA_SC_SB_EEES9_SE_SG_Li384ELb1ELb1ELb0ELb0EEENS1_36VarlenDynamicPersistentTileSchedulerILi192ELi128ELi384ELi128ELb0ELb1ELb1ELb1ELb0ELb1EEEEEEEEEvNT_6ParamsE)
        /*05c0*/ 	.word	0x00000000


	//----- nvinfo : EIATTR_MIN_STACK_SIZE
	.align		4
.L_256:
        /*05c4*/ 	.byte	0x04, 0x12
        /*05c6*/ 	.short	(.L_258 - .L_257)
	.align		4
.L_257:
        /*05c8*/ 	.word	index@(_ZN7cutlass13device_kernelIN5flash11enable_sm90INS1_16FlashAttnFwdSm90INS1_25CollectiveMainloopFwdSm90ILi2EN4cute5tupleIJNS5_1CILi1EEES8_S8_EEENS6_IJNS7_ILi192EEENS7_ILi128EEENS7_ILi96EEEEEELi96ENS_6half_tEfNS_4arch4Sm90ELb1ELb0ELb1ELb0ELb1ELb0ELb0ELb0ELb1ELb1ELb0ELb0EEENS1_21CollectiveEpilogueFwdINS6_IJSA_SC_SB_EEES9_SE_SG_Li384ELb0ELb1ELb0ELb0EEENS1_30DynamicPersistentTileSchedulerILi384ELi128ELb0ELb1ELb1EEEEEEEEEvNT_6ParamsE)
        /*05cc*/ 	.word	0x00000000


	//----- nvinfo : EIATTR_MIN_STACK_SIZE
	.align		4
.L_258:
        /*05d0*/ 	.byte	0x04, 0x12
        /*05d2*/ 	.short	(.L_260 - .L_259)
	.align		4
.L_259:
        /*05d4*/ 	.word	index@(_ZN7cutlass13device_kernelIN5flash11enable_sm90INS1_16FlashAttnFwdSm90INS1_25CollectiveMainloopFwdSm90ILi2EN4cute5tupleIJNS5_1CILi1EEES8_S8_EEENS6_IJNS7_ILi192EEENS7_ILi128EEENS7_ILi96EEEEEELi96ENS_6half_tEfNS_4arch4Sm90ELb1ELb0ELb1ELb1ELb1ELb0ELb0ELb0ELb1ELb1ELb0ELb0EEENS1_21CollectiveEpilogueFwdINS6_IJSA_SC_SB_EEES9_SE_SG_Li384ELb1ELb1ELb0ELb0EEENS1_36VarlenDynamicPersistentTileSchedulerILi192ELi128ELi384ELi128ELb0ELb1ELb1ELb1ELb1ELb1EEEEEEEEEvNT_6ParamsE)
        /*05d8*/ 	.word	0x00000000


	//----- nvinfo : EIATTR_MIN_STACK_SIZE
	.align		4
.L_260:
        /*05dc*/ 	.byte	0x04, 0x12
        /*05de*/ 	.short	(.L_262 - .L_261)
	.align		4
.L_261:
        /*05e0*/ 	.word	index@(_ZN7cutlass13device_kernelIN5flash11enable_sm90INS1_16FlashAttnFwdSm90INS1_25CollectiveMainloopFwdSm90ILi2EN4cute5tupleIJNS5_1CILi1EEES8_S8_EEENS6_IJNS7_ILi192EEENS7_ILi128EEENS7_ILi96EEEEEELi96ENS_6half_tEfNS_4arch4Sm90ELb1ELb0ELb1ELb1ELb1ELb1ELb0ELb0ELb1ELb1ELb0ELb0EEENS1_21CollectiveEpilogueFwdINS6_IJSA_SC_SB_EEES9_SE_SG_Li384ELb1ELb1ELb0ELb0EEENS1_36VarlenDynamicPersistentTileSchedulerILi192ELi128ELi384ELi128ELb0ELb1ELb1ELb1ELb1ELb1EEEEEEEEEvNT_6ParamsE)
        /*05e4*/ 	.word	0x00000000


	//----- nvinfo : EIATTR_MIN_STACK_SIZE
	.align		4
.L_262:
        /*05e8*/ 	.byte	0x04, 0x12
        /*05ea*/ 	.short	(.L_264 - .L_263)
	.align		4
.L_263:
        /*05ec*/ 	.word	index@(_ZN7cutlass13device_kernelIN5flash11enable_sm90INS1_16FlashAttnFwdSm90INS1_25CollectiveMainloopFwdSm90ILi2EN4cute5tupleIJNS5_1CILi1EEES8_S8_EEENS6_IJNS7_ILi192EEENS7_ILi128EEENS7_ILi64EEEEEELi64ENS_6half_tEfNS_4arch4Sm90ELb0ELb0ELb1ELb0ELb1ELb0ELb0ELb1ELb1ELb1ELb0ELb0EEENS1_21CollectiveEpilogueFwdINS6_IJSA_SC_SB_EEES9_SE_SG_Li384ELb0ELb1ELb0ELb0EEENS1_29StaticPersistentTileSchedulerILb0EEEEEEEEEvNT_6ParamsE)
        /*05f0*/ 	.word	0x00000000


	//----- nvinfo : EIATTR_MIN_STACK_SIZE
	.align		4
.L_264:
        /*05f4*/ 	.byte	0x04, 0x12
        /*05f6*/ 	.short	(.L_266 - .L_265)
	.align		4
.L_265:
        /*05f8*/ 	.word	index@(_ZN7cutlass13device_kernelIN5flash11enable_sm90INS1_16FlashAttnFwdSm90INS1_25CollectiveMainloopFwdSm90ILi2EN4cute5tupleIJNS5_1CILi1EEES8_S8_EEENS6_IJNS7_ILi192EEENS7_ILi128EEENS7_ILi64EEEEEELi64ENS_6half_tEfNS_4arch4Sm90ELb0ELb0ELb1ELb1ELb1ELb0ELb0ELb1ELb1ELb1ELb0ELb0EEENS1_21CollectiveEpilogueFwdINS6_IJSA_SC_SB_EEES9_SE_SG_Li384ELb1ELb1ELb0ELb0EEENS1_36VarlenDynamicPersistentTileSchedulerILi192ELi128ELi384ELi128ELb0ELb1ELb1ELb0ELb1ELb1EEEEEEEEEvNT_6ParamsE)
        /*05fc*/ 	.word	0x00000000


	//----- nvinfo : EIATTR_MIN_STACK_SIZE
	.align		4
.L_266:
        /*0600*/ 	.byte	0x04, 0x12
        /*0602*/ 	.short	(.L_268 - .L_267)
	.align		4
.L_267:
        /*0604*/ 	.word	index@(_ZN7cutlass13device_kernelIN5flash11enable_sm90INS1_16FlashAttnFwdSm90INS1_25CollectiveMainloopFwdSm90ILi2EN4cute5tupleIJNS5_1CILi1EEES8_S8_EEENS6_IJNS7_ILi192EEENS7_ILi128EEENS7_ILi64EEEEEELi64ENS_6half_tEfNS_4arch4Sm90ELb0ELb0ELb1ELb1ELb1ELb1ELb0ELb1ELb1ELb1ELb0ELb0EEENS1_21CollectiveEpilogueFwdINS6_IJSA_SC_SB_EEES9_SE_SG_Li384ELb1ELb1ELb0ELb0EEENS1_36VarlenDynamicPersistentTileSchedulerILi192ELi128ELi384ELi128ELb0ELb1ELb1ELb0ELb1ELb1EEEEEEEEEvNT_6ParamsE)
        /*0608*/ 	.word	0x00000000


	//----- nvinfo : EIATTR_MIN_STACK_SIZE
	.align		4
.L_268:
        /*060c*/ 	.byte	0x04, 0x12
        /*060e*/ 	.short	(.L_270 - .L_269)
	.align		4
.L_269:
        /*0610*/ 	.word	index@(_ZN7cutlass13device_kernelIN5flash11enable_sm90INS1_16FlashAttnFwdSm90INS1_25CollectiveMainloopFwdSm90ILi2EN4cute5tupleIJNS5_1CILi1EEES8_S8_EEENS6_IJNS7_ILi192EEENS7_ILi128EEENS7_ILi64EEEEEELi64ENS_6half_tEfNS_4arch4Sm90ELb0ELb1ELb1ELb0ELb1ELb0ELb0ELb1ELb1ELb1ELb0ELb0EEENS1_21CollectiveEpilogueFwdINS6_IJSA_SC_SB_EEES9_SE_SG_Li384ELb0ELb1ELb0ELb0EEENS1_30DynamicPersistentTileSchedulerILi384ELi128ELb0ELb1ELb1EEEEEEEEEvNT_6ParamsE)
        /*0614*/ 	.word	0x00000000


	//----- nvinfo : EIATTR_MIN_STACK_SIZE
	.align		4
.L_270:
        /*0618*/ 	.byte	0x04, 0x12
        /*061a*/ 	.short	(.L_272 - .L_271)
	.align		4
.L_271:
        /*061c*/ 	.word	index@(_ZN7cutlass13device_kernelIN5flash11enable_sm90INS1_16FlashAttnFwdSm90INS1_25CollectiveMainloopFwdSm90ILi2EN4cute5tupleIJNS5_1CILi1EEES8_S8_EEENS6_IJNS7_ILi192EEENS7_ILi128EEENS7_ILi64EEEEEELi64ENS_6half_tEfNS_4arch4Sm90ELb0ELb1ELb1ELb1ELb1ELb0ELb0ELb1ELb1ELb1ELb0ELb0EEENS1_21CollectiveEpilogueFwdINS6_IJSA_SC_SB_EEES9_SE_SG_Li384ELb1ELb1ELb0ELb0EEENS1_36VarlenDynamicPersistentTileSchedulerILi192ELi128ELi384ELi128ELb0ELb1ELb1ELb1ELb0ELb1EEEEEEEEEvNT_6ParamsE)
        /*0620*/ 	.word	0x00000000


	//----- nvinfo : EIATTR_MIN_STACK_SIZE
	.align		4
.L_272:
        /*0624*/ 	.byte	0x04, 0x12
        /*0626*/ 	.short	(.L_274 - .L_273)
	.align		4
.L_273:
        /*0628*/ 	.word	index@(_ZN7cutlass13device_kernelIN5flash11enable_sm90INS1_16FlashAttnFwdSm90INS1_25CollectiveMainloopFwdSm90ILi2EN4cute5tupleIJNS5_1CILi1EEES8_S8_EEENS6_IJNS7_ILi192EEENS7_ILi128EEENS7_ILi64EEEEEELi64ENS_6half_tEfNS_4arch4Sm90ELb0ELb1ELb1ELb1ELb1ELb1ELb0ELb1ELb1ELb1ELb0ELb0EEENS1_21CollectiveEpilogueFwdINS6_IJSA_SC_SB_EEES9_SE_SG_Li384ELb1ELb1ELb0ELb0EEENS1_36VarlenDynamicPersistentTileSchedulerILi192ELi128ELi384ELi128ELb0ELb1ELb1ELb1ELb0ELb1EEEEEEEEEvNT_6ParamsE)
        /*062c*/ 	.word	0x00000000


	//----- nvinfo : EIATTR_MIN_STACK_SIZE
	.align		4
.L_274:
        /*0630*/ 	.byte	0x04, 0x12
        /*0632*/ 	.short	(.L_276 - .L_275)
	.align		4
.L_275:
        /*0634*/ 	.word	index@(_ZN7cutlass13device_kernelIN5flash11enable_sm90INS1_16FlashAttnFwdSm90INS1_25CollectiveMainloopFwdSm90ILi2EN4cute5tupleIJNS5_1CILi1EEES8_S8_EEENS6_IJNS7_ILi192EEENS7_ILi128EEENS7_ILi64EEEEEELi64ENS_6half_tEfNS_4arch4Sm90ELb1ELb0ELb1ELb0ELb1ELb0ELb0ELb1ELb1ELb1ELb0ELb0EEENS1_21CollectiveEpilogueFwdINS6_IJSA_SC_SB_EEES9_SE_SG_Li384ELb0ELb1ELb0ELb0EEENS1_30DynamicPersistentTileSchedulerILi384ELi128ELb0ELb1ELb1EEEEEEEEEvNT_6ParamsE)
        /*0638*/ 	.word	0x00000000


	//----- nvinfo : EIATTR_MIN_STACK_SIZE
	.align		4
.L_276:
        /*063c*/ 	.byte	0x04, 0x12
        /*063e*/ 	.short	(.L_278 - .L_277)
	.align		4
.L_277:
        /*0640*/ 	.word	index@(_ZN7cutlass13device_kernelIN5flash11enable_sm90INS1_16FlashAttnFwdSm90INS1_25CollectiveMainloopFwdSm90ILi2EN4cute5tupleIJNS5_1CILi1EEES8_S8_EEENS6_IJNS7_ILi192EEENS7_ILi128EEENS7_ILi64EEEEEELi64ENS_6half_tEfNS_4arch4Sm90ELb1ELb0ELb1ELb1ELb1ELb0ELb0ELb1ELb1ELb1ELb0ELb0EEENS1_21CollectiveEpilogueFwdINS6_IJSA_SC_SB_EEES9_SE_SG_Li384ELb1ELb1ELb0ELb0EEENS1_36VarlenDynamicPersistentTileSchedulerILi192ELi128ELi384ELi128ELb0ELb1ELb1ELb1ELb1ELb1EEEEEEEEEvNT_6ParamsE)
        /*0644*/ 	.word	0x00000000


	//----- nvinfo : EIATTR_MIN_STACK_SIZE
	.align		4
.L_278:
        /*0648*/ 	.byte	0x04, 0x12
        /*064a*/ 	.short	(.L_280 - .L_279)
	.align		4
.L_279:
        /*064c*/ 	.word	index@(_ZN7cutlass13device_kernelIN5flash11enable_sm90INS1_16FlashAttnFwdSm90INS1_25CollectiveMainloopFwdSm90ILi2EN4cute5tupleIJNS5_1CILi1EEES8_S8_EEENS6_IJNS7_ILi192EEENS7_ILi128EEENS7_ILi64EEEEEELi64ENS_6half_tEfNS_4arch4Sm90ELb1ELb0ELb1ELb1ELb1ELb1ELb0ELb1ELb1ELb1ELb0ELb0EEENS1_21CollectiveEpilogueFwdINS6_IJSA_SC_SB_EEES9_SE_SG_Li384ELb1ELb1ELb0ELb0EEENS1_36VarlenDynamicPersistentTileSchedulerILi192ELi128ELi384ELi128ELb0ELb1ELb1ELb1ELb1ELb1EEEEEEEEEvNT_6ParamsE)
        /*0650*/ 	.word	0x00000000
.L_280:


//--------------------- .nv.compat                --------------------------
	.section	.nv.compat,"",@"SHT_CUDA_COMPAT_INFO"
	.align	4
        /*0000*/ 	.byte	0x02, 0x09, 0x01, 0x00, 0x02, 0x02, 0x01, 0x00, 0x02, 0x05, 0x05, 0x00, 0x03, 0x07, 0x01, 0x01
        /*0010*/ 	.byte	0x02, 0x03, 0x00, 0x00, 0x02, 0x06, 0x01, 0x00, 0x04, 0x0b, 0x08, 0x00, 0x00, 0x00, 0x00, 0x00
        /*0020*/ 	.byte	0x00, 0x00, 0x00, 0x00


//--------------------- .nv.info._ZN7cutlass13device_kernelIN5flash11enable_sm90INS1_16FlashAttnFwdSm90INS1_25CollectiveMainloopFwdSm90ILi2EN4cute5tupleIJNS5_1CILi1EEES8_S8_EEENS6_IJNS7_ILi128EEENS7_ILi80EEENS7_ILi256EEEEEELi256ENS_6half_tEfNS_4arch4Sm90ELb0ELb0ELb1ELb0ELb1ELb0ELb0ELb1ELb1ELb1ELb0ELb0EEENS1_21CollectiveEpilogueFwdINS6_IJSA_SC_SB_EEES9_SE_SG_Li256ELb0ELb1ELb0ELb0EEENS1_29StaticPersistentTileSchedulerILb0EEEEEEEEEvNT_6ParamsE --------------------------
	.section	.nv.info._ZN7cutlass13device_kernelIN5flash11enable_sm90INS1_16FlashAttnFwdSm90INS1_25CollectiveMainloopFwdSm90ILi2EN4cute5tupleIJNS5_1CILi1EEES8_S8_EEENS6_IJNS7_ILi128EEENS7_ILi80EEENS7_ILi256EEEEEELi256ENS_6half_tEfNS_4arch4Sm90ELb0ELb0ELb1ELb0ELb1ELb0ELb0ELb1ELb1ELb1ELb0ELb0EEENS1_21CollectiveEpilogueFwdINS6_IJSA_SC_SB_EEES9_SE_SG_Li256ELb0ELb1ELb0ELb0EEENS1_29StaticPersistentTileSchedulerILb0EEEEEEEEEvNT_6ParamsE,"",@"SHT_CUDA_INFO"
	.sectionflags	@""
	.align	4


	//----- nvinfo : EIATTR_CUDA_API_VERSION
	.align		4
        /*0000*/ 	.byte	0x04, 0x37
        /*0002*/ 	.short	(.L_282 - .L_281)
.L_281:
        /*0004*/ 	.word	0x00000082


	//----- nvinfo : EIATTR_KPARAM_INFO
	.align		4
.L_282:
        /*0008*/ 	.byte	0x04, 0x17
        /*000a*/ 	.short	(.L_284 - .L_283)
.L_283:
        /*000c*/ 	.word	0x00000000
        /*0010*/ 	.short	0x0000
        /*0012*/ 	.short	0x0000
        /*0014*/ 	.byte	0x00, 0xf0, 0x01, 0x28


	//----- nvinfo : EIATTR_SPARSE_MMA_MASK
	.align		4
.L_284:
        /*0018*/ 	.byte	0x03, 0x50
        /*001a*/ 	.short	0x0000


	//----- nvinfo : EIATTR_MAXREG_COUNT
	.align		4
        /*001c*/ 	.byte	0x03, 0x1b
        /*001e*/ 	.short	0x00a8


	//----- nvinfo : EIATTR_MERCURY_ISA_VERSION
	.align		4
        /*0020*/ 	.byte	0x03, 0x5f
        /*0022*/ 	.short	0x0101


	//----- nvinfo : EIATTR_VRC_CTA_INIT_COUNT
	.align		4
        /*0024*/ 	.byte	0x02, 0x4a
	.zero		1
	.zero		1


	//----- nvinfo : EIATTR_EXIT_INSTR_OFFSETS
	.align		4
        /*0028*/ 	.byte	0x04, 0x1c
        /*002a*/ 	.short	(.L_286 - .L_285)


	//   ....[0]....
.L_285:
        /*002c*/ 	.word	0x00000010


	//----- nvinfo : EIATTR_MAX_THREADS
	.align		4
.L_286:
        /*0030*/ 	.byte	0x04, 0x05
        /*0032*/ 	.short	(.L_288 - .L_287)
.L_287:
        /*0034*/ 	.word	0x00000180
        /*0038*/ 	.word	0x00000001
        /*003c*/ 	.word	0x00000001


	//----- nvinfo : EIATTR_CBANK_PARAM_SIZE
	.align		4
.L_288:
        /*0040*/ 	.byte	0x03, 0x19
        /*0042*/ 	.short	0x0a00


	//----- nvinfo : EIATTR_PARAM_CBANK
	.align		4
        /*0044*/ 	.byte	0x04, 0x0a
        /*0046*/ 	.short	(.L_290 - .L_289)
	.align		4
.L_289:
        /*0048*/ 	.word	index@(.nv.constant0._ZN7cutlass13device_kernelIN5flash11enable_sm90INS1_16FlashAttnFwdSm90INS1_25CollectiveMainloopFwdSm90ILi2EN4cute5tupleIJNS5_1CILi1EEES8_S8_EEENS6_IJNS7_ILi128EEENS7_ILi80EEENS7_ILi256EEEEEELi256ENS_6half_tEfNS_4arch4Sm90ELb0ELb0ELb1ELb0ELb1ELb0ELb0ELb1ELb1ELb1ELb0ELb0EEENS1_21CollectiveEpilogueFwdINS6_IJSA_SC_SB_EEES9_SE_SG_Li256ELb0ELb1ELb0ELb0EEENS1_29StaticPersistentTileSchedulerILb0EEEEEEEEEvNT_6ParamsE)
        /*004c*/ 	.short	0x0380
        /*004e*/ 	.short	0x0a00


	//----- nvinfo : EIATTR_SW_WAR
	.align		4
.L_290:
        /*0050*/ 	.byte	0x04, 0x36
        /*0052*/ 	.short	(.L_292 - .L_291)
.L_291:
        /*0054*/ 	.word	0x00000008
.L_292:


//--------------------- .nv.info._ZN7cutlass13device_kernelIN5flash11enable_sm90INS1_16FlashAttnFwdSm90INS1_25CollectiveMainloopFwdSm90ILi2EN4cute5tupleIJNS5_1CILi1EEES8_S8_EEENS6_IJNS7_ILi128EEENS7_ILi80EEENS7_ILi256EEEEEELi256ENS_6half_tEfNS_4arch4Sm90ELb0ELb0ELb1ELb1ELb1ELb0ELb0ELb1ELb1ELb1ELb0ELb0EEENS1_21CollectiveEpilogueFwdINS6_IJSA_SC_SB_EEES9_SE_SG_Li256ELb1ELb1ELb0ELb0EEENS1_36VarlenDynamicPersistentTileSchedulerILi128ELi80ELi256ELi128ELb0ELb1ELb1ELb0ELb1ELb1EEEEEEEEEvNT_6ParamsE --------------------------
	.section	.nv.info._ZN7cutlass13device_kernelIN5flash11enable_sm90INS1_16FlashAttnFwdSm90INS1_25CollectiveMainloopFwdSm90ILi2EN4cute5tupleIJNS5_1CILi1EEES8_S8_EEENS6_IJNS7_ILi128EEENS7_ILi80EEENS7_ILi256EEEEEELi256ENS_6half_tEfNS_4arch4Sm90ELb0ELb0ELb1ELb1ELb1ELb0ELb0ELb1ELb1ELb1ELb0ELb0EEENS1_21CollectiveEpilogueFwdINS6_IJSA_SC_SB_EEES9_SE_SG_Li256ELb1ELb1ELb0ELb0EEENS1_36VarlenDynamicPersistentTileSchedulerILi128ELi80ELi256ELi128ELb0ELb1ELb1ELb0ELb1ELb1EEEEEEEEEvNT_6ParamsE,"",@"SHT_CUDA_INFO"
	.sectionflags	@""
	.align	4


	//----- nvinfo : EIATTR_CUDA_API_VERSION
	.align		4
        /*0000*/ 	.byte	0x04, 0x37
        /*0002*/ 	.short	(.L_294 - .L_293)
.L_293:
        /*0004*/ 	.word	0x00000082


	//----- nvinfo : EIATTR_KPARAM_INFO
	.align		4
.L_294:
        /*0008*/ 	.byte	0x04, 0x17
        /*000a*/ 	.short	(.L_296 - .L_295)
.L_295:
        /*000c*/ 	.word	0x00000000
        /*0010*/ 	.short	0x0000
        /*0012*/ 	.short	0x0000
        /*0014*/ 	.byte	0x00, 0xf0, 0x01, 0x2a


	//----- nvinfo : EIATTR_SPARSE_MMA_MASK
	.align		4
.L_296:
        /*0018*/ 	.byte	0x03, 0x50
        /*001a*/ 	.short	0x0000


	//----- nvinfo : EIATTR_MAXREG_COUNT
	.align		4
        /*001c*/ 	.byte	0x03, 0x1b
        /*001e*/ 	.short	0x00a8


	//----- nvinfo : EIATTR_MERCURY_ISA_VERSION
	.align		4
        /*0020*/ 	.byte	0x03, 0x5f
        /*0022*/ 	.short	0x0101


	//----- nvinfo : EIATTR_VRC_CTA_INIT_COUNT
	.align		4
        /*0024*/ 	.byte	0x02, 0x4a
	.zero		1
	.zero		1


	//----- nvinfo : EIATTR_EXIT_INSTR_OFFSETS
	.align		4
        /*0028*/ 	.byte	0x04, 0x1c
        /*002a*/ 	.short	(.L_298 - .L_297)


	//   ....[0]....
.L_297:
        /*002c*/ 	.word	0x00000010


	//----- nvinfo : EIATTR_MAX_THREADS
	.align		4
.L_298:
        /*0030*/ 	.byte	0x04, 0x05
        /*0032*/ 	.short	(.L_300 - .L_299)
.L_299:
        /*0034*/ 	.word	0x00000180
        /*0038*/ 	.word	0x00000001
        /*003c*/ 	.word	0x00000001


	//----- nvinfo : EIATTR_CBANK_PARAM_SIZE
	.align		4
.L_300:
        /*0040*/ 	.byte	0x03, 0x19
        /*0042*/ 	.short	0x0a80


	//----- nvinfo : EIATTR_PARAM_CBANK
	.align		4
        /*0044*/ 	.byte	0x04, 0x0a
        /*0046*/ 	.short	(.L_302 - .L_301)
	.align		4
.L_301:
        /*0048*/ 	.word	index@(.nv.constant0._ZN7cutlass13device_kernelIN5flash11enable_sm90INS1_16FlashAttnFwdSm90INS1_25CollectiveMainloopFwdSm90ILi2EN4cute5tupleIJNS5_1CILi1EEES8_S8_EEENS6_IJNS7_ILi128EEENS7_ILi80EEENS7_ILi256EEEEEELi256ENS_6half_tEfNS_4arch4Sm90ELb0ELb0ELb1ELb1ELb1ELb0ELb0ELb1ELb1ELb1ELb0ELb0EEENS1_21CollectiveEpilogueFwdINS6_IJSA_SC_SB_EEES9_SE_SG_Li256ELb1ELb1ELb0ELb0EEENS1_36VarlenDynamicPersistentTileSchedulerILi128ELi80ELi256ELi128ELb0ELb1ELb1ELb0ELb1ELb1EEEEEEEEEvNT_6ParamsE)
        /*004c*/ 	.short	0x0380
        /*004e*/ 	.short	0x0a80


	//----- nvinfo : EIATTR_SW_WAR
	.align		4
.L_302:
        /*0050*/ 	.byte	0x04, 0x36
        /*0052*/ 	.short	(.L_304 - .L_303)
.L_303:
        /*0054*/ 	.word	0x00000008
.L_304:


//--------------------- .nv.info._ZN7cutlass13device_kernelIN5flash11enable_sm90INS1_16FlashAttnFwdSm90INS1_25CollectiveMainloopFwdSm90ILi2EN4cute5tupleIJNS5_1CILi1EEES8_S8_EEENS6_IJNS7_ILi128EEENS7_ILi80EEENS7_ILi256EEEEEELi256ENS_6half_tEfNS_4arch4Sm90ELb0ELb0ELb1ELb1ELb1ELb1ELb0ELb1ELb1ELb1ELb0ELb0EEENS1_21CollectiveEpilogueFwdINS6_IJSA_SC_SB_EEES9_SE_SG_Li256ELb1ELb1ELb0ELb0EEENS1_36VarlenDynamicPersistentTileSchedulerILi128ELi80ELi256ELi128ELb0ELb1ELb1ELb0ELb1ELb1EEEEEEEEEvNT_6ParamsE --------------------------
	.section	.nv.info._ZN7cutlass13device_kernelIN5flash11enable_sm90INS1_16FlashAttnFwdSm90INS1_25CollectiveMainloopFwdSm90ILi2EN4cute5tupleIJNS5_1CILi1EEES8_S8_EEENS6_IJNS7_ILi128EEENS7_ILi80EEENS7_ILi256EEEEEELi256ENS_6half_tEfNS_4arch4Sm90ELb0ELb0ELb1ELb1ELb1ELb1ELb0ELb1ELb1ELb1ELb0ELb0EEENS1_21CollectiveEpilogueFwdINS6_IJSA_SC_SB_EEES9_SE_SG_Li256ELb1ELb1ELb0ELb0EEENS1_36VarlenDynamicPersistentTileSchedulerILi128ELi80ELi256ELi128ELb0ELb1ELb1ELb0ELb1ELb1EEEEEEEEEvNT_6ParamsE,"",@"SHT_CUDA_INFO"
	.sectionflags	@""
	.align	4


	//----- nvinfo : EIATTR_CUDA_API_VERSION
	.align		4
        /*0000*/ 	.byte	0x04, 0x37
        /*0002*/ 	.short	(.L_306 - .L_305)
.L_305:
        /*0004*/ 	.word	0x00000082


	//----- nvinfo : EIATTR_KPARAM_INFO
	.align		4
.L_306:
        /*0008*/ 	.byte	0x04, 0x17
        /*000a*/ 	.short	(.L_308 - .L_307)
.L_307:
        /*000c*/ 	.word	0x00000000
        /*0010*/ 	.short	0x0000
        /*0012*/ 	.short	0x0000
        /*0014*/ 	.byte	0x00, 0xf0, 0x01, 0x2a


	//----- nvinfo : EIATTR_SPARSE_MMA_MASK
	.align		4
.L_308:
        /*0018*/ 	.byte	0x03, 0x50
        /*001a*/ 	.short	0x0000


	//----- nvinfo : EIATTR_MAXREG_COUNT
	.align		4
        /*001c*/ 	.byte	0x03, 0x1b
        /*001e*/ 	.short	0x00a8


	//----- nvinfo : EIATTR_MERCURY_ISA_VERSION
	.align		4
        /*0020*/ 	.byte	0x03, 0x5f
        /*0022*/ 	.short	0x0101


	//----- nvinfo : EIATTR_VRC_CTA_INIT_COUNT
	.align		4
        /*0024*/ 	.byte	0x02, 0x4a
	.zero		1
	.zero		1


	//----- nvinfo : EIATTR_EXIT_INSTR_OFFSETS
	.align		4
        /*0028*/ 	.byte	0x04, 0x1c
        /*002a*/ 	.short	(.L_310 - .L_309)


	//   ....[0]....
.L_309:
        /*002c*/ 	.word	0x00000010


	//----- nvinfo : EIATTR_MAX_THREADS
	.align		4
.L_310:
        /*0030*/ 	.byte	0x04, 0x05
        /*0032*/ 	.short	(.L_312 - .L_311)
.L_311:
        /*0034*/ 	.word	0x00000180
        /*0038*/ 	.word	0x00000001
        /*003c*/ 	.word	0x00000001


	//----- nvinfo : EIATTR_CBANK_PARAM_SIZE
	.align		4
.L_312:
        /*0040*/ 	.byte	0x03, 0x19
        /*0042*/ 	.short	0x0a80


	//----- nvinfo : EIATTR_PARAM_CBANK
	.align		4
        /*0044*/ 	.byte	0x04, 0x0a
        /*0046*/ 	.short	(.L_314 - .L_313)
	.align		4
.L_313:
        /*0048*/ 	.word	index@(.nv.constant0._ZN7cutlass13device_kernelIN5flash11enable_sm90INS1_16FlashAttnFwdSm90INS1_25CollectiveMainloopFwdSm90ILi2EN4cute5tupleIJNS5_1CILi1EEES8_S8_EEENS6_IJNS7_ILi128EEENS7_ILi80EEENS7_ILi256EEEEEELi256ENS_6half_tEfNS_4arch4Sm90ELb0ELb0ELb1ELb1ELb1ELb1ELb0ELb1ELb1ELb1ELb0ELb0EEENS1_21CollectiveEpilogueFwdINS6_IJSA_SC_SB_EEES9_SE_SG_Li256ELb1ELb1ELb0ELb0EEENS1_36VarlenDynamicPersistentTileSchedulerILi128ELi80ELi256ELi128ELb0ELb1ELb1ELb0ELb1ELb1EEEEEEEEEvNT_6ParamsE)
        /*004c*/ 	.short	0x0380
        /*004e*/ 	.short	0x0a80


	//----- nvinfo : EIATTR_SW_WAR
	.align		4
.L_314:
        /*0050*/ 	.byte	0x04, 0x36
        /*0052*/ 	.short	(.L_316 - .L_315)
.L_315:
        /*0054*/ 	.word	0x00000008
.L_316:


//--------------------- .nv.info._ZN7cutlass13device_kernelIN5flash11enable_sm90INS1_16FlashAttnFwdSm90INS1_25CollectiveMainloopFwdSm90ILi2EN4cute5tupleIJNS5_1CILi1EEES8_S8_EEENS6_IJNS7_ILi128EEENS7_ILi64EEENS7_ILi256EEEEEELi256ENS_6half_tEfNS_4arch4Sm90ELb0ELb1ELb1ELb0ELb1ELb0ELb0ELb1ELb1ELb1ELb0ELb0EEENS1_21CollectiveEpilogueFwdINS6_IJSA_SC_SB_EEES9_SE_SG_Li256ELb0ELb1ELb0ELb0EEENS1_30DynamicPersistentTileSchedulerILi256ELi128ELb0ELb1ELb1EEEEEEEEEvNT_6ParamsE --------------------------
	.section	.nv.info._ZN7cutlass13device_kernelIN5flash11enable_sm90INS1_16FlashAttnFwdSm90INS1_25CollectiveMainloopFwdSm90ILi2EN4cute5tupleIJNS5_1CILi1EEES8_S8_EEENS6_IJNS7_ILi128EEENS7_ILi64EEENS7_ILi256EEEEEELi256ENS_6half_tEfNS_4arch4Sm90ELb0ELb1ELb1ELb0ELb1ELb0ELb0ELb1ELb1ELb1ELb0ELb0EEENS1_21CollectiveEpilogueFwdINS6_IJSA_SC_SB_EEES9_SE_SG_Li256ELb0ELb1ELb0ELb0EEENS1_30DynamicPersistentTileSchedulerILi256ELi128ELb0ELb1ELb1EEEEEEEEEvNT_6ParamsE,"",@"SHT_CUDA_INFO"
	.sectionflags	@""
	.align	4


	//----- nvinfo : EIATTR_CUDA_API_VERSION
	.align		4
        /*0000*/ 	.byte	0x04, 0x37
        /*0002*/ 	.short	(.L_318 - .L_317)
.L_317:
        /*0004*/ 	.word	0x00000082


	//----- nvinfo : EIATTR_KPARAM_INFO
	.align		4
.L_318:
        /*0008*/ 	.byte	0x04, 0x17
        /*000a*/ 	.short	(.L_320 - .L_319)
.L_319:
        /*000c*/ 	.word	0x00000000
        /*0010*/ 	.short	0x0000
        /*0012*/ 	.short	0x0000
        /*0014*/ 	.byte	0x00, 0xf0, 0x01, 0x2a


	//----- nvinfo : EIATTR_SPARSE_MMA_MASK
	.align		4
.L_320:
        /*0018*/ 	.byte	0x03, 0x50
        /*001a*/ 	.short	0x0000


	//----- nvinfo : EIATTR_MAXREG_COUNT
	.align		4
        /*001c*/ 	.byte	0x03, 0x1b
        /*001e*/ 	.short	0x00a8


	//----- nvinfo : EIATTR_MERCURY_ISA_VERSION
	.align		4
        /*0020*/ 	.byte	0x03, 0x5f
        /*0022*/ 	.short	0x0101


	//----- nvinfo : EIATTR_VRC_CTA_INIT_COUNT
	.align		4
        /*0024*/ 	.byte	0x02, 0x4a
	.zero		1
	.zero		1


	//----- nvinfo : EIATTR_EXIT_INSTR_OFFSETS
	.align		4
        /*0028*/ 	.byte	0x04, 0x1c
        /*002a*/ 	.short	(.L_322 - .L_321)


	//   ....[0]....
.L_321:
        /*002c*/ 	.word	0x00000010


	//----- nvinfo : EIATTR_MAX_THREADS
	.align		4
.L_322:
        /*0030*/ 	.byte	0x04, 0x05
        /*0032*/ 	.short	(.L_324 - .L_323)
.L_323:
        /*0034*/ 	.word	0x00000180
        /*0038*/ 	.word	0x00000001
        /*003c*/ 	.word	0x00000001


	//----- nvinfo : EIATTR_CBANK_PARAM_SIZE
	.align		4
.L_324:
        /*0040*/ 	.byte	0x03, 0x19
        /*0042*/ 	.short	0x0a80


	//----- nvinfo : EIATTR_PARAM_CBANK
	.align		4
        /*0044*/ 	.byte	0x04, 0x0a
        /*0046*/ 	.short	(.L_326 - .L_325)
	.align		4
.L_325:
        /*0048*/ 	.word	index@(.nv.constant0._ZN7cutlass13device_kernelIN5flash11enable_sm90INS1_16FlashAttnFwdSm90INS1_25CollectiveMainloopFwdSm90ILi2EN4cute5tupleIJNS5_1CILi1EEES8_S8_EEENS6_IJNS7_ILi128EEENS7_ILi64EEENS7_ILi256EEEEEELi256ENS_6half_tEfNS_4arch4Sm90ELb0ELb1ELb1ELb0ELb1ELb0ELb0ELb1ELb1ELb1ELb0ELb0EEENS1_21CollectiveEpilogueFwdINS6_IJSA_SC_SB_EEES9_SE_SG_Li256ELb0ELb1ELb0ELb0EEENS1_30DynamicPersistentTileSchedulerILi256ELi128ELb0ELb1ELb1EEEEEEEEEvNT_6ParamsE)
        /*004c*/ 	.short	0x0380
        /*004e*/ 	.short	0x0a80


	//----- nvinfo : EIATTR_SW_WAR
	.align		4
.L_326:
        /*0050*/ 	.byte	0x04, 0x36
        /*0052*/ 	.short	(.L_328 - .L_327)
.L_327:
        /*0054*/ 	.word	0x00000008
.L_328:


//--------------------- .nv.info._ZN7cutlass13device_kernelIN5flash11enable_sm90INS1_16FlashAttnFwdSm90INS1_25CollectiveMainloopFwdSm90ILi2EN4cute5tupleIJNS5_1CILi1EEES8_S8_EEENS6_IJNS7_ILi128EEENS7_ILi64EEENS7_ILi256EEEEEELi256ENS_6half_tEfNS_4arch4Sm90ELb0ELb1ELb1ELb1ELb1ELb0ELb0ELb1ELb1ELb1ELb0ELb0EEENS1_21CollectiveEpilogueFwdINS6_IJSA_SC_SB_EEES9_SE_SG_Li256ELb1ELb1ELb0ELb0EEENS1_36VarlenDynamicPersistentTileSchedulerILi128ELi64ELi256ELi128ELb0ELb1ELb1ELb1ELb0ELb1EEEEEEEEEvNT_6ParamsE --------------------------
	.section	.nv.info._ZN7cutlass13device_kernelIN5flash11enable_sm90INS1_16FlashAttnFwdSm90INS1_25CollectiveMainloopFwdSm90ILi2EN4cute5tupleIJNS5_1CILi1EEES8_S8_EEENS6_IJNS7_ILi128EEENS7_ILi64EEENS7_ILi256EEEEEELi256ENS_6half_tEfNS_4arch4Sm90ELb0ELb1ELb1ELb1ELb1ELb0ELb0ELb1ELb1ELb1ELb0ELb0EEENS1_21CollectiveEpilogueFwdINS6_IJSA_SC_SB_EEES9_SE_SG_Li256ELb1ELb1ELb0ELb0EEENS1_36VarlenDynamicPersistentTileSchedulerILi128ELi64ELi256ELi128ELb0ELb1ELb1ELb1ELb0ELb1EEEEEEEEEvNT_6ParamsE,"",@"SHT_CUDA_INFO"
	.sectionflags	@""
	.align	4


	//----- nvinfo : EIATTR_CUDA_API_VERSION
	.align		4
        /*0000*/ 	.byte	0x04, 0x37
        /*0002*/ 	.short	(.L_330 - .L_329)
.L_329:
        /*0004*/ 	.word	0x00000082


	//----- nvinfo : EIATTR_KPARAM_INFO
	.align		4
.L_330:
        /*0008*/ 	.byte	0x04, 0x17
        /*000a*/ 	.short	(.L_332 - .L_331)
.L_331:
        /*000c*/ 	.word	0x00000000
        /*0010*/ 	.short	0x0000
        /*0012*/ 	.short	0x0000
        /*0014*/ 	.byte	0x00, 0xf0, 0x01, 0x2a


	//----- nvinfo : EIATTR_SPARSE_MMA_MASK
	.align		4
.L_332:
        /*0018*/ 	.byte	0x03, 0x50
        /*001a*/ 	.short	0x0000


	//----- nvinfo : EIATTR_MAXREG_COUNT
	.align		4
        /*001c*/ 	.byte	0x03, 0x1b
        /*001e*/ 	.short	0x00a8


	//----- nvinfo : EIATTR_MERCURY_ISA_VERSION
	.align		4
        /*0020*/ 	.byte	0x03, 0x5f
        /*0022*/ 	.short	0x0101


	//----- nvinfo : EIATTR_VRC_CTA_INIT_COUNT
	.align		4
        /*0024*/ 	.byte	0x02, 0x4a
	.zero		1
	.zero		1


	//----- nvinfo : EIATTR_EXIT_INSTR_OFFSETS
	.align		4
        /*0028*/ 	.byte	0x04, 0x1c
        /*002a*/ 	.short	(.L_334 - .L_333)


	//   ....[0]....
.L_333:
        /*002c*/ 	.word	0x00000010


	//----- nvinfo : EIATTR_MAX_THREADS
	.align		4
.L_334:
        /*0030*/ 	.byte	0x04, 0x05
        /*0032*/ 	.short	(.L_336 - .L_335)
.L_335:
        /*0034*/ 	.word	0x00000180
        /*0038*/ 	.word	0x00000001
        /*003c*/ 	.word	0x00000001


	//----- nvinfo : EIATTR_CBANK_PARAM_SIZE
	.align		4
.L_336:
        /*0040*/ 	.byte	0x03, 0x19
        /*0042*/ 	.short	0x0a80


	//----- nvinfo : EIATTR_PARAM_CBANK
	.align		4
        /*0044*/ 	.byte	0x04, 0x0a
        /*0046*/ 	.short	(.L_338 - .L_337)
	.align		4
.L_337:
        /*0048*/ 	.word	index@(.nv.constant0._ZN7cutlass13device_kernelIN5flash11enable_sm90INS1_16FlashAttnFwdSm90INS1_25CollectiveMainloopFwdSm90ILi2EN4cute5tupleIJNS5_1CILi1EEES8_S8_EEENS6_IJNS7_ILi128EEENS7_ILi64EEENS7_ILi256EEEEEELi256ENS_6half_tEfNS_4arch4Sm90ELb0ELb1ELb1ELb1ELb1ELb0ELb0ELb1ELb1ELb1ELb0ELb0EEENS1_21CollectiveEpilogueFwdINS6_IJSA_SC_SB_EEES9_SE_SG_Li256ELb1ELb1ELb0ELb0EEENS1_36VarlenDynamicPersistentTileSchedulerILi128ELi64ELi256ELi128ELb0ELb1ELb1ELb1ELb0ELb1EEEEEEEEEvNT_6ParamsE)
        /*004c*/ 	.short	0x0380
        /*004e*/ 	.short	0x0a80


	//----- nvinfo : EIATTR_SW_WAR
	.align		4
.L_338:
        /*0050*/ 	.byte	0x04, 0x36
        /*0052*/ 	.short	(.L_340 - .L_339)
.L_339:
        /*0054*/ 	.word	0x00000008
.L_340:


//--------------------- .nv.info._ZN7cutlass13device_kernelIN5flash11enable_sm90INS1_16FlashAttnFwdSm90INS1_25CollectiveMainloopFwdSm90ILi2EN4cute5tupleIJNS5_1CILi1EEES8_S8_EEENS6_IJNS7_ILi128EEENS7_ILi64EEENS7_ILi256EEEEEELi256ENS_6half_tEfNS_4arch4Sm90ELb0ELb1ELb1ELb1ELb1ELb1ELb0ELb1ELb1ELb1ELb0ELb0EEENS1_21CollectiveEpilogueFwdINS6_IJSA_SC_SB_EEES9_SE_SG_Li256ELb1ELb1ELb0ELb0EEENS1_36VarlenDynamicPersistentTileSchedulerILi128ELi64ELi256ELi128ELb0ELb1ELb1ELb1ELb0ELb1EEEEEEEEEvNT_6ParamsE --------------------------
	.section	.nv.info._ZN7cutlass13device_kernelIN5flash11enable_sm90INS1_16FlashAttnFwdSm90INS1_25CollectiveMainloopFwdSm90ILi2EN4cute5tupleIJNS5_1CILi1EEES8_S8_EEENS6_IJNS7_ILi128EEENS7_ILi64EEENS7_ILi256EEEEEELi256ENS_6half_tEfNS_4arch4Sm90ELb0ELb1ELb1ELb1ELb1ELb1ELb0ELb1ELb1ELb1ELb0ELb0EEENS1_21CollectiveEpilogueFwdINS6_IJSA_SC_SB_EEES9_SE_SG_Li256ELb1ELb1ELb0ELb0EEENS1_36VarlenDynamicPersistentTileSchedulerILi128ELi64ELi256ELi128ELb0ELb1ELb1ELb1ELb0ELb1EEEEEEEEEvNT_6ParamsE,"",@"SHT_CUDA_INFO"
	.sectionflags	@""
	.align	4


	//----- nvinfo : EIATTR_CUDA_API_VERSION
	.align		4
        /*0000*/ 	.byte	0x04, 0x37
        /*0002*/ 	.short	(.L_342 - .L_341)
.L_341:
        /*0004*/ 	.word	0x00000082


	//----- nvinfo : EIATTR_KPARAM_INFO
	.align		4
.L_342:
        /*0008*/ 	.byte	0x04, 0x17
        /*000a*/ 	.short	(.L_344 - .L_343)
.L_343:
        /*000c*/ 	.word	0x00000000
        /*0010*/ 	.short	0x0000
        /*0012*/ 	.short	0x0000
        /*0014*/ 	.byte	0x00, 0xf0, 0x01, 0x2a


	//----- nvinfo : EIATTR_SPARSE_MMA_MASK
	.align		4
.L_344:
        /*0018*/ 	.byte	0x03, 0x50
        /*001a*/ 	.short	0x0000


	//----- nvinfo : EIATTR_MAXREG_COUNT
	.align		4
        /*001c*/ 	.byte	0x03, 0x1b
        /*001e*/ 	.short	0x00a8


	//----- nvinfo : EIATTR_MERCURY_ISA_VERSION
	.align		4
        /*0020*/ 	.byte	0x03, 0x5f
        /*0022*/ 	.short	0x0101


	//----- nvinfo : EIATTR_VRC_CTA_INIT_COUNT
	.align		4
        /*0024*/ 	.byte	0x02, 0x4a
	.zero		1
	.zero		1


	//----- nvinfo : EIATTR_EXIT_INSTR_OFFSETS
	.align		4
        /*0028*/ 	.byte	0x04, 0x1c
        /*002a*/ 	.short	(.L_346 - .L_345)


	//   ....[0]....
.L_345:
        /*002c*/ 	.word	0x00000010


	//----- nvinfo : EIATTR_MAX_THREADS
	.align		4
.L_346:
        /*0030*/ 	.byte	0x04, 0x05
        /*0032*/ 	.short	(.L_348 - .L_347)
.L_347:
        /*0034*/ 	.word	0x00000180
        /*0038*/ 	.word	0x00000001
        /*003c*/ 	.word	0x00000001


	//----- nvinfo : EIATTR_CBANK_PARAM_SIZE
	.align		4
.L_348:
        /*0040*/ 	.byte	0x03, 0x19
        /*0042*/ 	.short	0x0a80


	//----- nvinfo : EIATTR_PARAM_CBANK
	.align		4
        /*0044*/ 	.byte	0x04, 0x0a
        /*0046*/ 	.short	(.L_350 - .L_349)
	.align		4
.L_349:
        /*0048*/ 	.word	index@(.nv.constant0._ZN7cutlass13device_kernelIN5flash11enable_sm90INS1_16FlashAttnFwdSm90INS1_25CollectiveMainloopFwdSm90ILi2EN4cute5tupleIJNS5_1CILi1EEES8_S8_EEENS6_IJNS7_ILi128EEENS7_ILi64EEENS7_ILi256EEEEEELi256ENS_6half_tEfNS_4arch4Sm90ELb0ELb1ELb1ELb1ELb1ELb1ELb0ELb1ELb1ELb1ELb0ELb0EEENS1_21CollectiveEpilogueFwdINS6_IJSA_SC_SB_EEES9_SE_SG_Li256ELb1ELb1ELb0ELb0EEENS1_36VarlenDynamicPersistentTileSchedulerILi128ELi64ELi256ELi128ELb0ELb1ELb1ELb1ELb0ELb1EEEEEEEEEvNT_6ParamsE)
        /*004c*/ 	.short	0x0380
        /*004e*/ 	.short	0x0a80


	//----- nvinfo : EIATTR_SW_WAR
	.align		4
.L_350:
        /*0050*/ 	.byte	0x04, 0x36
        /*0052*/ 	.short	(.L_352 - .L_351)
.L_351:
        /*0054*/ 	.word	0x00000008
.L_352:


//--------------------- .nv.info._ZN7cutlass13device_kernelIN5flash11enable_sm90INS1_16FlashAttnFwdSm90INS1_25CollectiveMainloopFwdSm90ILi2EN4cute5tupleIJNS5_1CILi1EEES8_S8_EEENS6_IJNS7_ILi128EEENS7_ILi80EEENS7_ILi256EEEEEELi256ENS_6half_tEfNS_4arch4Sm90ELb1ELb0ELb1ELb0ELb1ELb0ELb0ELb1ELb1ELb1ELb0ELb0EEENS1_21CollectiveEpilogueFwdINS6_IJSA_SC_SB_EEES9_SE_SG_Li256ELb0ELb1ELb0ELb0EEENS1_30DynamicPersistentTileSchedulerILi256ELi128ELb0ELb1ELb1EEEEEEEEEvNT_6ParamsE --------------------------
	.section	.nv.info._ZN7cutlass13device_kernelIN5flash11enable_sm90INS1_16FlashAttnFwdSm90INS1_25CollectiveMainloopFwdSm90ILi2EN4cute5tupleIJNS5_1CILi1EEES8_S8_EEENS6_IJNS7_ILi128EEENS7_ILi80EEENS7_ILi256EEEEEELi256ENS_6half_tEfNS_4arch4Sm90ELb1ELb0ELb1ELb0ELb1ELb0ELb0ELb1ELb1ELb1ELb0ELb0EEENS1_21CollectiveEpilogueFwdINS6_IJSA_SC_SB_EEES9_SE_SG_Li256ELb0ELb1ELb0ELb0EEENS1_30DynamicPersistentTileSchedulerILi256ELi128ELb0ELb1ELb1EEEEEEEEEvNT_6ParamsE,"",@"SHT_CUDA_INFO"
	.sectionflags	@""
	.align	4


	//----- nvinfo : EIATTR_CUDA_API_VERSION
	.align		4
        /*0000*/ 	.byte	0x04, 0x37
        /*0002*/ 	.short	(.L_354 - .L_353)
.L_353:
        /*0004*/ 	.word	0x00000082


	//----- nvinfo : EIATTR_KPARAM_INFO
	.align		4
.L_354:
        /*0008*/ 	.byte	0x04, 0x17
        /*000a*/ 	.short	(.L_356 - .L_355)
.L_355:
        /*000c*/ 	.word	0x00000000
        /*0010*/ 	.short	0x0000
        /*0012*/ 	.short	0x0000
        /*0014*/ 	.byte	0x00, 0xf0, 0x01, 0x2a


	//----- nvinfo : EIATTR_SPARSE_MMA_MASK
	.align		4
.L_356:
        /*0018*/ 	.byte	0x03, 0x50
        /*001a*/ 	.short	0x0000


	//----- nvinfo : EIATTR_MAXREG_COUNT
	.align		4
        /*001c*/ 	.byte	0x03, 0x1b
        /*001e*/ 	.short	0x00a8


	//----- nvinfo : EIATTR_MERCURY_ISA_VERSION
	.align		4
        /*0020*/ 	.byte	0x03, 0x5f
        /*0022*/ 	.short	0x0101


	//----- nvinfo : EIATTR_VRC_CTA_INIT_COUNT
	.align		4
        /*0024*/ 	.byte	0x02, 0x4a
	.zero		1
	.zero		1


	//----- nvinfo : EIATTR_EXIT_INSTR_OFFSETS
	.align		4
        /*0028*/ 	.byte	0x04, 0x1c
        /*002a*/ 	.short	(.L_358 - .L_357)


	//   ....[0]....
.L_357:
        /*002c*/ 	.word	0x00000010


	//----- nvinfo : EIATTR_MAX_THREADS
	.align		4
.L_358:
        /*0030*/ 	.byte	0x04, 0x05
        /*0032*/ 	.short	(.L_360 - .L_359)
.L_359:
        /*0034*/ 	.word	0x00000180
        /*0038*/ 	.word	0x00000001
        /*003c*/ 	.word	0x00000001


	//----- nvinfo : EIATTR_CBANK_PARAM_SIZE
	.align		4
.L_360:
        /*0040*/ 	.byte	0x03, 0x19
        /*0042*/ 	.short	0x0a80


	//----- nvinfo : EIATTR_PARAM_CBANK
	.align		4
        /*0044*/ 	.byte	0x04, 0x0a
        /*0046*/ 	.short	(.L_362 - .L_361)
	.align		4
.L_361:
        /*0048*/ 	.word	index@(.nv.constant0._ZN7cutlass13device_kernelIN5flash11enable_sm90INS1_16FlashAttnFwdSm90INS1_25CollectiveMainloopFwdSm90ILi2EN4cute5tupleIJNS5_1CILi1EEES8_S8_EEENS6_IJNS7_ILi128EEENS7_ILi80EEENS7_ILi256EEEEEELi256ENS_6half_tEfNS_4arch4Sm90ELb1ELb0ELb1ELb0ELb1ELb0ELb0ELb1ELb1ELb1ELb0ELb0EEENS1_21CollectiveEpilogueFwdINS6_IJSA_SC_SB_EEES9_SE_SG_Li256ELb0ELb1ELb0ELb0EEENS1_30DynamicPersistentTileSchedulerILi256ELi128ELb0ELb1ELb1EEEEEEEEEvNT_6ParamsE)
        /*004c*/ 	.short	0x0380
        /*004e*/ 	.short	0x0a80


	//----- nvinfo : EIATTR_SW_WAR
	.align		4
.L_362:
        /*0050*/ 	.byte	0x04, 0x36
        /*0052*/ 	.short	(.L_364 - .L_363)
.L_363:
        /*0054*/ 	.word	0x00000008
.L_364:


//--------------------- .nv.info._ZN7cutlass13device_kernelIN5flash11enable_sm90INS1_16FlashAttnFwdSm90INS1_25CollectiveMainloopFwdSm90ILi2EN4cute5tupleIJNS5_1CILi1EEES8_S8_EEENS6_IJNS7_ILi128EEENS7_ILi80EEENS7_ILi256EEEEEELi256ENS_6half_tEfNS_4arch4Sm90ELb1ELb0ELb1ELb1ELb1ELb0ELb0ELb1ELb1ELb1ELb0ELb0EEENS1_21CollectiveEpilogueFwdINS6_IJSA_SC_SB_EEES9_SE_SG_Li256ELb1ELb1ELb0ELb0EEENS1_36VarlenDynamicPersistentTileSchedulerILi128ELi80ELi256ELi128ELb0ELb1ELb1ELb1ELb1ELb1EEEEEEEEEvNT_6ParamsE --------------------------
	.section	.nv.info._ZN7cutlass13device_kernelIN5flash11enable_sm90INS1_16FlashAttnFwdSm90INS1_25CollectiveMainloopFwdSm90ILi2EN4cute5tupleIJNS5_1CILi1EEES8_S8_EEENS6_IJNS7_ILi128EEENS7_ILi80EEENS7_ILi256EEEEEELi256ENS_6half_tEfNS_4arch4Sm90ELb1ELb0ELb1ELb1ELb1ELb0ELb0ELb1ELb1ELb1ELb0ELb0EEENS1_21CollectiveEpilogueFwdINS6_IJSA_SC_SB_EEES9_SE_SG_Li256ELb1ELb1ELb0ELb0EEENS1_36VarlenDynamicPersistentTileSchedulerILi128ELi80ELi256ELi128ELb0ELb1ELb1ELb1ELb1ELb1EEEEEEEEEvNT_6ParamsE,"",@"SHT_CUDA_INFO"
	.sectionflags	@""
	.align	4


	//----- nvinfo : EIATTR_CUDA_API_VERSION
	.align		4
        /*0000*/ 	.byte	0x04, 0x37
        /*0002*/ 	.short	(.L_366 - .L_365)
.L_365:
        /*0004*/ 	.word	0x00000082


	//----- nvinfo : EIATTR_KPARAM_INFO
	.align		4
.L_366:
        /*0008*/ 	.byte	0x04, 0x17
        /*000a*/ 	.short	(.L_368 - .L_367)
.L_367:
        /*000c*/ 	.word	0x00000000
        /*0010*/ 	.short	0x0000
        /*0012*/ 	.short	0x0000
        /*0014*/ 	.byte	0x00, 0xf0, 0x01, 0x2a


	//----- nvinfo : EIATTR_SPARSE_MMA_MASK
	.align		4
.L_368:
        /*0018*/ 	.byte	0x03, 0x50
        /*001a*/ 	.short	0x0000


	//----- nvinfo : EIATTR_MAXREG_COUNT
	.align		4
        /*001c*/ 	.byte	0x03, 0x1b
        /*001e*/ 	.short	0x00a8


	//----- nvinfo : EIATTR_MERCURY_ISA_VERSION
	.align		4
        /*0020*/ 	.byte	0x03, 0x5f
        /*0022*/ 	.short	0x0101


	//----- nvinfo : EIATTR_VRC_CTA_INIT_COUNT
	.align		4
        /*0024*/ 	.byte	0x02, 0x4a
	.zero		1
	.zero		1


	//----- nvinfo : EIATTR_EXIT_INSTR_OFFSETS
	.align		4
        /*0028*/ 	.byte	0x04, 0x1c
        /*002a*/ 	.short	(.L_370 - .L_369)


	//   ....[0]....
.L_369:
        /*002c*/ 	.word	0x00000010


	//----- nvinfo : EIATTR_MAX_THREADS
	.align		4
.L_370:
        /*0030*/ 	.byte	0x04, 0x05
        /*0032*/ 	.short	(.L_372 - .L_371)
.L_371:
        /*0034*/ 	.word	0x00000180
        /*0038*/ 	.word	0x00000001
        /*003c*/ 	.word	0x00000001


	//----- nvinfo : EIATTR_CBANK_PARAM_SIZE
	.align		4
.L_372:
        /*0040*/ 	.byte	0x03, 0x19
        /*0042*/ 	.short	0x0a80


	//----- nvinfo : EIATTR_PARAM_CBANK
	.align		4
        /*0044*/ 	.byte	0x04, 0x0a
        /*0046*/ 	.short	(.L_374 - .L_373)
	.align		4
.L_373:
        /*0048*/ 	.word	index@(.nv.constant0._ZN7cutlass13device_kernelIN5flash11enable_sm90INS1_16FlashAttnFwdSm90INS1_25CollectiveMainloopFwdSm90ILi2EN4cute5tupleIJNS5_1CILi1EEES8_S8_EEENS6_IJNS7_ILi128EEENS7_ILi80EEENS7_ILi256EEEEEELi256ENS_6half_tEfNS_4arch4Sm90ELb1ELb0ELb1ELb1ELb1ELb0ELb0ELb1ELb1ELb1ELb0ELb0EEENS1_21CollectiveEpilogueFwdINS6_IJSA_SC_SB_EEES9_SE_SG_Li256ELb1ELb1ELb0ELb0EEENS1_36VarlenDynamicPersistentTileSchedulerILi128ELi80ELi256ELi128ELb0ELb1ELb1ELb1ELb1ELb1EEEEEEEEEvNT_6ParamsE)
        /*004c*/ 	.short	0x0380
        /*004e*/ 	.short	0x0a80


	//----- nvinfo : EIATTR_SW_WAR
	.align		4
.L_374:
        /*0050*/ 	.byte	0x04, 0x36
        /*0052*/ 	.short	(.L_376 - .L_375)
.L_375:
        /*0054*/ 	.word	0x00000008
.L_376:


//--------------------- .nv.info._ZN7cutlass13device_kernelIN5flash11enable_sm90INS1_16FlashAttnFwdSm90INS1_25CollectiveMainloopFwdSm90ILi2EN4cute5tupleIJNS5_1CILi1EEES8_S8_EEENS6_IJNS7_ILi128EEENS7_ILi80EEENS7_ILi256EEEEEELi256ENS_6half_tEfNS_4arch4Sm90ELb1ELb0ELb1ELb1ELb1ELb1ELb0ELb1ELb1ELb1ELb0ELb0EEENS1_21CollectiveEpilogueFwdINS6_IJSA_SC_SB_EEES9_SE_SG_Li256ELb1ELb1ELb0ELb0EEENS1_36VarlenDynamicPersistentTileSchedulerILi128ELi80ELi256ELi128ELb0ELb1ELb1ELb1ELb1ELb1EEEEEEEEEvNT_6ParamsE --------------------------
	.section	.nv.info._ZN7cutlass13device_kernelIN5flash11enable_sm90INS1_16FlashAttnFwdSm90INS1_25CollectiveMainloopFwdSm90ILi2EN4cute5tupleIJNS5_1CILi1EEES8_S8_EEENS6_IJNS7_ILi128EEENS7_ILi80EEENS7_ILi256EEEEEELi256ENS_6half_tEfNS_4arch4Sm90ELb1ELb0ELb1ELb1ELb1ELb1ELb0ELb1ELb1ELb1ELb0ELb0EEENS1_21CollectiveEpilogueFwdINS6_IJSA_SC_SB_EEES9_SE_SG_Li256ELb1ELb1ELb0ELb0EEENS1_36VarlenDynamicPersistentTileSchedulerILi128ELi80ELi256ELi128ELb0ELb1ELb1ELb1ELb1ELb1EEEEEEEEEvNT_6ParamsE,"",@"SHT_CUDA_INFO"
	.sectionflags	@""
	.align	4


	//----- nvinfo : EIATTR_CUDA_API_VERSION
	.align		4
        /*0000*/ 	.byte	0x04, 0x37
        /*0002*/ 	.short	(.L_378 - .L_377)
.L_377:
        /*0004*/ 	.word	0x00000082


	//----- nvinfo : EIATTR_KPARAM_INFO
	.align		4
.L_378:
        /*0008*/ 	.byte	0x04, 0x17
        /*000a*/ 	.short	(.L_380 - .L_379)
.L_379:
        /*000c*/ 	.word	0x00000000
        /*0010*/ 	.short	0x0000
        /*0012*/ 	.short	0x0000
        /*0014*/ 	.byte	0x00, 0xf0, 0x01, 0x2a


	//----- nvinfo : EIATTR_SPARSE_MMA_MASK
	.align		4
.L_380:
        /*0018*/ 	.byte	0x03, 0x50
        /*001a*/ 	.short	0x0000


	//----- nvinfo : EIATTR_MAXREG_COUNT
	.align		4
        /*001c*/ 	.byte	0x03, 0x1b
        /*001e*/ 	.short	0x00a8


	//----- nvinfo : EIATTR_MERCURY_ISA_VERSION
	.align		4
        /*0020*/ 	.byte	0x03, 0x5f
        /*0022*/ 	.short	0x0101


	//----- nvinfo : EIATTR_VRC_CTA_INIT_COUNT
	.align		4
        /*0024*/ 	.byte	0x02, 0x4a
	.zero		1
	.zero		1


	//----- nvinfo : EIATTR_EXIT_INSTR_OFFSETS
	.align		4
        /*0028*/ 	.byte	0x04, 0x1c
        /*002a*/ 	.short	(.L_382 - .L_381)


	//   ....[0]....
.L_381:
        /*002c*/ 	.word	0x00000010


	//----- nvinfo : EIATTR_MAX_THREADS
	.align		4
.L_382:
        /*0030*/ 	.byte	0x04, 0x05
        /*0032*/ 	.short	(.L_384 - .L_383)
.L_383:
        /*0034*/ 	.word	0x00000180
        /*0038*/ 	.word	0x00000001
        /*003c*/ 	.word	0x00000001


	//----- nvinfo : EIATTR_CBANK_PARAM_SIZE
	.align		4
.L_384:
        /*0040*/ 	.byte	0x03, 0x19
        /*0042*/ 	.short	0x0a80


	//----- nvinfo : EIATTR_PARAM_CBANK
	.align		4
        /*0044*/ 	.byte	0x04, 0x0a
        /*0046*/ 	.short	(.L_386 - .L_385)
	.align		4
.L_385:
        /*0048*/ 	.word	index@(.nv.constant0._ZN7cutlass13device_kernelIN5flash11enable_sm90INS1_16FlashAttnFwdSm90INS1_25CollectiveMainloopFwdSm90ILi2EN4cute5tupleIJNS5_1CILi1EEES8_S8_EEENS6_IJNS7_ILi128EEENS7_ILi80EEENS7_ILi256EEEEEELi256ENS_6half_tEfNS_4arch4Sm90ELb1ELb0ELb1ELb1ELb1ELb1ELb0ELb1ELb1ELb1ELb0ELb0EEENS1_21CollectiveEpilogueFwdINS6_IJSA_SC_SB_EEES9_SE_SG_Li256ELb1ELb1ELb0ELb0EEENS1_36VarlenDynamicPersistentTileSchedulerILi128ELi80ELi256ELi128ELb0ELb1ELb1ELb1ELb1ELb1EEEEEEEEEvNT_6ParamsE)
        /*004c*/ 	.short	0x0380
        /*004e*/ 	.short	0x0a80


	//----- nvinfo : EIATTR_SW_WAR
	.align		4
.L_386:
        /*0050*/ 	.byte	0x04, 0x36
        /*0052*/ 	.short	(.L_388 - .L_387)
.L_387:
        /*0054*/ 	.word	0x00000008
.L_388:


//--------------------- .nv.info._ZN7cutlass13device_kernelIN5flash11enable_sm90INS1_16FlashAttnFwdSm90INS1_25CollectiveMainloopFwdSm90ILi2EN4cute5tupleIJNS5_1CILi1EEES8_S8_EEENS6_IJNS7_ILi128EEENS7_ILi96EEENS7_ILi192EEEEEELi192ENS_6half_tEfNS_4arch4Sm90ELb0ELb0ELb1ELb0ELb1ELb0ELb0ELb1ELb1ELb1ELb0ELb0EEENS1_21CollectiveEpilogueFwdINS6_IJSA_SC_SB_EEES9_SE_SG_Li256ELb0ELb1ELb0ELb0EEENS1_29StaticPersistentTileSchedulerILb0EEEEEEEEEvNT_6ParamsE --------------------------
	.section	.nv.info._ZN7cutlass13device_kernelIN5flash11enable_sm90INS1_16FlashAttnFwdSm90INS1_25CollectiveMainloopFwdSm90ILi2EN4cute5tupleIJNS5_1CILi1EEES8_S8_EEENS6_IJNS7_ILi128EEENS7_ILi96EEENS7_ILi192EEEEEELi192ENS_6half_tEfNS_4arch4Sm90ELb0ELb0ELb1ELb0ELb1ELb0ELb0ELb1ELb1ELb1ELb0ELb0EEENS1_21CollectiveEpilogueFwdINS6_IJSA_SC_SB_EEES9_SE_SG_Li256ELb0ELb1ELb0ELb0EEENS1_29StaticPersistentTileSchedulerILb0EEEEEEEEEvNT_6ParamsE,"",@"SHT_CUDA_INFO"
	.sectionflags	@""
	.align	4


	//----- nvinfo : EIATTR_CUDA_API_VERSION
	.align		4
        /*0000*/ 	.byte	0x04, 0x37
        /*0002*/ 	.short	(.L_390 - .L_389)
.L_389:
        /*0004*/ 	.word	0x00000082


	//----- nvinfo : EIATTR_KPARAM_INFO
	.align		4
.L_390:
        /*0008*/ 	.byte	0x04, 0x17
        /*000a*/ 	.short	(.L_392 - .L_391)
.L_391:
        /*000c*/ 	.word	0x00000000
        /*0010*/ 	.short	0x0000
        /*0012*/ 	.short	0x0000
        /*0014*/ 	.byte	0x00, 0xf0, 0x01, 0x28


	//----- nvinfo : EIATTR_SPARSE_MMA_MASK
	.align		4
.L_392:
        /*0018*/ 	.byte	0x03, 0x50
        /*001a*/ 	.short	0x0000


	//----- nvinfo : EIATTR_MAXREG_COUNT
	.align		4
        /*001c*/ 	.byte	0x03, 0x1b
        /*001e*/ 	.short	0x00a8


	//----- nvinfo : EIATTR_MERCURY_ISA_VERSION
	.align		4
        /*0020*/ 	.byte	0x03, 0x5f
        /*0022*/ 	.short	0x0101


	//----- nvinfo : EIATTR_VRC_CTA_INIT_COUNT
	.align		4
        /*0024*/ 	.byte	0x02, 0x4a
	.zero		1
	.zero		1


	//----- nvinfo : EIATTR_EXIT_INSTR_OFFSETS
	.align		4
        /*0028*/ 	.byte	0x04, 0x1c
        /*002a*/ 	.short	(.L_394 - .L_393)


	//   ....[0]....
.L_393:
        /*002c*/ 	.word	0x00000010


	//----- nvinfo : EIATTR_MAX_THREADS
	.align		4
.L_394:
        /*0030*/ 	.byte	0x04, 0x05
        /*0032*/ 	.short	(.L_396 - .L_395)
.L_395:
        /*0034*/ 	.word	0x00000180
        /*0038*/ 	.word	0x00000001
        /*003c*/ 	.word	0x00000001


	//----- nvinfo : EIATTR_CBANK_PARAM_SIZE
	.align		4
.L_396:
        /*0040*/ 	.byte	0x03, 0x19
        /*0042*/ 	.short	0x0a00


	//----- nvinfo : EIATTR_PARAM_CBANK
	.align		4
        /*0044*/ 	.byte	0x04, 0x0a
        /*0046*/ 	.short	(.L_398 - .L_397)
	.align		4
.L_397:
        /*0048*/ 	.word	index@(.nv.constant0._ZN7cutlass13device_kernelIN5flash11enable_sm90INS1_16FlashAttnFwdSm90INS1_25CollectiveMainloopFwdSm90ILi2EN4cute5tupleIJNS5_1CILi1EEES8_S8_EEENS6_IJNS7_ILi128EEENS7_ILi96EEENS7_ILi192EEEEEELi192ENS_6half_tEfNS_4arch4Sm90ELb0ELb0ELb1ELb0ELb1ELb0ELb0ELb1ELb1ELb1ELb0ELb0EEENS1_21CollectiveEpilogueFwdINS6_IJSA_SC_SB_EEES9_SE_SG_Li256ELb0ELb1ELb0ELb0EEENS1_29StaticPersistentTileSchedulerILb0EEEEEEEEEvNT_6ParamsE)
        /*004c*/ 	.short	0x0380
        /*004e*/ 	.short	0x0a00


	//----- nvinfo : EIATTR_SW_WAR
	.align		4
.L_398:
        /*0050*/ 	.byte	0x04, 0x36
        /*0052*/ 	.short	(.L_400 - .L_399)
.L_399:
        /*0054*/ 	.word	0x00000008
.L_400:


//--------------------- .nv.info._ZN7cutlass13device_kernelIN5flash11enable_sm90INS1_16FlashAttnFwdSm90INS1_25CollectiveMainloopFwdSm90ILi2EN4cute5tupleIJNS5_1CILi1EEES8_S8_EEENS6_IJNS7_ILi128EEENS7_ILi96EEENS7_ILi192EEEEEELi192ENS_6half_tEfNS_4arch4Sm90ELb0ELb0ELb1ELb1ELb1ELb0ELb0ELb1ELb1ELb1ELb0ELb0EEENS1_21CollectiveEpilogueFwdINS6_IJSA_SC_SB_EEES9_SE_SG_Li256ELb1ELb1ELb0ELb0EEENS1_36VarlenDynamicPersistentTileSchedulerILi128ELi96ELi256ELi128ELb0ELb1ELb1ELb0ELb1ELb1EEEEEEEEEvNT_6ParamsE --------------------------
	.section	.nv.info._ZN7cutlass13device_kernelIN5flash11enable_sm90INS1_16FlashAttnFwdSm90INS1_25CollectiveMainloopFwdSm90ILi2EN4cute5tupleIJNS5_1CILi1EEES8_S8_EEENS6_IJNS7_ILi128EEENS7_ILi96EEENS7_ILi192EEEEEELi192ENS_6half_tEfNS_4arch4Sm90ELb0ELb0ELb1ELb1ELb1ELb0ELb0ELb1ELb1ELb1ELb0ELb0EEENS1_21CollectiveEpilogueFwdINS6_IJSA_SC_SB_EEES9_SE_SG_Li256ELb1ELb1ELb0ELb0EEENS1_36VarlenDynamicPersistentTileSchedulerILi128ELi96ELi256ELi128ELb0ELb1ELb1ELb0ELb1ELb1EEEEEEEEEvNT_6ParamsE,"",@"SHT_CUDA_INFO"
	.sectionflags	@""
	.align	4


	//----- nvinfo : EIATTR_CUDA_API_VERSION
	.align		4
        /*0000*/ 	.byte	0x04, 0x37
        /*0002*/ 	.short	(.L_402 - .L_401)
.L_401:
        /*0004*/ 	.word	0x00000082


	//----- nvinfo : EIATTR_KPARAM_INFO
	.align		4
.L_402:
        /*0008*/ 	.byte	0x04, 0x17
        /*000a*/ 	.short	(.L_404 - .L_403)
.L_403:
        /*000c*/ 	.word	0x00000000
        /*0010*/ 	.short	0x0000
        /*0012*/ 	.short	0x0000
        /*0014*/ 	.byte	0x00, 0xf0, 0x01, 0x2a


	//----- nvinfo : EIATTR_SPARSE_MMA_MASK
	.align		4
.L_404:
        /*0018*/ 	.byte	0x03, 0x50
        /*001a*/ 	.short	0x0000


	//----- nvinfo : EIATTR_MAXREG_COUNT
	.align		4
        /*001c*/ 	.byte	0x03, 0x1b
        /*001e*/ 	.short	0x00a8


	//----- nvinfo : EIATTR_MERCURY_ISA_VERSION
	.align		4
        /*0020*/ 	.byte	0x03, 0x5f
        /*0022*/ 	.short	0x0101


	//----- nvinfo : EIATTR_VRC_CTA_INIT_COUNT
	.align		4
        /*0024*/ 	.byte	0x02, 0x4a
	.zero		1
	.zero		1


	//----- nvinfo : EIATTR_EXIT_INSTR_OFFSETS
	.align		4
        /*0028*/ 	.byte	0x04, 0x1c
        /*002a*/ 	.short	(.L_406 - .L_405)


	//   ....[0]....
.L_405:
        /*002c*/ 	.word	0x00000010


	//----- nvinfo : EIATTR_MAX_THREADS
	.align		4
.L_406:
        /*0030*/ 	.byte	0x04, 0x05
        /*0032*/ 	.short	(.L_408 - .L_407)
.L_407:
        /*0034*/ 	.word	0x00000180
        /*0038*/ 	.word	0x00000001
        /*003c*/ 	.word	0x00000001


	//----- nvinfo : EIATTR_CBANK_PARAM_SIZE
	.align		4
.L_408:
        /*0040*/ 	.byte	0x03, 0x19
        /*0042*/ 	.short	0x0a80


	//----- nvinfo : EIATTR_PARAM_CBANK
	.align		4
        /*0044*/ 	.byte	0x04, 0x0a
        /*0046*/ 	.short	(.L_410 - .L_409)
	.align		4
.L_409:
        /*0048*/ 	.word	index@(.nv.constant0._ZN7cutlass13device_kernelIN5flash11enable_sm90INS1_16FlashAttnFwdSm90INS1_25CollectiveMainloopFwdSm90ILi2EN4cute5tupleIJNS5_1CILi1EEES8_S8_EEENS6_IJNS7_ILi128EEENS7_ILi96EEENS7_ILi192EEEEEELi192ENS_6half_tEfNS_4arch4Sm90ELb0ELb0ELb1ELb1ELb1ELb0ELb0ELb1ELb1ELb1ELb0ELb0EEENS1_21CollectiveEpilogueFwdINS6_IJSA_SC_SB_EEES9_SE_SG_Li256ELb1ELb1ELb0ELb0EEENS1_36VarlenDynamicPersistentTileSchedulerILi128ELi96ELi256ELi128ELb0ELb1ELb1ELb0ELb1ELb1EEEEEEEEEvNT_6ParamsE)
        /*004c*/ 	.short	0x0380
        /*004e*/ 	.short	0x0a80


	//----- nvinfo : EIATTR_SW_WAR
	.align		4
.L_410:
        /*0050*/ 	.byte	0x04, 0x36
        /*0052*/ 	.short	(.L_412 - .L_411)
.L_411:
        /*0054*/ 	.word	0x00000008
.L_412:


//--------------------- .nv.info._ZN7cutlass13device_kernelIN5flash11enable_sm90INS1_16FlashAttnFwdSm90INS1_25CollectiveMainloopFwdSm90ILi2EN4cute5tupleIJNS5_1CILi1EEES8_S8_EEENS6_IJNS7_ILi128EEENS7_ILi96EEENS7_ILi192EEEEEELi192ENS_6half_tEfNS_4arch4Sm90ELb0ELb0ELb1ELb1ELb1ELb1ELb0ELb1ELb1ELb1ELb0ELb0EEENS1_21CollectiveEpilogueFwdINS6_IJSA_SC_SB_EEES9_SE_SG_Li256ELb1ELb1ELb0ELb0EEENS1_36VarlenDynamicPersistentTileSchedulerILi128ELi96ELi256ELi128ELb0ELb1ELb1ELb0ELb1ELb1EEEEEEEEEvNT_6ParamsE --------------------------
	.section	.nv.info._ZN7cutlass13device_kernelIN5flash11enable_sm90INS1_16FlashAttnFwdSm90INS1_25CollectiveMainloopFwdSm90ILi2EN4cute5tupleIJNS5_1CILi1EEES8_S8_EEENS6_IJNS7_ILi128EEENS7_ILi96EEENS7_ILi192EEEEEELi192ENS_6half_tEfNS_4arch4Sm90ELb0ELb0ELb1ELb1ELb1ELb1ELb0ELb1ELb1ELb1ELb0ELb0EEENS1_21CollectiveEpilogueFwdINS6_IJSA_SC_SB_EEES9_SE_SG_Li256ELb1ELb1ELb0ELb0EEENS1_36VarlenDynamicPersistentTileSchedulerILi128ELi96ELi256ELi128ELb0ELb1ELb1ELb0ELb1ELb1EEEEEEEEEvNT_6ParamsE,"",@"SHT_CUDA_INFO"
	.sectionflags	@""
	.align	4


	//----- nvinfo : EIATTR_CUDA_API_VERSION
	.align		4
        /*0000*/ 	.byte	0x04, 0x37
        /*0002*/ 	.short	(.L_414 - .L_413)
.L_413:
        /*0004*/ 	.word	0x00000082


	//----- nvinfo : EIATTR_KPARAM_INFO
	.align		4
.L_414:
        /*0008*/ 	.byte	0x04, 0x17
        /*000a*/ 	.short	(.L_416 - .L_415)
.L_415:
        /*000c*/ 	.word	0x00000000
        /*0010*/ 	.short	0x0000
        /*0012*/ 	.short	0x0000
        /*0014*/ 	.byte	0x00, 0xf0, 0x01, 0x2a


	//----- nvinfo : EIATTR_SPARSE_MMA_MASK
	.align		4
.L_416:
        /*0018*/ 	.byte	0x03, 0x50
        /*001a*/ 	.short	0x0000


	//----- nvinfo : EIATTR_MAXREG_COUNT
	.align		4
        /*001c*/ 	.byte	0x03, 0x1b
        /*001e*/ 	.short	0x00a8


	//----- nvinfo : EIATTR_MERCURY_ISA_VERSION
	.align		4
        /*0020*/ 	.byte	0x03, 0x5f
        /*0022*/ 	.short	0x0101


	//----- nvinfo : EIATTR_VRC_CTA_INIT_COUNT
	.align		4
        /*0024*/ 	.byte	0x02, 0x4a
	.zero		1
	.zero		1


	//----- nvinfo : EIATTR_EXIT_INSTR_OFFSETS
	.align		4
        /*0028*/ 	.byte	0x04, 0x1c
        /*002a*/ 	.short	(.L_418 - .L_417)


	//   ....[0]....
.L_417:
        /*002c*/ 	.word	0x00000010


	//----- nvinfo : EIATTR_MAX_THREADS
	.align		4
.L_418:
        /*0030*/ 	.byte	0x04, 0x05
        /*0032*/ 	.short	(.L_420 - .L_419)
.L_419:
        /*0034*/ 	.word	0x00000180
        /*0038*/ 	.word	0x00000001
        /*003c*/ 	.word	0x00000001


	//----- nvinfo : EIATTR_CBANK_PARAM_SIZE
	.align		4
.L_420:
        /*0040*/ 	.byte	0x03, 0x19
        /*0042*/ 	.short	0x0a80


	//----- nvinfo : EIATTR_PARAM_CBANK
	.align		4
        /*0044*/ 	.byte	0x04, 0x0a
        /*0046*/ 	.short	(.L_422 - .L_421)
	.align		4
.L_421:
        /*0048*/ 	.word	index@(.nv.constant0._ZN7cutlass13device_kernelIN5flash11enable_sm90INS1_16FlashAttnFwdSm90INS1_25CollectiveMainloopFwdSm90ILi2EN4cute5tupleIJNS5_1CILi1EEES8_S8_EEENS6_IJNS7_ILi128EEENS7_ILi96EEENS7_ILi192EEEEEELi192ENS_6half_tEfNS_4arch4Sm90ELb0ELb0ELb1ELb1ELb1ELb1ELb0ELb1ELb1ELb1ELb0ELb0EEENS1_21CollectiveEpilogueFwdINS6_IJSA_SC_SB_EEES9_SE_SG_Li256ELb1ELb1ELb0ELb0EEENS1_36VarlenDynamicPersistentTileSchedulerILi128ELi96ELi256ELi128ELb0ELb1ELb1ELb0ELb1ELb1EEEEEEEEEvNT_6ParamsE)
        /*004c*/ 	.short	0x0380
        /*004e*/ 	.short	0x0a80


	//----- nvinfo : EIATTR_SW_WAR
	.align		4
.L_422:
        /*0050*/ 	.byte	0x04, 0x36
        /*0052*/ 	.short	(.L_424 - .L_423)
.L_423:
        /*0054*/ 	.word	0x00000008
.L_424:


//--------------------- .nv.info._ZN7cutlass13device_kernelIN5flash11enable_sm90INS1_16FlashAttnFwdSm90INS1_25CollectiveMainloopFwdSm90ILi2EN4cute5tupleIJNS5_1CILi1EEES8_S8_EEENS6_IJNS7_ILi128EEENS7_ILi96EEENS7_ILi192EEEEEELi192ENS_6half_tEfNS_4arch4Sm90ELb0ELb1ELb1ELb0ELb1ELb0ELb0ELb1ELb1ELb1ELb0ELb0EEENS1_21CollectiveEpilogueFwdINS6_IJSA_SC_SB_EEES9_SE_SG_Li256ELb0ELb1ELb0ELb0EEENS1_30DynamicPersistentTileSchedulerILi256ELi128ELb0ELb1ELb1EEEEEEEEEvNT_6ParamsE --------------------------
	.section	.nv.info._ZN7cutlass13device_kernelIN5flash11enable_sm90INS1_16FlashAttnFwdSm90INS1_25CollectiveMainloopFwdSm90ILi2EN4cute5tupleIJNS5_1CILi1EEES8_S8_EEENS6_IJNS7_ILi128EEENS7_ILi96EEENS7_ILi192EEEEEELi192ENS_6half_tEfNS_4arch4Sm90ELb0ELb1ELb1ELb0ELb1ELb0ELb0ELb1ELb1ELb1ELb0ELb0EEENS1_21CollectiveEpilogueFwdINS6_IJSA_SC_SB_EEES9_SE_SG_Li256ELb0ELb1ELb0ELb0EEENS1_30DynamicPersistentTileSchedulerILi256ELi128ELb0ELb1ELb1EEEEEEEEEvNT_6ParamsE,"",@"SHT_CUDA_INFO"
	.sectionflags	@""
	.align	4


	//----- nvinfo : EIATTR_CUDA_API_VERSION
	.align		4
        /*0000*/ 	.byte	0x04, 0x37
        /*0002*/ 	.short	(.L_426 - .L_425)
.L_425:
        /*0004*/ 	.word	0x00000082


	//----- nvinfo : EIATTR_KPARAM_INFO
	.align		4
.L_426:
        /*0008*/ 	.byte	0x04, 0x17
        /*000a*/ 	.short	(.L_428 - .L_427)
.L_427:
        /*000c*/ 	.word	0x00000000
        /*0010*/ 	.short	0x0000
        /*0012*/ 	.short	0x0000
        /*0014*/ 	.byte	0x00, 0xf0, 0x01, 0x2a


	//----- nvinfo : EIATTR_SPARSE_MMA_MASK
	.align		4
.L_428:
        /*0018*/ 	.byte	0x03, 0x50
        /*001a*/ 	.short	0x0000


	//----- nvinfo : EIATTR_MAXREG_COUNT
	.align		4
        /*001c*/ 	.byte	0x03, 0x1b
        /*001e*/ 	.short	0x00a8


	//----- nvinfo : EIATTR_MERCURY_ISA_VERSION
	.align		4
        /*0020*/ 	.byte	0x03, 0x5f
        /*0022*/ 	.short	0x0101


	//----- nvinfo : EIATTR_VRC_CTA_INIT_COUNT
	.align		4
        /*0024*/ 	.byte	0x02, 0x4a
	.zero		1
	.zero		1


	//----- nvinfo : EIATTR_EXIT_INSTR_OFFSETS
	.align		4
        /*0028*/ 	.byte	0x04, 0x1c
        /*002a*/ 	.short	(.L_430 - .L_429)


	//   ....[0]....
.L_429:
        /*002c*/ 	.word	0x00000010


	//----- nvinfo : EIATTR_MAX_THREADS
	.align		4
.L_430:
        /*0030*/ 	.byte	0x04, 0x05
        /*0032*/ 	.short	(.L_432 - .L_431)
.L_431:
        /*0034*/ 	.word	0x00000180
        /*0038*/ 	.word	0x00000001
        /*003c*/ 	.word	0x00000001


	//----- nvinfo : EIATTR_CBANK_PARAM_SIZE
	.align		4
.L_432:
        /*0040*/ 	.byte	0x03, 0x19
        /*0042*/ 	.short	0x0a80


	//----- nvinfo : EIATTR_PARAM_CBANK
	.align		4
        /*0044*/ 	.byte	0x04, 0x0a
        /*0046*/ 	.short	(.L_434 - .L_433)
	.align		4
.L_433:
        /*0048*/ 	.word	index@(.nv.constant0._ZN7cutlass13device_kernelIN5flash11enable_sm90INS1_16FlashAttnFwdSm90INS1_25CollectiveMainloopFwdSm90ILi2EN4cute5tupleIJNS5_1CILi1EEES8_S8_EEENS6_IJNS7_ILi128EEENS7_ILi96EEENS7_ILi192EEEEEELi192ENS_6half_tEfNS_4arch4Sm90ELb0ELb1ELb1ELb0ELb1ELb0ELb0ELb1ELb1ELb1ELb0ELb0EEENS1_21CollectiveEpilogueFwdINS6_IJSA_SC_SB_EEES9_SE_SG_Li256ELb0ELb1ELb0ELb0EEENS1_30DynamicPersistentTileSchedulerILi256ELi128ELb0ELb1ELb1EEEEEEEEEvNT_6ParamsE)
        /*004c*/ 	.short	0x0380
        /*004e*/ 	.short	0x0a80


	//----- nvinfo : EIATTR_SW_WAR
	.align		4
.L_434:
        /*0050*/ 	.byte	0x04, 0x36
        /*0052*/ 	.short	(.L_436 - .L_435)
.L_435:
        /*0054*/ 	.word	0x00000008
.L_436:


//--------------------- .nv.info._ZN7cutlass13device_kernelIN5flash11enable_sm90INS1_16FlashAttnFwdSm90INS1_25CollectiveMainloopFwdSm90ILi2EN4cute5tupleIJNS5_1CILi1EEES8_S8_EEENS6_IJNS7_ILi128EEENS7_ILi96EEENS7_ILi192EEEEEELi192ENS_6half_tEfNS_4arch4Sm90ELb0ELb1ELb1ELb1ELb1ELb0ELb0ELb1ELb1ELb1ELb0ELb0EEENS1_21CollectiveEpilogueFwdINS6_IJSA_SC_SB_EEES9_SE_SG_Li256ELb1ELb1ELb0ELb0EEENS1_36VarlenDynamicPersistentTileSchedulerILi128ELi96ELi256ELi128ELb0ELb1ELb1ELb1ELb0ELb1EEEEEEEEEvNT_6ParamsE --------------------------
	.section	.nv.info._ZN7cutlass13device_kernelIN5flash11enable_sm90INS1_16FlashAttnFwdSm90INS1_25CollectiveMainloopFwdSm90ILi2EN4cute5tupleIJNS5_1CILi1EEES8_S8_EEENS6_IJNS7_ILi128EEENS7_ILi96EEENS7_ILi192EEEEEELi192ENS_6half_tEfNS_4arch4Sm90ELb0ELb1ELb1ELb1ELb1ELb0ELb0ELb1ELb1ELb1ELb0ELb0EEENS1_21CollectiveEpilogueFwdINS6_IJSA_SC_SB_EEES9_SE_SG_Li256ELb1ELb1ELb0ELb0EEENS1_36VarlenDynamicPersistentTileSchedulerILi128ELi96ELi256ELi128ELb0ELb1ELb1ELb1ELb0ELb1EEEEEEEEEvNT_6ParamsE,"",@"SHT_CUDA_INFO"
	.sectionflags	@""
	.align	4


	//----- nvinfo : EIATTR_CUDA_API_VERSION
	.align		4
        /*0000*/ 	.byte	0x04, 0x37
        /*0002*/ 	.short	(.L_438 - .L_437)
.L_437:
        /*0004*/ 	.word	0x00000082


	//----- nvinfo : EIATTR_KPARAM_INFO
	.align		4
.L_438:
        /*0008*/ 	.byte	0x04, 0x17
        /*000a*/ 	.short	(.L_440 - .L_439)
.L_439:
        /*000c*/ 	.word	0x00000000
        /*0010*/ 	.short	0x0000
        /*0012*/ 	.short	0x0000
        /*0014*/ 	.byte	0x00, 0xf0, 0x01, 0x2a


	//----- nvinfo : EIATTR_SPARSE_MMA_MASK
	.align		4
.L_440:
        /*0018*/ 	.byte	0x03, 0x50
        /*001a*/ 	.short	0x0000


	//----- nvinfo : EIATTR_MAXREG_COUNT
	.align		4
        /*001c*/ 	.byte	0x03, 0x1b
        /*001e*/ 	.short	0x00a8


	//----- nvinfo : EIATTR_MERCURY_ISA_VERSION
	.align		4
        /*0020*/ 	.byte	0x03, 0x5f
        /*0022*/ 	.short	0x0101


	//----- nvinfo : EIATTR_VRC_CTA_INIT_COUNT
	.align		4
        /*0024*/ 	.byte	0x02, 0x4a
	.zero		1
	.zero		1


	//----- nvinfo : EIATTR_EXIT_INSTR_OFFSETS
	.align		4
        /*0028*/ 	.byte	0x04, 0x1c
        /*002a*/ 	.short	(.L_442 - .L_441)


	//   ....[0]....
.L_441:
        /*002c*/ 	.word	0x00000010


	//----- nvinfo : EIATTR_MAX_THREADS
	.align		4
.L_442:
        /*0030*/ 	.byte	0x04, 0x05
        /*0032*/ 	.short	(.L_444 - .L_443)
.L_443:
        /*0034*/ 	.word	0x00000180
        /*0038*/ 	.word	0x00000001
        /*003c*/ 	.word	0x00000001


	//----- nvinfo : EIATTR_CBANK_PARAM_SIZE
	.align		4
.L_444:
        /*0040*/ 	.byte	0x03, 0x19
        /*0042*/ 	.short	0x0a80


	//----- nvinfo : EIATTR_PARAM_CBANK
	.align		4
        /*0044*/ 	.byte	0x04, 0x0a
        /*0046*/ 	.short	(.L_446 - .L_445)
	.align		4
.L_445:
        /*0048*/ 	.word	index@(.nv.constant0._ZN7cutlass13device_kernelIN5flash11enable_sm90INS1_16FlashAttnFwdSm90INS1_25CollectiveMainloopFwdSm90ILi2EN4cute5tupleIJNS5_1CILi1EEES8_S8_EEENS6_IJNS7_ILi128EEENS7_ILi96EEENS7_ILi192EEEEEELi192ENS_6half_tEfNS_4arch4Sm90ELb0ELb1ELb1ELb1ELb1ELb0ELb0ELb1ELb1ELb1ELb0ELb0EEENS1_21CollectiveEpilogueFwdINS6_IJSA_SC_SB_EEES9_SE_SG_Li256ELb1ELb1ELb0ELb0EEENS1_36VarlenDynamicPersistentTileSchedulerILi128ELi96ELi256ELi128ELb0ELb1ELb1ELb1ELb0ELb1EEEEEEEEEvNT_6ParamsE)
        /*004c*/ 	.short	0x0380
        /*004e*/ 	.short	0x0a80


	//----- nvinfo : EIATTR_SW_WAR
	.align		4
.L_446:
        /*0050*/ 	.byte	0x04, 0x36
        /*0052*/ 	.short	(.L_448 - .L_447)
.L_447:
        /*0054*/ 	.word	0x00000008
.L_448:


//--------------------- .nv.info._ZN7cutlass13device_kernelIN5flash11enable_sm90INS1_16FlashAttnFwdSm90INS1_25CollectiveMainloopFwdSm90ILi2EN4cute5tupleIJNS5_1CILi1EEES8_S8_EEENS6_IJNS7_ILi128EEENS7_ILi96EEENS7_ILi192EEEEEELi192ENS_6half_tEfNS_4arch4Sm90ELb0ELb1ELb1ELb1ELb1ELb1ELb0ELb1ELb1ELb1ELb0ELb0EEENS1_21CollectiveEpilogueFwdINS6_IJSA_SC_SB_EEES9_SE_SG_Li256ELb1ELb1ELb0ELb0EEENS1_36VarlenDynamicPersistentTileSchedulerILi128ELi96ELi256ELi128ELb0ELb1ELb1ELb1ELb0ELb1EEEEEEEEEvNT_6ParamsE --------------------------
	.section	.nv.info._ZN7cutlass13device_kernelIN5flash11enable_sm90INS1_16FlashAttnFwdSm90INS1_25CollectiveMainloopFwdSm90ILi2EN4cute5tupleIJNS5_1CILi1EEES8_S8_EEENS6_IJNS7_ILi128EEENS7_ILi96EEENS7_ILi192EEEEEELi192ENS_6half_tEfNS_4arch4Sm90ELb0ELb1ELb1ELb1ELb1ELb1ELb0ELb1ELb1ELb1ELb0ELb0EEENS1_21CollectiveEpilogueFwdINS6_IJSA_SC_SB_EEES9_SE_SG_Li256ELb1ELb1ELb0ELb0EEENS1_36VarlenDynamicPersistentTileSchedulerILi128ELi96ELi256ELi128ELb0ELb1ELb1ELb1ELb0ELb1EEEEEEEEEvNT_6ParamsE,"",@"SHT_CUDA_INFO"
	.sectionflags	@""
	.align	4


	//----- nvinfo : EIATTR_CUDA_API_VERSION
	.align		4
        /*0000*/ 	.byte	0x04, 0x37
        /*0002*/ 	.short	(.L_450 - .L_449)
.L_449:
        /*0004*/ 	.word	0x00000082


	//----- nvinfo : EIATTR_KPARAM_INFO
	.align		4
.L_450:
        /*0008*/ 	.byte	0x04, 0x17
        /*000a*/ 	.short	(.L_452 - .L_451)
.L_451:
        /*000c*/ 	.word	0x00000000
        /*0010*/ 	.short	0x0000
        /*0012*/ 	.short	0x0000
        /*0014*/ 	.byte	0x00, 0xf0, 0x01, 0x2a


	//----- nvinfo : EIATTR_SPARSE_MMA_MASK
	.align		4
.L_452:
        /*0018*/ 	.byte	0x03, 0x50
        /*001a*/ 	.short	0x0000


	//----- nvinfo : EIATTR_MAXREG_COUNT
	.align		4
        /*001c*/ 	.byte	0x03, 0x1b
        /*001e*/ 	.short	0x00a8


	//----- nvinfo : EIATTR_MERCURY_ISA_VERSION
	.align		4
        /*0020*/ 	.byte	0x03, 0x5f
        /*0022*/ 	.short	0x0101


	//----- nvinfo : EIATTR_VRC_CTA_INIT_COUNT
	.align		4
        /*0024*/ 	.byte	0x02, 0x4a
	.zero		1
	.zero		1


	//----- nvinfo : EIATTR_EXIT_INSTR_OFFSETS
	.align		4
        /*0028*/ 	.byte	0x04, 0x1c
        /*002a*/ 	.short	(.L_454 - .L_453)


	//   ....[0]....
.L_453:
        /*002c*/ 	.word	0x00000010


	//----- nvinfo : EIATTR_MAX_THREADS
	.align		4
.L_454:
        /*0030*/ 	.byte	0x04, 0x05
        /*0032*/ 	.short	(.L_456 - .L_455)
.L_455:
        /*0034*/ 	.word	0x00000180
        /*0038*/ 	.word	0x00000001
        /*003c*/ 	.word	0x00000001


	//----- nvinfo : EIATTR_CBANK_PARAM_SIZE
	.align		4
.L_456:
        /*0040*/ 	.byte	0x03, 0x19
        /*0042*/ 	.short	0x0a80


	//----- nvinfo : EIATTR_PARAM_CBANK
	.align		4
        /*0044*/ 	.byte	0x04, 0x0a
        /*0046*/ 	.short	(.L_458 - .L_457)
	.align		4
.L_457:
        /*0048*/ 	.word	index@(.nv.constant0._ZN7cutlass13device_kernelIN5flash11enable_sm90INS1_16FlashAttnFwdSm90INS1_25CollectiveMainloopFwdSm90ILi2EN4cute5tupleIJNS5_1CILi1EEES8_S8_EEENS6_IJNS7_ILi128EEENS7_ILi96EEENS7_ILi192EEEEEELi192ENS_6half_tEfNS_4arch4Sm90ELb0ELb1ELb1ELb1ELb1ELb1ELb0ELb1ELb1ELb1ELb0ELb0EEENS1_21CollectiveEpilogueFwdINS6_IJSA_SC_SB_EEES9_SE_SG_Li256ELb1ELb1ELb0ELb0EEENS1_36VarlenDynamicPersistentTileSchedulerILi128ELi96ELi256ELi128ELb0ELb1ELb1ELb1ELb0ELb1EEEEEEEEEvNT_6ParamsE)
        /*004c*/ 	.short	0x0380
        /*004e*/ 	.short	0x0a80


	//----- nvinfo : EIATTR_SW_WAR
	.align		4
.L_458:
        /*0050*/ 	.byte	0x04, 0x36
        /*0052*/ 	.short	(.L_460 - .L_459)
.L_459:
        /*0054*/ 	.word	0x00000008
.L_460:


//--------------------- .nv.info._ZN7cutlass13device_kernelIN5flash11enable_sm90INS1_16FlashAttnFwdSm90INS1_25CollectiveMainloopFwdSm90ILi2EN4cute5tupleIJNS5_1CILi1EEES8_S8_EEENS6_IJNS7_ILi128EEENS7_ILi96EEENS7_ILi192EEEEEELi192ENS_6half_tEfNS_4arch4Sm90ELb1ELb0ELb1ELb0ELb1ELb0ELb0ELb1ELb1ELb1ELb0ELb0EEENS1_21CollectiveEpilogueFwdINS6_IJSA_SC_SB_EEES9_SE_SG_Li256ELb0ELb1ELb0ELb0EEENS1_30DynamicPersistentTileSchedulerILi256ELi128ELb0ELb1ELb1EEEEEEEEEvNT_6ParamsE --------------------------
	.section	.nv.info._ZN7cutlass13device_kernelIN5flash11enable_sm90INS1_16FlashAttnFwdSm90INS1_25CollectiveMainloopFwdSm90ILi2EN4cute5tupleIJNS5_1CILi1EEES8_S8_EEENS6_IJNS7_ILi128EEENS7_ILi96EEENS7_ILi192EEEEEELi192ENS_6half_tEfNS_4arch4Sm90ELb1ELb0ELb1ELb0ELb1ELb0ELb0ELb1ELb1ELb1ELb0ELb0EEENS1_21CollectiveEpilogueFwdINS6_IJSA_SC_SB_EEES9_SE_SG_Li256ELb0ELb1ELb0ELb0EEENS1_30DynamicPersistentTileSchedulerILi256ELi128ELb0ELb1ELb1EEEEEEEEEvNT_6ParamsE,"",@"SHT_CUDA_INFO"
	.sectionflags	@""
	.align	4


	//----- nvinfo : EIATTR_CUDA_API_VERSION
	.align		4
        /*0000*/ 	.byte	0x04, 0x37
        /*0002*/ 	.short	(.L_462 - .L_461)
.L_461:
        /*0004*/ 	.word	0x00000082


	//----- nvinfo : EIATTR_KPARAM_INFO
	.align		4
.L_462:
        /*0008*/ 	.byte	0x04, 0x17
        /*000a*/ 	.short	(.L_464 - .L_463)
.L_463:
        /*000c*/ 	.word	0x00000000
        /*0010*/ 	.short	0x0000
        /*0012*/ 	.short	0x0000
        /*0014*/ 	.byte	0x00, 0xf0, 0x01, 0x2a


	//----- nvinfo : EIATTR_SPARSE_MMA_MASK
	.align		4
.L_464:
        /*0018*/ 	.byte	0x03, 0x50
        /*001a*/ 	.short	0x0000


	//----- nvinfo : EIATTR_MAXREG_COUNT
	.align		4
        /*001c*/ 	.byte	0x03, 0x1b
        /*001e*/ 	.short	0x00a8


	//----- nvinfo : EIATTR_MERCURY_ISA_VERSION
	.align		4
        /*0020*/ 	.byte	0x03, 0x5f
        /*0022*/ 	.short	0x0101


	//----- nvinfo : EIATTR_VRC_CTA_INIT_COUNT
	.align		4
        /*0024*/ 	.byte	0x02, 0x4a
	.zero		1
	.zero		1


	//----- nvinfo : EIATTR_EXIT_INSTR_OFFSETS
	.align		4
        /*0028*/ 	.byte	0x04, 0x1c
        /*002a*/ 	.short	(.L_466 - .L_465)


	//   ....[0]....
.L_465:
        /*002c*/ 	.word	0x00000010


	//----- nvinfo : EIATTR_MAX_THREADS
	.align		4
.L_466:
        /*0030*/ 	.byte	0x04, 0x05
        /*0032*/ 	.short	(.L_468 - .L_467)
.L_467:
        /*0034*/ 	.word	0x00000180
        /*0038*/ 	.word	0x00000001
        /*003c*/ 	.word	0x00000001


	//----- nvinfo : EIATTR_CBANK_PARAM_SIZE
	.align		4
.L_468:
        /*0040*/ 	.byte	0x03, 0x19
        /*0042*/ 	.short	0x0a80


	//----- nvinfo : EIATTR_PARAM_CBANK
	.align		4
        /*0044*/ 	.byte	0x04, 0x0a
        /*0046*/ 	.short	(.L_470 - .L_469)
	.align		4
.L_469:
        /*0048*/ 	.word	index@(.nv.constant0._ZN7cutlass13device_kernelIN5flash11enable_sm90INS1_16FlashAttnFwdSm90INS1_25CollectiveMainloopFwdSm90ILi2EN4cute5tupleIJNS5_1CILi1EEES8_S8_EEENS6_IJNS7_ILi128EEENS7_ILi96EEENS7_ILi192EEEEEELi192ENS_6half_tEfNS_4arch4Sm90ELb1ELb0ELb1ELb0ELb1ELb0ELb0ELb1ELb1ELb1ELb0ELb0EEENS1_21CollectiveEpilogueFwdINS6_IJSA_SC_SB_EEES9_SE_SG_Li256ELb0ELb1ELb0ELb0EEENS1_30DynamicPersistentTileSchedulerILi256ELi128ELb0ELb1ELb1EEEEEEEEEvNT_6ParamsE)
        /*004c*/ 	.short	0x0380
        /*004e*/ 	.short	0x0a80


	//----- nvinfo : EIATTR_SW_WAR
	.align		4
.L_470:
        /*0050*/ 	.byte	0x04, 0x36
        /*0052*/ 	.short	(.L_472 - .L_471)
.L_471:
        /*0054*/ 	.word	0x00000008
.L_472:


//--------------------- .nv.info._ZN7cutlass13device_kernelIN5flash11enable_sm90INS1_16FlashAttnFwdSm90INS1_25CollectiveMainloopFwdSm90ILi2EN4cute5tupleIJNS5_1CILi1EEES8_S8_EEENS6_IJNS7_ILi128EEENS7_ILi96EEENS7_ILi192EEEEEELi192ENS_6half_tEfNS_4arch4Sm90ELb1ELb0ELb1ELb1ELb1ELb0ELb0ELb1ELb1ELb1ELb0ELb0EEENS1_21CollectiveEpilogueFwdINS6_IJSA_SC_SB_EEES9_SE_SG_Li256ELb1ELb1ELb0ELb0EEENS1_36VarlenDynamicPersistentTileSchedulerILi128ELi96ELi256ELi128ELb0ELb1ELb1ELb1ELb1ELb1EEEEEEEEEvNT_6ParamsE --------------------------
	.section	.nv.info._ZN7cutlass13device_kernelIN5flash11enable_sm90INS1_16FlashAttnFwdSm90INS1_25CollectiveMainloopFwdSm90ILi2EN4cute5tupleIJNS5_1CILi1EEES8_S8_EEENS6_IJNS7_ILi128EEENS7_ILi96EEENS7_ILi192EEEEEELi192ENS_6half_tEfNS_4arch4Sm90ELb1ELb0ELb1ELb1ELb1ELb0ELb0ELb1ELb1ELb1ELb0ELb0EEENS1_21CollectiveEpilogueFwdINS6_IJSA_SC_SB_EEES9_SE_SG_Li256ELb1ELb1ELb0ELb0EEENS1_36VarlenDynamicPersistentTileSchedulerILi128ELi96ELi256ELi128ELb0ELb1ELb1ELb1ELb1ELb1EEEEEEEEEvNT_6ParamsE,"",@"SHT_CUDA_INFO"
	.sectionflags	@""
	.align	4


	//----- nvinfo : EIATTR_CUDA_API_VERSION
	.align		4
        /*0000*/ 	.byte	0x04, 0x37
        /*0002*/ 	.short	(.L_474 - .L_473)
.L_473:
        /*0004*/ 	.word	0x00000082


	//----- nvinfo : EIATTR_KPARAM_INFO
	.align		4
.L_474:
        /*0008*/ 	.byte	0x04, 0x17
        /*000a*/ 	.short	(.L_476 - .L_475)
.L_475:
        /*000c*/ 	.word	0x00000000
        /*0010*/ 	.short	0x0000
        /*0012*/ 	.short	0x0000
        /*0014*/ 	.byte	0x00, 0xf0, 0x01, 0x2a


	//----- nvinfo : EIATTR_SPARSE_MMA_MASK
	.align		4
.L_476:
        /*0018*/ 	.byte	0x03, 0x50
        /*001a*/ 	.short	0x0000


	//----- nvinfo : EIATTR_MAXREG_COUNT
	.align		4
        /*001c*/ 	.byte	0x03, 0x1b
        /*001e*/ 	.short	0x00a8


	//----- nvinfo : EIATTR_MERCURY_ISA_VERSION
	.align		4
        /*0020*/ 	.byte	0x03, 0x5f
        /*0022*/ 	.short	0x0101


	//----- nvinfo : EIATTR_VRC_CTA_INIT_COUNT
	.align		4
        /*0024*/ 	.byte	0x02, 0x4a
	.zero		1
	.zero		1


	//----- nvinfo : EIATTR_EXIT_INSTR_OFFSETS
	.align		4
        /*0028*/ 	.byte	0x04, 0x1c
        /*002a*/ 	.short	(.L_478 - .L_477)


	//   ....[0]....
.L_477:
        /*002c*/ 	.word	0x00000010


	//----- nvinfo : EIATTR_MAX_THREADS
	.align		4
.L_478:
        /*0030*/ 	.byte	0x04, 0x05
        /*0032*/ 	.short	(.L_480 - .L_479)
.L_479:
        /*0034*/ 	.word	0x00000180
        /*0038*/ 	.word	0x00000001
        /*003c*/ 	.word	0x00000001


	//----- nvinfo : EIATTR_CBANK_PARAM_SIZE
	.align		4
.L_480:
        /*0040*/ 	.byte	0x03, 0x19
        /*0042*/ 	.short	0x0a80


	//----- nvinfo : EIATTR_PARAM_CBANK
	.align		4
        /*0044*/ 	.byte	0x04, 0x0a
        /*0046*/ 	.short	(.L_482 - .L_481)
	.align		4
.L_481:
        /*0048*/ 	.word	index@(.nv.constant0._ZN7cutlass13device_kernelIN5flash11enable_sm90INS1_16FlashAttnFwdSm90INS1_25CollectiveMainloopFwdSm90ILi2EN4cute5tupleIJNS5_1CILi1EEES8_S8_EEENS6_IJNS7_ILi128EEENS7_ILi96EEENS7_ILi192EEEEEELi192ENS_6half_tEfNS_4arch4Sm90ELb1ELb0ELb1ELb1ELb1ELb0ELb0ELb1ELb1ELb1ELb0ELb0EEENS1_21CollectiveEpilogueFwdINS6_IJSA_SC_SB_EEES9_SE_SG_Li256ELb1ELb1ELb0ELb0EEENS1_36VarlenDynamicPersistentTileSchedulerILi128ELi96ELi256ELi128ELb0ELb1ELb1ELb1ELb1ELb1EEEEEEEEEvNT_6ParamsE)
        /*004c*/ 	.short	0x0380
        /*004e*/ 	.short	0x0a80


	//----- nvinfo : EIATTR_SW_WAR
	.align		4
.L_482:
        /*0050*/ 	.byte	0x04, 0x36
        /*0052*/ 	.short	(.L_484 - .L_483)
.L_483:
        /*0054*/ 	.word	0x00000008
.L_484:


//--------------------- .nv.info._ZN7cutlass13device_kernelIN5flash11enable_sm90INS1_16FlashAttnFwdSm90INS1_25CollectiveMainloopFwdSm90ILi2EN4cute5tupleIJNS5_1CILi1EEES8_S8_EEENS6_IJNS7_ILi128EEENS7_ILi96EEENS7_ILi192EEEEEELi192ENS_6half_tEfNS_4arch4Sm90ELb1ELb0ELb1ELb1ELb1ELb1ELb0ELb1ELb1ELb1ELb0ELb0EEENS1_21CollectiveEpilogueFwdINS6_IJSA_SC_SB_EEES9_SE_SG_Li256ELb1ELb1ELb0ELb0EEENS1_36VarlenDynamicPersistentTileSchedulerILi128ELi96ELi256ELi128ELb0ELb1ELb1ELb1ELb1ELb1EEEEEEEEEvNT_6ParamsE --------------------------
	.section	.nv.info._ZN7cutlass13device_kernelIN5flash11enable_sm90INS1_16FlashAttnFwdSm90INS1_25CollectiveMainloopFwdSm90ILi2EN4cute5tupleIJNS5_1CILi1EEES8_S8_EEENS6_IJNS7_ILi128EEENS7_ILi96EEENS7_ILi192EEEEEELi192ENS_6half_tEfNS_4arch4Sm90ELb1ELb0ELb1ELb1ELb1ELb1ELb0ELb1ELb1ELb1ELb0ELb0EEENS1_21CollectiveEpilogueFwdINS6_IJSA_SC_SB_EEES9_SE_SG_Li256ELb1ELb1ELb0ELb0EEENS1_36VarlenDynamicPersistentTileSchedulerILi128ELi96ELi256ELi128ELb0ELb1ELb1ELb1ELb1ELb1EEEEEEEEEvNT_6ParamsE,"",@"SHT_CUDA_INFO"
	.sectionflags	@""
	.align	4


	//----- nvinfo : EIATTR_CUDA_API_VERSION
	.align		4
        /*0000*/ 	.byte	0x04, 0x37
        /*0002*/ 	.short	(.L_486 - .L_485)
.L_485:
        /*0004*/ 	.word	0x00000082


	//----- nvinfo : EIATTR_KPARAM_INFO
	.align		4
.L_486:
        /*0008*/ 	.byte	0x04, 0x17
        /*000a*/ 	.short	(.L_488 - .L_487)
.L_487:
        /*000c*/ 	.word	0x00000000
        /*0010*/ 	.short	0x0000
        /*0012*/ 	.short	0x0000
        /*0014*/ 	.byte	0x00, 0xf0, 0x01, 0x2a


	//----- nvinfo : EIATTR_SPARSE_MMA_MASK
	.align		4
.L_488:
        /*0018*/ 	.byte	0x03, 0x50
        /*001a*/ 	.short	0x0000


	//----- nvinfo : EIATTR_MAXREG_COUNT
	.align		4
        /*001c*/ 	.byte	0x03, 0x1b
        /*001e*/ 	.short	0x00a8


	//----- nvinfo : EIATTR_MERCURY_ISA_VERSION
	.align		4
        /*0020*/ 	.byte	0x03, 0x5f
        /*0022*/ 	.short	0x0101


	//----- nvinfo : EIATTR_VRC_CTA_INIT_COUNT
	.align		4
        /*0024*/ 	.byte	0x02, 0x4a
	.zero		1
	.zero		1


	//----- nvinfo : EIATTR_EXIT_INSTR_OFFSETS
	.align		4
        /*0028*/ 	.byte	0x04, 0x1c
        /*002a*/ 	.short	(.L_490 - .L_489)


	//   ....[0]....
.L_489:
        /*002c*/ 	.word	0x00000010


	//----- nvinfo : EIATTR_MAX_THREADS
	.align		4
.L_490:
        /*0030*/ 	.byte	0x04, 0x05
        /*0032*/ 	.short	(.L_492 - .L_491)
.L_491:
        /*0034*/ 	.word	0x00000180
        /*0038*/ 	.word	0x00000001
        /*003c*/ 	.word	0x00000001


	//----- nvinfo : EIATTR_CBANK_PARAM_SIZE
	.align		4
.L_492:
        /*0040*/ 	.byte	0x03, 0x19
        /*0042*/ 	.short	0x0a80


	//----- nvinfo : EIATTR_PARAM_CBANK
	.align		4
        /*0044*/ 	.byte	0x04, 0x0a
        /*0046*/ 	.short	(.L_494 - .L_493)
	.align		4
.L_493:
        /*0048*/ 	.word	index@(.nv.constant0._ZN7cutlass13device_kernelIN5flash11enable_sm90INS1_16FlashAttnFwdSm90INS1_25CollectiveMainloopFwdSm90ILi2EN4cute5tupleIJNS5_1CILi1EEES8_S8_EEENS6_IJNS7_ILi128EEENS7_ILi96EEENS7_ILi192EEEEEELi192ENS_6half_tEfNS_4arch4Sm90ELb1ELb0ELb1ELb1ELb1ELb1ELb0ELb1ELb1ELb1ELb0ELb0EEENS1_21CollectiveEpilogueFwdINS6_IJSA_SC_SB_EEES9_SE_SG_Li256ELb1ELb1ELb0ELb0EEENS1_36VarlenDynamicPersistentTileSchedulerILi128ELi96ELi256ELi128ELb0ELb1ELb1ELb1ELb1ELb1EEEEEEEEEvNT_6ParamsE)
        /*004c*/ 	.short	0x0380
        /*004e*/ 	.short	0x0a80


	//----- nvinfo : EIATTR_SW_WAR
	.align		4
.L_494:
        /*0050*/ 	.byte	0x04, 0x36
        /*0052*/ 	.short	(.L_496 - .L_495)
.L_495:
        /*0054*/ 	.word	0x00000008
.L_496:


//--------------------- .nv.info._ZN7cutlass13device_kernelIN5flash11enable_sm90INS1_16FlashAttnFwdSm90INS1_25CollectiveMainloopFwdSm90ILi2EN4cute5tupleIJNS5_1CILi1EEES8_S8_EEENS6_IJNS7_ILi128EEESA_SA_EEELi128ENS_6half_tEfNS_4arch4Sm90ELb0ELb0ELb1ELb0ELb1ELb0ELb0ELb1ELb1ELb1ELb0ELb0EEENS1_21CollectiveEpilogueFwdISB_S9_SC_SE_Li256ELb0ELb1ELb0ELb0EEENS1_29StaticPersistentTileSchedulerILb0EEEEEEEEEvNT_6ParamsE --------------------------
	.section	.nv.info._ZN7cutlass13device_kernelIN5flash11enable_sm90INS1_16FlashAttnFwdSm90INS1_25CollectiveMainloopFwdSm90ILi2EN4cute5tupleIJNS5_1CILi1EEES8_S8_EEENS6_IJNS7_ILi128EEESA_SA_EEELi128ENS_6half_tEfNS_4arch4Sm90ELb0ELb0ELb1ELb0ELb1ELb0ELb0ELb1ELb1ELb1ELb0ELb0EEENS1_21CollectiveEpilogueFwdISB_S9_SC_SE_Li256ELb0ELb1ELb0ELb0EEENS1_29StaticPersistentTileSchedulerILb0EEEEEEEEEvNT_6ParamsE,"",@"SHT_CUDA_INFO"
	.sectionflags	@""
	.align	4


	//----- nvinfo : EIATTR_CUDA_API_VERSION
	.align		4
        /*0000*/ 	.byte	0x04, 0x37
        /*0002*/ 	.short	(.L_498 - .L_497)
.L_497:
        /*0004*/ 	.word	0x00000082


	//----- nvinfo : EIATTR_KPARAM_INFO
	.align		4
.L_498:
        /*0008*/ 	.byte	0x04, 0x17
        /*000a*/ 	.short	(.L_500 - .L_499)
.L_499:
        /*000c*/ 	.word	0x00000000
        /*0010*/ 	.short	0x0000
        /*0012*/ 	.short	0x0000
        /*0014*/ 	.byte	0x00, 0xf0, 0x01, 0x28


	//----- nvinfo : EIATTR_SPARSE_MMA_MASK
	.align		4
.L_500:
        /*0018*/ 	.byte	0x03, 0x50
        /*001a*/ 	.short	0x0000


	//----- nvinfo : EIATTR_MAXREG_COUNT
	.align		4
        /*001c*/ 	.byte	0x03, 0x1b
        /*001e*/ 	.short	0x00a8


	//----- nvinfo : EIATTR_MERCURY_ISA_VERSION
	.align		4
        /*0020*/ 	.byte	0x03, 0x5f
        /*0022*/ 	.short	0x0101


	//----- nvinfo : EIATTR_VRC_CTA_INIT_COUNT
	.align		4
        /*0024*/ 	.byte	0x02, 0x4a
	.zero		1
	.zero		1


	//----- nvinfo : EIATTR_EXIT_INSTR_OFFSETS
	.align		4
        /*0028*/ 	.byte	0x04, 0x1c
        /*002a*/ 	.short	(.L_502 - .L_501)


	//   ....[0]....
.L_501:
        /*002c*/ 	.word	0x00000010


	//----- nvinfo : EIATTR_MAX_THREADS
	.align		4
.L_502:
        /*0030*/ 	.byte	0x04, 0x05
        /*0032*/ 	.short	(.L_504 - .L_503)
.L_503:
        /*0034*/ 	.word	0x00000180
        /*0038*/ 	.word	0x00000001
        /*003c*/ 	.word	0x00000001


	//----- nvinfo : EIATTR_CBANK_PARAM_SIZE
	.align		4
.L_504:
        /*0040*/ 	.byte	0x03, 0x19
        /*0042*/ 	.short	0x0a00


	//----- nvinfo : EIATTR_PARAM_CBANK
	.align		4
        /*0044*/ 	.byte	0x04, 0x0a
        /*0046*/ 	.short	(.L_506 - .L_505)
	.align		4
.L_505:
        /*0048*/ 	.word	index@(.nv.constant0._ZN7cutlass13device_kernelIN5flash11enable_sm90INS1_16FlashAttnFwdSm90INS1_25CollectiveMainloopFwdSm90ILi2EN4cute5tupleIJNS5_1CILi1EEES8_S8_EEENS6_IJNS7_ILi128EEESA_SA_EEELi128ENS_6half_tEfNS_4arch4Sm90ELb0ELb0ELb1ELb0ELb1ELb0ELb0ELb1ELb1ELb1ELb0ELb0EEENS1_21CollectiveEpilogueFwdISB_S9_SC_SE_Li256ELb0ELb1ELb0ELb0EEENS1_29StaticPersistentTileSchedulerILb0EEEEEEEEEvNT_6ParamsE)
        /*004c*/ 	.short	0x0380
        /*004e*/ 	.short	0x0a00


	//----- nvinfo : EIATTR_SW_WAR
	.align		4
.L_506:
        /*0050*/ 	.byte	0x04, 0x36
        /*0052*/ 	.short	(.L_508 - .L_507)
.L_507:
        /*0054*/ 	.word	0x00000008
.L_508:


//--------------------- .nv.info._ZN7cutlass13device_kernelIN5flash11enable_sm90INS1_16FlashAttnFwdSm90INS1_25CollectiveMainloopFwdSm90ILi2EN4cute5tupleIJNS5_1CILi1EEES8_S8_EEENS6_IJNS7_ILi128EEESA_SA_EEELi128ENS_6half_tEfNS_4arch4Sm90ELb0ELb0ELb1ELb1ELb1ELb0ELb0ELb1ELb1ELb1ELb0ELb0EEENS1_21CollectiveEpilogueFwdISB_S9_SC_SE_Li256ELb1ELb1ELb0ELb0EEENS1_36VarlenDynamicPersistentTileSchedulerILi128ELi128ELi256ELi128ELb0ELb1ELb1ELb0ELb1ELb1EEEEEEEEEvNT_6ParamsE --------------------------
	.section	.nv.info._ZN7cutlass13device_kernelIN5flash11enable_sm90INS1_16FlashAttnFwdSm90INS1_25CollectiveMainloopFwdSm90ILi2EN4cute5tupleIJNS5_1CILi1EEES8_S8_EEENS6_IJNS7_ILi128EEESA_SA_EEELi128ENS_6half_tEfNS_4arch4Sm90ELb0ELb0ELb1ELb1ELb1ELb0ELb0ELb1ELb1ELb1ELb0ELb0EEENS1_21CollectiveEpilogueFwdISB_S9_SC_SE_Li256ELb1ELb1ELb0ELb0EEENS1_36VarlenDynamicPersistentTileSchedulerILi128ELi128ELi256ELi128ELb0ELb1ELb1ELb0ELb1ELb1EEEEEEEEEvNT_6ParamsE,"",@"SHT_CUDA_INFO"
	.sectionflags	@""
	.align	4


	//----- nvinfo : EIATTR_CUDA_API_VERSION
	.align		4
        /*0000*/ 	.byte	0x04, 0x37
        /*0002*/ 	.short	(.L_510 - .L_509)
.L_509:
        /*0004*/ 	.word	0x00000082


	//----- nvinfo : EIATTR_KPARAM_INFO
	.align		4
.L_510:
        /*0008*/ 	.byte	0x04, 0x17
        /*000a*/ 	.short	(.L_512 - .L_511)
.L_511:
        /*000c*/ 	.word	0x00000000
        /*0010*/ 	.short	0x0000
        /*0012*/ 	.short	0x0000
        /*0014*/ 	.byte	0x00, 0xf0, 0x01, 0x2a


	//----- nvinfo : EIATTR_SPARSE_MMA_MASK
	.align		4
.L_512:
        /*0018*/ 	.byte	0x03, 0x50
        /*001a*/ 	.short	0x0000


	//----- nvinfo : EIATTR_MAXREG_COUNT
	.align		4
        /*001c*/ 	.byte	0x03, 0x1b
        /*001e*/ 	.short	0x00a8


	//----- nvinfo : EIATTR_MERCURY_ISA_VERSION
	.align		4
        /*0020*/ 	.byte	0x03, 0x5f
        /*0022*/ 	.short	0x0101


	//----- nvinfo : EIATTR_VRC_CTA_INIT_COUNT
	.align		4
        /*0024*/ 	.byte	0x02, 0x4a
	.zero		1
	.zero		1


	//----- nvinfo : EIATTR_EXIT_INSTR_OFFSETS
	.align		4
        /*0028*/ 	.byte	0x04, 0x1c
        /*002a*/ 	.short	(.L_514 - .L_513)


	//   ....[0]....
.L_513:
        /*002c*/ 	.word	0x00000010


	//----- nvinfo : EIATTR_MAX_THREADS
	.align		4
.L_514:
        /*0030*/ 	.byte	0x04, 0x05
        /*0032*/ 	.short	(.L_516 - .L_515)
.L_515:
        /*0034*/ 	.word	0x00000180
        /*0038*/ 	.word	0x00000001
        /*003c*/ 	.word	0x00000001


	//----- nvinfo : EIATTR_CBANK_PARAM_SIZE
	.align		4
.L_516:
        /*0040*/ 	.byte	0x03, 0x19
        /*0042*/ 	.short	0x0a80


	//----- nvinfo : EIATTR_PARAM_CBANK
	.align		4
        /*0044*/ 	.byte	0x04, 0x0a
        /*0046*/ 	.short	(.L_518 - .L_517)
	.align		4
.L_517:
        /*0048*/ 	.word	index@(.nv.constant0._ZN7cutlass13device_kernelIN5flash11enable_sm90INS1_16FlashAttnFwdSm90INS1_25CollectiveMainloopFwdSm90ILi2EN4cute5tupleIJNS5_1CILi1EEES8_S8_EEENS6_IJNS7_ILi128EEESA_SA_EEELi128ENS_6half_tEfNS_4arch4Sm90ELb0ELb0ELb1ELb1ELb1ELb0ELb0ELb1ELb1ELb1ELb0ELb0EEENS1_21CollectiveEpilogueFwdISB_S9_SC_SE_Li256ELb1ELb1ELb0ELb0EEENS1_36VarlenDynamicPersistentTileSchedulerILi128ELi128ELi256ELi128ELb0ELb1ELb1ELb0ELb1ELb1EEEEEEEEEvNT_6ParamsE)
        /*004c*/ 	.short	0x0380
        /*004e*/ 	.short	0x0a80


	//----- nvinfo : EIATTR_SW_WAR
	.align		4
.L_518:
        /*0050*/ 	.byte	0x04, 0x36
        /*0052*/ 	.short	(.L_520 - .L_519)
.L_519:
        /*0054*/ 	.word	0x00000008
.L_520:


//--------------------- .nv.info._ZN7cutlass13device_kernelIN5flash11enable_sm90INS1_16FlashAttnFwdSm90INS1_25CollectiveMainloopFwdSm90ILi2EN4cute5tupleIJNS5_1CILi1EEES8_S8_EEENS6_IJNS7_ILi128EEESA_SA_EEELi128ENS_6half_tEfNS_4arch4Sm90ELb0ELb0ELb1ELb1ELb1ELb1ELb0ELb1ELb1ELb1ELb0ELb0EEENS1_21CollectiveEpilogueFwdISB_S9_SC_SE_Li256ELb1ELb1ELb0ELb0EEENS1_36VarlenDynamicPersistentTileSchedulerILi128ELi128ELi256ELi128ELb0ELb1ELb1ELb0ELb1ELb1EEEEEEEEEvNT_6ParamsE --------------------------
	.section	.nv.info._ZN7cutlass13device_kernelIN5flash11enable_sm90INS1_16FlashAttnFwdSm90INS1_25CollectiveMainloopFwdSm90ILi2EN4cute5tupleIJNS5_1CILi1EEES8_S8_EEENS6_IJNS7_ILi128EEESA_SA_EEELi128ENS_6half_tEfNS_4arch4Sm90ELb0ELb0ELb1ELb1ELb1ELb1ELb0ELb1ELb1ELb1ELb0ELb0EEENS1_21CollectiveEpilogueFwdISB_S9_SC_SE_Li256ELb1ELb1ELb0ELb0EEENS1_36VarlenDynamicPersistentTileSchedulerILi128ELi128ELi256ELi128ELb0ELb1ELb1ELb0ELb1ELb1EEEEEEEEEvNT_6ParamsE,"",@"SHT_CUDA_INFO"
	.sectionflags	@""
	.align	4


	//----- nvinfo : EIATTR_CUDA_API_VERSION
	.align		4
        /*0000*/ 	.byte	0x04, 0x37
        /*0002*/ 	.short	(.L_522 - .L_521)
.L_521:
        /*0004*/ 	.word	0x00000082


	//----- nvinfo : EIATTR_KPARAM_INFO
	.align		4
.L_522:
        /*0008*/ 	.byte	0x04, 0x17
        /*000a*/ 	.short	(.L_524 - .L_523)
.L_523:
        /*000c*/ 	.word	0x00000000
        /*0010*/ 	.short	0x0000
        /*0012*/ 	.short	0x0000
        /*0014*/ 	.byte	0x00, 0xf0, 0x01, 0x2a


	//----- nvinfo : EIATTR_SPARSE_MMA_MASK
	.align		4
.L_524:
        /*0018*/ 	.byte	0x03, 0x50
        /*001a*/ 	.short	0x0000


	//----- nvinfo : EIATTR_MAXREG_COUNT
	.align		4
        /*001c*/ 	.byte	0x03, 0x1b
        /*001e*/ 	.short	0x00a8


	//----- nvinfo : EIATTR_MERCURY_ISA_VERSION
	.align		4
        /*0020*/ 	.byte	0x03, 0x5f
        /*0022*/ 	.short	0x0101


	//----- nvinfo : EIATTR_VRC_CTA_INIT_COUNT
	.align		4
        /*0024*/ 	.byte	0x02, 0x4a
	.zero		1
	.zero		1


	//----- nvinfo : EIATTR_EXIT_INSTR_OFFSETS
	.align		4
        /*0028*/ 	.byte	0x04, 0x1c
        /*002a*/ 	.short	(.L_526 - .L_525)


	//   ....[0]....
.L_525:
        /*002c*/ 	.word	0x00000010


	//----- nvinfo : EIATTR_MAX_THREADS
	.align		4
.L_526:
        /*0030*/ 	.byte	0x04, 0x05
        /*0032*/ 	.short	(.L_528 - .L_527)
.L_527:
        /*0034*/ 	.word	0x00000180
        /*0038*/ 	.word	0x00000001
        /*003c*/ 	.word	0x00000001


	//----- nvinfo : EIATTR_CBANK_PARAM_SIZE
	.align		4
.L_528:
        /*0040*/ 	.byte	0x03, 0x19
        /*0042*/ 	.short	0x0a80


	//----- nvinfo : EIATTR_PARAM_CBANK
	.align		4
        /*0044*/ 	.byte	0x04, 0x0a
        /*0046*/ 	.short	(.L_530 - .L_529)
	.align		4
.L_529:
        /*0048*/ 	.word	index@(.nv.constant0._ZN7cutlass13device_kernelIN5flash11enable_sm90INS1_16FlashAttnFwdSm90INS1_25CollectiveMainloopFwdSm90ILi2EN4cute5tupleIJNS5_1CILi1EEES8_S8_EEENS6_IJNS7_ILi128EEESA_SA_EEELi128ENS_6half_tEfNS_4arch4Sm90ELb0ELb0ELb1ELb1ELb1ELb1ELb0ELb1ELb1ELb1ELb0ELb0EEENS1_21CollectiveEpilogueFwdISB_S9_SC_SE_Li256ELb1ELb1ELb0ELb0EEENS1_36VarlenDynamicPersistentTileSchedulerILi128ELi128ELi256ELi128ELb0ELb1ELb1ELb0ELb1ELb1EEEEEEEEEvNT_6ParamsE)
        /*004c*/ 	.short	0x0380
        /*004e*/ 	.short	0x0a80


	//----- nvinfo : EIATTR_SW_WAR
	.align		4
.L_530:
        /*0050*/ 	.byte	0x04, 0x36
        /*0052*/ 	.short	(.L_532 - .L_531)
.L_531:
        /*0054*/ 	.word	0x00000008
.L_532:


//--------------------- .nv.info._ZN7cutlass13device_kernelIN5flash11enable_sm90INS1_16FlashAttnFwdSm90INS1_25CollectiveMainloopFwdSm90ILi2EN4cute5tupleIJNS5_1CILi1EEES8_S8_EEENS6_IJNS7_ILi128EEESA_SA_EEELi128ENS_6half_tEfNS_4arch4Sm90ELb0ELb1ELb1ELb0ELb1ELb0ELb0ELb1ELb1ELb1ELb0ELb0EEENS1_21CollectiveEpilogueFwdISB_S9_SC_SE_Li256ELb0ELb1ELb0ELb0EEENS1_30DynamicPersistentTileSchedulerILi256ELi128ELb0ELb1ELb1EEEEEEEEEvNT_6ParamsE --------------------------
	.section	.nv.info._ZN7cutlass13device_kernelIN5flash11enable_sm90INS1_16FlashAttnFwdSm90INS1_25CollectiveMainloopFwdSm90ILi2EN4cute5tupleIJNS5_1CILi1EEES8_S8_EEENS6_IJNS7_ILi128EEESA_SA_EEELi128ENS_6half_tEfNS_4arch4Sm90ELb0ELb1ELb1ELb0ELb1ELb0ELb0ELb1ELb1ELb1ELb0ELb0EEENS1_21CollectiveEpilogueFwdISB_S9_SC_SE_Li256ELb0ELb1ELb0ELb0EEENS1_30DynamicPersistentTileSchedulerILi256ELi128ELb0ELb1ELb1EEEEEEEEEvNT_6ParamsE,"",@"SHT_CUDA_INFO"
	.sectionflags	@""
	.align	4


	//----- nvinfo : EIATTR_CUDA_API_VERSION
	.align		4
        /*0000*/ 	.byte	0x04, 0x37
        /*0002*/ 	.short	(.L_534 - .L_533)
.L_533:
        /*0004*/ 	.word	0x00000082


	//----- nvinfo : EIATTR_KPARAM_INFO
	.align		4
.L_534:
        /*0008*/ 	.byte	0x04, 0x17
        /*000a*/ 	.short	(.L_536 - .L_535)
.L_535:
        /*000c*/ 	.word	0x00000000
        /*0010*/ 	.short	0x0000
        /*0012*/ 	.short	0x0000
        /*0014*/ 	.byte	0x00, 0xf0, 0x01, 0x2a


	//----- nvinfo : EIATTR_SPARSE_MMA_MASK
	.align		4
.L_536:
        /*0018*/ 	.byte	0x03, 0x50
        /*001a*/ 	.short	0x0000


	//----- nvinfo : EIATTR_MAXREG_COUNT
	.align		4
        /*001c*/ 	.byte	0x03, 0x1b
        /*001e*/ 	.short	0x00a8


	//----- nvinfo : EIATTR_MERCURY_ISA_VERSION
	.align		4
        /*0020*/ 	.byte	0x03, 0x5f
        /*0022*/ 	.short	0x0101


	//----- nvinfo : EIATTR_VRC_CTA_INIT_COUNT
	.align		4
        /*0024*/ 	.byte	0x02, 0x4a
	.zero		1
	.zero		1


	//----- nvinfo : EIATTR_EXIT_INSTR_OFFSETS
	.align		4
        /*0028*/ 	.byte	0x04, 0x1c
        /*002a*/ 	.short	(.L_538 - .L_537)


	//   ....[0]....
.L_537:
        /*002c*/ 	.word	0x00000010


	//----- nvinfo : EIATTR_MAX_THREADS
	.align		4
.L_538:
        /*0030*/ 	.byte	0x04, 0x05
        /*0032*/ 	.short	(.L_540 - .L_539)
.L_539:
        /*0034*/ 	.word	0x00000180
        /*0038*/ 	.word	0x00000001
        /*003c*/ 	.word	0x00000001


	//----- nvinfo : EIATTR_CBANK_PARAM_SIZE
	.align		4
.L_540:
        /*0040*/ 	.byte	0x03, 0x19
        /*0042*/ 	.short	0x0a80


	//----- nvinfo : EIATTR_PARAM_CBANK
	.align		4
        /*0044*/ 	.byte	0x04, 0x0a
        /*0046*/ 	.short	(.L_542 - .L_541)
	.align		4
.L_541:
        /*0048*/ 	.word	index@(.nv.constant0._ZN7cutlass13device_kernelIN5flash11enable_sm90INS1_16FlashAttnFwdSm90INS1_25CollectiveMainloopFwdSm90ILi2EN4cute5tupleIJNS5_1CILi1EEES8_S8_EEENS6_IJNS7_ILi128EEESA_SA_EEELi128ENS_6half_tEfNS_4arch4Sm90ELb0ELb1ELb1ELb0ELb1ELb0ELb0ELb1ELb1ELb1ELb0ELb0EEENS1_21CollectiveEpilogueFwdISB_S9_SC_SE_Li256ELb0ELb1ELb0ELb0EEENS1_30DynamicPersistentTileSchedulerILi256ELi128ELb0ELb1ELb1EEEEEEEEEvNT_6ParamsE)
        /*004c*/ 	.short	0x0380
        /*004e*/ 	.short	0x0a80


	//----- nvinfo : EIATTR_SW_WAR
	.align		4
.L_542:
        /*0050*/ 	.byte	0x04, 0x36
        /*0052*/ 	.short	(.L_544 - .L_543)
.L_543:
        /*0054*/ 	.word	0x00000008
.L_544:


//--------------------- .nv.info._ZN7cutlass13device_kernelIN5flash11enable_sm90INS1_16FlashAttnFwdSm90INS1_25CollectiveMainloopFwdSm90ILi2EN4cute5tupleIJNS5_1CILi1EEES8_S8_EEENS6_IJNS7_ILi128EEESA_SA_EEELi128ENS_6half_tEfNS_4arch4Sm90ELb0ELb1ELb1ELb1ELb1ELb0ELb0ELb1ELb1ELb1ELb0ELb0EEENS1_21CollectiveEpilogueFwdISB_S9_SC_SE_Li256ELb1ELb1ELb0ELb0EEENS1_36VarlenDynamicPersistentTileSchedulerILi128ELi128ELi256ELi128ELb0ELb1ELb1ELb1ELb0ELb1EEEEEEEEEvNT_6ParamsE --------------------------
	.section	.nv.info._ZN7cutlass13device_kernelIN5flash11enable_sm90INS1_16FlashAttnFwdSm90INS1_25CollectiveMainloopFwdSm90ILi2EN4cute5tupleIJNS5_1CILi1EEES8_S8_EEENS6_IJNS7_ILi128EEESA_SA_EEELi128ENS_6half_tEfNS_4arch4Sm90ELb0ELb1ELb1ELb1ELb1ELb0ELb0ELb1ELb1ELb1ELb0ELb0EEENS1_21CollectiveEpilogueFwdISB_S9_SC_SE_Li256ELb1ELb1ELb0ELb0EEENS1_36VarlenDynamicPersistentTileSchedulerILi128ELi128ELi256ELi128ELb0ELb1ELb1ELb1ELb0ELb1EEEEEEEEEvNT_6ParamsE,"",@"SHT_CUDA_INFO"
	.sectionflags	@""
	.align	4


	//----- nvinfo : EIATTR_CUDA_API_VERSION
	.align		4
        /*0000*/ 	.byte	0x04, 0x37
        /*0002*/ 	.short	(.L_546 - .L_545)
.L_545:
        /*0004*/ 	.word	0x00000082


	//----- nvinfo : EIATTR_KPARAM_INFO
	.align		4
.L_546:
        /*0008*/ 	.byte	0x04, 0x17
        /*000a*/ 	.short	(.L_548 - .L_547)
.L_547:
        /*000c*/ 	.word	0x00000000
        /*0010*/ 	.short	0x0000
        /*0012*/ 	.short	0x0000
        /*0014*/ 	.byte	0x00, 0xf0, 0x01, 0x2a


	//----- nvinfo : EIATTR_SPARSE_MMA_MASK
	.align		4
.L_548:
        /*0018*/ 	.byte	0x03, 0x50
        /*001a*/ 	.short	0x0000


	//----- nvinfo : EIATTR_MAXREG_COUNT
	.align		4
        /*001c*/ 	.byte	0x03, 0x1b
        /*001e*/ 	.short	0x00a8


	//----- nvinfo : EIATTR_MERCURY_ISA_VERSION
	.align		4
        /*0020*/ 	.byte	0x03, 0x5f
        /*0022*/ 	.short	0x0101


	//----- nvinfo : EIATTR_VRC_CTA_INIT_COUNT
	.align		4
        /*0024*/ 	.byte	0x02, 0x4a
	.zero		1
	.zero		1


	//----- nvinfo : EIATTR_EXIT_INSTR_OFFSETS
	.align		4
        /*0028*/ 	.byte	0x04, 0x1c
        /*002a*/ 	.short	(.L_550 - .L_549)


	//   ....[0]....
.L_549:
        /*002c*/ 	.word	0x00000010


	//----- nvinfo : EIATTR_MAX_THREADS
	.align		4
.L_550:
        /*0030*/ 	.byte	0x04, 0x05
        /*0032*/ 	.short	(.L_552 - .L_551)
.L_551:
        /*0034*/ 	.word	0x00000180
        /*0038*/ 	.word	0x00000001
        /*003c*/ 	.word	0x00000001


	//----- nvinfo : EIATTR_CBANK_PARAM_SIZE
	.align		4
.L_552:
        /*0040*/ 	.byte	0x03, 0x19
        /*0042*/ 	.short	0x0a80


	//----- nvinfo : EIATTR_PARAM_CBANK
	.align		4
        /*0044*/ 	.byte	0x04, 0x0a
        /*0046*/ 	.short	(.L_554 - .L_553)
	.align		4
.L_553:
        /*0048*/ 	.word	index@(.nv.constant0._ZN7cutlass13device_kernelIN5flash11enable_sm90INS1_16FlashAttnFwdSm90INS1_25CollectiveMainloopFwdSm90ILi2EN4cute5tupleIJNS5_1CILi1EEES8_S8_EEENS6_IJNS7_ILi128EEESA_SA_EEELi128ENS_6half_tEfNS_4arch4Sm90ELb0ELb1ELb1ELb1ELb1ELb0ELb0ELb1ELb1ELb1ELb0ELb0EEENS1_21CollectiveEpilogueFwdISB_S9_SC_SE_Li256ELb1ELb1ELb0ELb0EEENS1_36VarlenDynamicPersistentTileSchedulerILi128ELi128ELi256ELi128ELb0ELb1ELb1ELb1ELb0ELb1EEEEEEEEEvNT_6ParamsE)
        /*004c*/ 	.short	0x0380
        /*004e*/ 	.short	0x0a80


	//----- nvinfo : EIATTR_SW_WAR
	.align		4
.L_554:
        /*0050*/ 	.byte	0x04, 0x36
        /*0052*/ 	.short	(.L_556 - .L_555)
.L_555:
        /*0054*/ 	.word	0x00000008
.L_556:


//--------------------- .nv.info._ZN7cutlass13device_kernelIN5flash11enable_sm90INS1_16FlashAttnFwdSm90INS1_25CollectiveMainloopFwdSm90ILi2EN4cute5tupleIJNS5_1CILi1EEES8_S8_EEENS6_IJNS7_ILi128EEESA_SA_EEELi128ENS_6half_tEfNS_4arch4Sm90ELb0ELb1ELb1ELb1ELb1ELb1ELb0ELb1ELb1ELb1ELb0ELb0EEENS1_21CollectiveEpilogueFwdISB_S9_SC_SE_Li256ELb1ELb1ELb0ELb0EEENS1_36VarlenDynamicPersistentTileSchedulerILi128ELi128ELi256ELi128ELb0ELb1ELb1ELb1ELb0ELb1EEEEEEEEEvNT_6ParamsE --------------------------
	.section	.nv.info._ZN7cutlass13device_kernelIN5flash11enable_sm90INS1_16FlashAttnFwdSm90INS1_25CollectiveMainloopFwdSm90ILi2EN4cute5tupleIJNS5_1CILi1EEES8_S8_EEENS6_IJNS7_ILi128EEESA_SA_EEELi128ENS_6half_tEfNS_4arch4Sm90ELb0ELb1ELb1ELb1ELb1ELb1ELb0ELb1ELb1ELb1ELb0ELb0EEENS1_21CollectiveEpilogueFwdISB_S9_SC_SE_Li256ELb1ELb1ELb0ELb0EEENS1_36VarlenDynamicPersistentTileSchedulerILi128ELi128ELi256ELi128ELb0ELb1ELb1ELb1ELb0ELb1EEEEEEEEEvNT_6ParamsE,"",@"SHT_CUDA_INFO"
	.sectionflags	@""
	.align	4


	//----- nvinfo : EIATTR_CUDA_API_VERSION
	.align		4
        /*0000*/ 	.byte	0x04, 0x37
        /*0002*/ 	.short	(.L_558 - .L_557)
.L_557:
        /*0004*/ 	.word	0x00000082


	//----- nvinfo : EIATTR_KPARAM_INFO
	.align		4
.L_558:
        /*0008*/ 	.byte	0x04, 0x17
        /*000a*/ 	.short	(.L_560 - .L_559)
.L_559:
        /*000c*/ 	.word	0x00000000
        /*0010*/ 	.short	0x0000
        /*0012*/ 	.short	0x0000
        /*0014*/ 	.byte	0x00, 0xf0, 0x01, 0x2a


	//----- nvinfo : EIATTR_SPARSE_MMA_MASK
	.align		4
.L_560:
        /*0018*/ 	.byte	0x03, 0x50
        /*001a*/ 	.short	0x0000


	//----- nvinfo : EIATTR_MAXREG_COUNT
	.align		4
        /*001c*/ 	.byte	0x03, 0x1b
        /*001e*/ 	.short	0x00a8


	//----- nvinfo : EIATTR_MERCURY_ISA_VERSION
	.align		4
        /*0020*/ 	.byte	0x03, 0x5f
        /*0022*/ 	.short	0x0101


	//----- nvinfo : EIATTR_VRC_CTA_INIT_COUNT
	.align		4
        /*0024*/ 	.byte	0x02, 0x4a
	.zero		1
	.zero		1


	//----- nvinfo : EIATTR_EXIT_INSTR_OFFSETS
	.align		4
        /*0028*/ 	.byte	0x04, 0x1c
        /*002a*/ 	.short	(.L_562 - .L_561)


	//   ....[0]....
.L_561:
        /*002c*/ 	.word	0x00000010


	//----- nvinfo : EIATTR_MAX_THREADS
	.align		4
.L_562:
        /*0030*/ 	.byte	0x04, 0x05
        /*0032*/ 	.short	(.L_564 - .L_563)
.L_563:
        /*0034*/ 	.word	0x00000180
        /*0038*/ 	.word	0x00000001
        /*003c*/ 	.word	0x00000001


	//----- nvinfo : EIATTR_CBANK_PARAM_SIZE
	.align		4
.L_564:
        /*0040*/ 	.byte	0x03, 0x19
        /*0042*/ 	.short	0x0a80


	//----- nvinfo : EIATTR_PARAM_CBANK
	.align		4
        /*0044*/ 	.byte	0x04, 0x0a
        /*0046*/ 	.short	(.L_566 - .L_565)
	.align		4
.L_565:
        /*0048*/ 	.word	index@(.nv.constant0._ZN7cutlass13device_kernelIN5flash11enable_sm90INS1_16FlashAttnFwdSm90INS1_25CollectiveMainloopFwdSm90ILi2EN4cute5tupleIJNS5_1CILi1EEES8_S8_EEENS6_IJNS7_ILi128EEESA_SA_EEELi128ENS_6half_tEfNS_4arch4Sm90ELb0ELb1ELb1ELb1ELb1ELb1ELb0ELb1ELb1ELb1ELb0ELb0EEENS1_21CollectiveEpilogueFwdISB_S9_SC_SE_Li256ELb1ELb1ELb0ELb0EEENS1_36VarlenDynamicPersistentTileSchedulerILi128ELi128ELi256ELi128ELb0ELb1ELb1ELb1ELb0ELb1EEEEEEEEEvNT_6ParamsE)
        /*004c*/ 	.short	0x0380
        /*004e*/ 	.short	0x0a80


	//----- nvinfo : EIATTR_SW_WAR
	.align		4
.L_566:
        /*0050*/ 	.byte	0x04, 0x36
        /*0052*/ 	.short	(.L_568 - .L_567)
.L_567:
        /*0054*/ 	.word	0x00000008
.L_568:


//--------------------- .nv.info._ZN7cutlass13device_kernelIN5flash11enable_sm90INS1_16FlashAttnFwdSm90INS1_25CollectiveMainloopFwdSm90ILi2EN4cute5tupleIJNS5_1CILi1EEES8_S8_EEENS6_IJNS7_ILi128EEESA_SA_EEELi128ENS_6half_tEfNS_4arch4Sm90ELb1ELb0ELb1ELb0ELb1ELb0ELb0ELb1ELb1ELb1ELb0ELb0EEENS1_21CollectiveEpilogueFwdISB_S9_SC_SE_Li256ELb0ELb1ELb0ELb0EEENS1_30DynamicPersistentTileSchedulerILi256ELi128ELb0ELb1ELb1EEEEEEEEEvNT_6ParamsE --------------------------
	.section	.nv.info._ZN7cutlass13device_kernelIN5flash11enable_sm90INS1_16FlashAttnFwdSm90INS1_25CollectiveMainloopFwdSm90ILi2EN4cute5tupleIJNS5_1CILi1EEES8_S8_EEENS6_IJNS7_ILi128EEESA_SA_EEELi128ENS_6half_tEfNS_4arch4Sm90ELb1ELb0ELb1ELb0ELb1ELb0ELb0ELb1ELb1ELb1ELb0ELb0EEENS1_21CollectiveEpilogueFwdISB_S9_SC_SE_Li256ELb0ELb1ELb0ELb0EEENS1_30DynamicPersistentTileSchedulerILi256ELi128ELb0ELb1ELb1EEEEEEEEEvNT_6ParamsE,"",@"SHT_CUDA_INFO"
	.sectionflags	@""
	.align	4


	//----- nvinfo : EIATTR_CUDA_API_VERSION
	.align		4
        /*0000*/ 	.byte	0x04, 0x37
        /*0002*/ 	.short	(.L_570 - .L_569)
.L_569:
        /*0004*/ 	.word	0x00000082


	//----- nvinfo : EIATTR_KPARAM_INFO
	.align		4
.L_570:
        /*0008*/ 	.byte	0x04, 0x17
        /*000a*/ 	.short	(.L_572 - .L_571)
.L_571:
        /*000c*/ 	.word	0x00000000
        /*0010*/ 	.short	0x0000
        /*0012*/ 	.short	0x0000
        /*0014*/ 	.byte	0x00, 0xf0, 0x01, 0x2a


	//----- nvinfo : EIATTR_SPARSE_MMA_MASK
	.align		4
.L_572:
        /*0018*/ 	.byte	0x03, 0x50
        /*001a*/ 	.short	0x0000


	//----- nvinfo : EIATTR_MAXREG_COUNT
	.align		4
        /*001c*/ 	.byte	0x03, 0x1b
        /*001e*/ 	.short	0x00a8


	//----- nvinfo : EIATTR_MERCURY_ISA_VERSION
	.align		4
        /*0020*/ 	.byte	0x03, 0x5f
        /*0022*/ 	.short	0x0101


	//----- nvinfo : EIATTR_VRC_CTA_INIT_COUNT
	.align		4
        /*0024*/ 	.byte	0x02, 0x4a
	.zero		1
	.zero		1


	//----- nvinfo : EIATTR_EXIT_INSTR_OFFSETS
	.align		4
        /*0028*/ 	.byte	0x04, 0x1c
        /*002a*/ 	.short	(.L_574 - .L_573)


	//   ....[0]....
.L_573:
        /*002c*/ 	.word	0x00000010


	//----- nvinfo : EIATTR_MAX_THREADS
	.align		4
.L_574:
        /*0030*/ 	.byte	0x04, 0x05
        /*0032*/ 	.short	(.L_576 - .L_575)
.L_575:
        /*0034*/ 	.word	0x00000180
        /*0038*/ 	.word	0x00000001
        /*003c*/ 	.word	0x00000001


	//----- nvinfo : EIATTR_CBANK_PARAM_SIZE
	.align		4
.L_576:
        /*0040*/ 	.byte	0x03, 0x19
        /*0042*/ 	.short	0x0a80


	//----- nvinfo : EIATTR_PARAM_CBANK
	.align		4
        /*0044*/ 	.byte	0x04, 0x0a
        /*0046*/ 	.short	(.L_578 - .L_577)
	.align		4
.L_577:
        /*0048*/ 	.word	index@(.nv.constant0._ZN7cutlass13device_kernelIN5flash11enable_sm90INS1_16FlashAttnFwdSm90INS1_25CollectiveMainloopFwdSm90ILi2EN4cute5tupleIJNS5_1CILi1EEES8_S8_EEENS6_IJNS7_ILi128EEESA_SA_EEELi128ENS_6half_tEfNS_4arch4Sm90ELb1ELb0ELb1ELb0ELb1ELb0ELb0ELb1ELb1ELb1ELb0ELb0EEENS1_21CollectiveEpilogueFwdISB_S9_SC_SE_Li256ELb0ELb1ELb0ELb0EEENS1_30DynamicPersistentTileSchedulerILi256ELi128ELb0ELb1ELb1EEEEEEEEEvNT_6ParamsE)
        /*004c*/ 	.short	0x0380
        /*004e*/ 	.short	0x0a80


	//----- nvinfo : EIATTR_SW_WAR
	.align		4
.L_578:
        /*0050*/ 	.byte	0x04, 0x36
        /*0052*/ 	.short	(.L_580 - .L_579)
.L_579:
        /*0054*/ 	.word	0x00000008
.L_580:


//--------------------- .nv.info._ZN7cutlass13device_kernelIN5flash11enable_sm90INS1_16FlashAttnFwdSm90INS1_25CollectiveMainloopFwdSm90ILi2EN4cute5tupleIJNS5_1CILi1EEES8_S8_EEENS6_IJNS7_ILi128EEESA_SA_EEELi128ENS_6half_tEfNS_4arch4Sm90ELb1ELb0ELb1ELb1ELb1ELb0ELb0ELb1ELb1ELb1ELb0ELb0EEENS1_21CollectiveEpilogueFwdISB_S9_SC_SE_Li256ELb1ELb1ELb0ELb0EEENS1_36VarlenDynamicPersistentTileSchedulerILi128ELi128ELi256ELi128ELb0ELb1ELb1ELb1ELb1ELb1EEEEEEEEEvNT_6ParamsE --------------------------
	.section	.nv.info._ZN7cutlass13device_kernelIN5flash11enable_sm90INS1_16FlashAttnFwdSm90INS1_25CollectiveMainloopFwdSm90ILi2EN4cute5tupleIJNS5_1CILi1EEES8_S8_EEENS6_IJNS7_ILi128EEESA_SA_EEELi128ENS_6half_tEfNS_4arch4Sm90ELb1ELb0ELb1ELb1ELb1ELb0ELb0ELb1ELb1ELb1ELb0ELb0EEENS1_21CollectiveEpilogueFwdISB_S9_SC_SE_Li256ELb1ELb1ELb0ELb0EEENS1_36VarlenDynamicPersistentTileSchedulerILi128ELi128ELi256ELi128ELb0ELb1ELb1ELb1ELb1ELb1EEEEEEEEEvNT_6ParamsE,"",@"SHT_CUDA_INFO"
	.sectionflags	@""
	.align	4


	//----- nvinfo : EIATTR_CUDA_API_VERSION
	.align		4
        /*0000*/ 	.byte	0x04, 0x37
        /*0002*/ 	.short	(.L_582 - .L_581)
.L_581:
        /*0004*/ 	.word	0x00000082


	//----- nvinfo : EIATTR_KPARAM_INFO
	.align		4
.L_582:
        /*0008*/ 	.byte	0x04, 0x17
        /*000a*/ 	.short	(.L_584 - .L_583)
.L_583:
        /*000c*/ 	.word	0x00000000
        /*0010*/ 	.short	0x0000
        /*0012*/ 	.short	0x0000
        /*0014*/ 	.byte	0x00, 0xf0, 0x01, 0x2a


	//----- nvinfo : EIATTR_SPARSE_MMA_MASK
	.align		4
.L_584:
        /*0018*/ 	.byte	0x03, 0x50
        /*001a*/ 	.short	0x0000


	//----- nvinfo : EIATTR_MAXREG_COUNT
	.align		4
        /*001c*/ 	.byte	0x03, 0x1b
        /*001e*/ 	.short	0x00a8


	//----- nvinfo : EIATTR_MERCURY_ISA_VERSION
	.align		4
        /*0020*/ 	.byte	0x03, 0x5f
        /*0022*/ 	.short	0x0101


	//----- nvinfo : EIATTR_VRC_CTA_INIT_COUNT
	.align		4
        /*0024*/ 	.byte	0x02, 0x4a
	.zero		1
	.zero		1


	//----- nvinfo : EIATTR_EXIT_INSTR_OFFSETS
	.align		4
        /*0028*/ 	.byte	0x04, 0x1c
        /*002a*/ 	.short	(.L_586 - .L_585)


	//   ....[0]....
.L_585:
        /*002c*/ 	.word	0x00000010


	//----- nvinfo : EIATTR_MAX_THREADS
	.align		4
.L_586:
        /*0030*/ 	.byte	0x04, 0x05
        /*0032*/ 	.short	(.L_588 - .L_587)
.L_587:
        /*0034*/ 	.word	0x00000180
        /*0038*/ 	.word	0x00000001
        /*003c*/ 	.word	0x00000001


	//----- nvinfo : EIATTR_CBANK_PARAM_SIZE
	.align		4
.L_588:
        /*0040*/ 	.byte	0x03, 0x19
        /*0042*/ 	.short	0x0a80


	//----- nvinfo : EIATTR_PARAM_CBANK
	.align		4
        /*0044*/ 	.byte	0x04, 0x0a
        /*0046*/ 	.short	(.L_590 - .L_589)
	.align		4
.L_589:
        /*0048*/ 	.word	index@(.nv.constant0._ZN7cutlass13device_kernelIN5flash11enable_sm90INS1_16FlashAttnFwdSm90INS1_25CollectiveMainloopFwdSm90ILi2EN4cute5tupleIJNS5_1CILi1EEES8_S8_EEENS6_IJNS7_ILi128EEESA_SA_EEELi128ENS_6half_tEfNS_4arch4Sm90ELb1ELb0ELb1ELb1ELb1ELb0ELb0ELb1ELb1ELb1ELb0ELb0EEENS1_21CollectiveEpilogueFwdISB_S9_SC_SE_Li256ELb1ELb1ELb0ELb0EEENS1_36VarlenDynamicPersistentTileSchedulerILi128ELi128ELi256ELi128ELb0ELb1ELb1ELb1ELb1ELb1EEEEEEEEEvNT_6ParamsE)
        /*004c*/ 	.short	0x0380
        /*004e*/ 	.short	0x0a80


	//----- nvinfo : EIATTR_SW_WAR
	.align		4
.L_590:
        /*0050*/ 	.byte	0x04, 0x36
        /*0052*/ 	.short	(.L_592 - .L_591)
.L_591:
        /*0054*/ 	.word	0x00000008
.L_592:


//--------------------- .nv.info._ZN7cutlass13device_kernelIN5flash11enable_sm90INS1_16FlashAttnFwdSm90INS1_25CollectiveMainloopFwdSm90ILi2EN4cute5tupleIJNS5_1CILi1EEES8_S8_EEENS6_IJNS7_ILi128EEESA_SA_EEELi128ENS_6half_tEfNS_4arch4Sm90ELb1ELb0ELb1ELb1ELb1ELb1ELb0ELb1ELb1ELb1ELb0ELb0EEENS1_21CollectiveEpilogueFwdISB_S9_SC_SE_Li256ELb1ELb1ELb0ELb0EEENS1_36VarlenDynamicPersistentTileSchedulerILi128ELi128ELi256ELi128ELb0ELb1ELb1ELb1ELb1ELb1EEEEEEEEEvNT_6ParamsE --------------------------
	.section	.nv.info._ZN7cutlass13device_kernelIN5flash11enable_sm90INS1_16FlashAttnFwdSm90INS1_25CollectiveMainloopFwdSm90ILi2EN4cute5tupleIJNS5_1CILi1EEES8_S8_EEENS6_IJNS7_ILi128EEESA_SA_EEELi128ENS_6half_tEfNS_4arch4Sm90ELb1ELb0ELb1ELb1ELb1ELb1ELb0ELb1ELb1ELb1ELb0ELb0EEENS1_21CollectiveEpilogueFwdISB_S9_SC_SE_Li256ELb1ELb1ELb0ELb0EEENS1_36VarlenDynamicPersistentTileSchedulerILi128ELi128ELi256ELi128ELb0ELb1ELb1ELb1ELb1ELb1EEEEEEEEEvNT_6ParamsE,"",@"SHT_CUDA_INFO"
	.sectionflags	@""
	.align	4


	//----- nvinfo : EIATTR_CUDA_API_VERSION
	.align		4
        /*0000*/ 	.byte	0x04, 0x37
        /*0002*/ 	.short	(.L_594 - .L_593)
.L_593:
        /*0004*/ 	.word	0x00000082


	//----- nvinfo : EIATTR_KPARAM_INFO
	.align		4
.L_594:
        /*0008*/ 	.byte	0x04, 0x17
        /*000a*/ 	.short	(.L_596 - .L_595)
.L_595:
        /*000c*/ 	.word	0x00000000
        /*0010*/ 	.short	0x0000
        /*0012*/ 	.short	0x0000
        /*0014*/ 	.byte	0x00, 0xf0, 0x01, 0x2a


	//----- nvinfo : EIATTR_SPARSE_MMA_MASK
	.align		4
.L_596:
        /*0018*/ 	.byte	0x03, 0x50
        /*001a*/ 	.short	0x0000


	//----- nvinfo : EIATTR_MAXREG_COUNT
	.align		4
        /*001c*/ 	.byte	0x03, 0x1b
        /*001e*/ 	.short	0x00a8


	//----- nvinfo : EIATTR_MERCURY_ISA_VERSION
	.align		4
        /*0020*/ 	.byte	0x03, 0x5f
        /*0022*/ 	.short	0x0101


	//----- nvinfo : EIATTR_VRC_CTA_INIT_COUNT
	.align		4
        /*0024*/ 	.byte	0x02, 0x4a
	.zero		1
	.zero		1


	//----- nvinfo : EIATTR_EXIT_INSTR_OFFSETS
	.align		4
        /*0028*/ 	.byte	0x04, 0x1c
        /*002a*/ 	.short	(.L_598 - .L_597)


	//   ....[0]....
.L_597:
        /*002c*/ 	.word	0x00000010


	//----- nvinfo : EIATTR_MAX_THREADS
	.align		4
.L_598:
        /*0030*/ 	.byte	0x04, 0x05
        /*0032*/ 	.short	(.L_600 - .L_599)
.L_599:
        /*0034*/ 	.word	0x00000180
        /*0038*/ 	.word	0x00000001
        /*003c*/ 	.word	0x00000001


	//----- nvinfo : EIATTR_CBANK_PARAM_SIZE
	.align		4
.L_600:
        /*0040*/ 	.byte	0x03, 0x19
        /*0042*/ 	.short	0x0a80


	//----- nvinfo : EIATTR_PARAM_CBANK
	.align		4
        /*0044*/ 	.byte	0x04, 0x0a
        /*0046*/ 	.short	(.L_602 - .L_601)
	.align		4
.L_601:
        /*0048*/ 	.word	index@(.nv.constant0._ZN7cutlass13device_kernelIN5flash11enable_sm90INS1_16FlashAttnFwdSm90INS1_25CollectiveMainloopFwdSm90ILi2EN4cute5tupleIJNS5_1CILi1EEES8_S8_EEENS6_IJNS7_ILi128EEESA_SA_EEELi128ENS_6half_tEfNS_4arch4Sm90ELb1ELb0ELb1ELb1ELb1ELb1ELb0ELb1ELb1ELb1ELb0ELb0EEENS1_21CollectiveEpilogueFwdISB_S9_SC_SE_Li256ELb1ELb1ELb0ELb0EEENS1_36VarlenDynamicPersistentTileSchedulerILi128ELi128ELi256ELi128ELb0ELb1ELb1ELb1ELb1ELb1EEEEEEEEEvNT_6ParamsE)
        /*004c*/ 	.short	0x0380
        /*004e*/ 	.short	0x0a80


	//----- nvinfo : EIATTR_SW_WAR
	.align		4
.L_602:
        /*0050*/ 	.byte	0x04, 0x36
        /*0052*/ 	.short	(.L_604 - .L_603)
.L_603:
        /*0054*/ 	.word	0x00000008
.L_604:


//--------------------- .nv.info._ZN7cutlass13device_kernelIN5flash11enable_sm90INS1_16FlashAttnFwdSm90INS1_25CollectiveMainloopFwdSm90ILi2EN4cute5tupleIJNS5_1CILi1EEES8_S8_EEENS6_IJNS7_ILi192EEENS7_ILi128EEENS7_ILi96EEEEEELi96ENS_6half_tEfNS_4arch4Sm90ELb0ELb0ELb1ELb0ELb1ELb0ELb0ELb0ELb1ELb1ELb0ELb0EEENS1_21CollectiveEpilogueFwdINS6_IJSA_SC_SB_EEES9_SE_SG_Li384ELb0ELb1ELb0ELb0EEENS1_29StaticPersistentTileSchedulerILb0EEEEEEEEEvNT_6ParamsE --------------------------
	.section	.nv.info._ZN7cutlass13device_kernelIN5flash11enable_sm90INS1_16FlashAttnFwdSm90INS1_25CollectiveMainloopFwdSm90ILi2EN4cute5tupleIJNS5_1CILi1EEES8_S8_EEENS6_IJNS7_ILi192EEENS7_ILi128EEENS7_ILi96EEEEEELi96ENS_6half_tEfNS_4arch4Sm90ELb0ELb0ELb1ELb0ELb1ELb0ELb0ELb0ELb1ELb1ELb0ELb0EEENS1_21CollectiveEpilogueFwdINS6_IJSA_SC_SB_EEES9_SE_SG_Li384ELb0ELb1ELb0ELb0EEENS1_29StaticPersistentTileSchedulerILb0EEEEEEEEEvNT_6ParamsE,"",@"SHT_CUDA_INFO"
	.sectionflags	@""
	.align	4


	//----- nvinfo : EIATTR_CUDA_API_VERSION
	.align		4
        /*0000*/ 	.byte	0x04, 0x37
        /*0002*/ 	.short	(.L_606 - .L_605)
.L_605:
        /*0004*/ 	.word	0x00000082


	//----- nvinfo : EIATTR_KPARAM_INFO
	.align		4
.L_606:
        /*0008*/ 	.byte	0x04, 0x17
        /*000a*/ 	.short	(.L_608 - .L_607)
.L_607:
        /*000c*/ 	.word	0x00000000
        /*0010*/ 	.short	0x0000
        /*0012*/ 	.short	0x0000
        /*0014*/ 	.byte	0x00, 0xf0, 0x01, 0x28


	//----- nvinfo : EIATTR_SPARSE_MMA_MASK
	.align		4
.L_608:
        /*0018*/ 	.byte	0x03, 0x50
        /*001a*/ 	.short	0x0000


	//----- nvinfo : EIATTR_MAXREG_COUNT
	.align		4
        /*001c*/ 	.byte	0x03, 0x1b
        /*001e*/ 	.short	0x0080


	//----- nvinfo : EIATTR_MERCURY_ISA_VERSION
	.align		4
        /*0020*/ 	.byte	0x03, 0x5f
        /*0022*/ 	.short	0x0101


	//----- nvinfo : EIATTR_VRC_CTA_INIT_COUNT
	.align		4
        /*0024*/ 	.byte	0x02, 0x4a
	.zero		1
	.zero		1


	//----- nvinfo : EIATTR_EXIT_INSTR_OFFSETS
	.align		4
        /*0028*/ 	.byte	0x04, 0x1c
        /*002a*/ 	.short	(.L_610 - .L_609)


	//   ....[0]....
.L_609:
        /*002c*/ 	.word	0x00000010


	//----- nvinfo : EIATTR_MAX_THREADS
	.align		4
.L_610:
        /*0030*/ 	.byte	0x04, 0x05
        /*0032*/ 	.short	(.L_612 - .L_611)
.L_611:
        /*0034*/ 	.word	0x00000200
        /*0038*/ 	.word	0x00000001
        /*003c*/ 	.word	0x00000001


	//----- nvinfo : EIATTR_CBANK_PARAM_SIZE
	.align		4
.L_612:
        /*0040*/ 	.byte	0x03, 0x19
        /*0042*/ 	.short	0x0a00


	//----- nvinfo : EIATTR_PARAM_CBANK
	.align		4
        /*0044*/ 	.byte	0x04, 0x0a
        /*0046*/ 	.short	(.L_614 - .L_613)
	.align		4
.L_613:
        /*0048*/ 	.word	index@(.nv.constant0._ZN7cutlass13device_kernelIN5flash11enable_sm90INS1_16FlashAttnFwdSm90INS1_25CollectiveMainloopFwdSm90ILi2EN4cute5tupleIJNS5_1CILi1EEES8_S8_EEENS6_IJNS7_ILi192EEENS7_ILi128EEENS7_ILi96EEEEEELi96ENS_6half_tEfNS_4arch4Sm90ELb0ELb0ELb1ELb0ELb1ELb0ELb0ELb0ELb1ELb1ELb0ELb0EEENS1_21CollectiveEpilogueFwdINS6_IJSA_SC_SB_EEES9_SE_SG_Li384ELb0ELb1ELb0ELb0EEENS1_29StaticPersistentTileSchedulerILb0EEEEEEEEEvNT_6ParamsE)
        /*004c*/ 	.short	0x0380
        /*004e*/ 	.short	0x0a00


	//----- nvinfo : EIATTR_SW_WAR
	.align		4
.L_614:
        /*0050*/ 	.byte	0x04, 0x36
        /*0052*/ 	.short	(.L_616 - .L_615)
.L_615:
        /*0054*/ 	.word	0x00000008
.L_616:


//--------------------- .nv.info._ZN7cutlass13device_kernelIN5flash11enable_sm90INS1_16FlashAttnFwdSm90INS1_25CollectiveMainloopFwdSm90ILi2EN4cute5tupleIJNS5_1CILi1EEES8_S8_EEENS6_IJNS7_ILi192EEENS7_ILi128EEENS7_ILi96EEEEEELi96ENS_6half_tEfNS_4arch4Sm90ELb0ELb0ELb1ELb1ELb1ELb0ELb0ELb0ELb1ELb1ELb0ELb0EEENS1_21CollectiveEpilogueFwdINS6_IJSA_SC_SB_EEES9_SE_SG_Li384ELb1ELb1ELb0ELb0EEENS1_36VarlenDynamicPersistentTileSchedulerILi192ELi128ELi384ELi128ELb0ELb1ELb1ELb0ELb1ELb1EEEEEEEEEvNT_6ParamsE --------------------------
	.section	.nv.info._ZN7cutlass13device_kernelIN5flash11enable_sm90INS1_16FlashAttnFwdSm90INS1_25CollectiveMainloopFwdSm90ILi2EN4cute5tupleIJNS5_1CILi1EEES8_S8_EEENS6_IJNS7_ILi192EEENS7_ILi128EEENS7_ILi96EEEEEELi96ENS_6half_tEfNS_4arch4Sm90ELb0ELb0ELb1ELb1ELb1ELb0ELb0ELb0ELb1ELb1ELb0ELb0EEENS1_21CollectiveEpilogueFwdINS6_IJSA_SC_SB_EEES9_SE_SG_Li384ELb1ELb1ELb0ELb0EEENS1_36VarlenDynamicPersistentTileSchedulerILi192ELi128ELi384ELi128ELb0ELb1ELb1ELb0ELb1ELb1EEEEEEEEEvNT_6ParamsE,"",@"SHT_CUDA_INFO"
	.sectionflags	@""
	.align	4


	//----- nvinfo : EIATTR_CUDA_API_VERSION
	.align		4
        /*0000*/ 	.byte	0x04, 0x37
        /*0002*/ 	.short	(.L_618 - .L_617)
.L_617:
        /*0004*/ 	.word	0x00000082


	//----- nvinfo : EIATTR_KPARAM_INFO
	.align		4
.L_618:
        /*0008*/ 	.byte	0x04, 0x17
        /*000a*/ 	.short	(.L_620 - .L_619)
.L_619:
        /*000c*/ 	.word	0x00000000
        /*0010*/ 	.short	0x0000
        /*0012*/ 	.short	0x0000
        /*0014*/ 	.byte	0x00, 0xf0, 0x01, 0x2a


	//----- nvinfo : EIATTR_SPARSE_MMA_MASK
	.align		4
.L_620:
        /*0018*/ 	.byte	0x03, 0x50
        /*001a*/ 	.short	0x0000


	//----- nvinfo : EIATTR_MAXREG_COUNT
	.align		4
        /*001c*/ 	.byte	0x03, 0x1b
        /*001e*/ 	.short	0x0080


	//----- nvinfo : EIATTR_MERCURY_ISA_VERSION
	.align		4
        /*0020*/ 	.byte	0x03, 0x5f
        /*0022*/ 	.short	0x0101


	//----- nvinfo : EIATTR_VRC_CTA_INIT_COUNT
	.align		4
        /*0024*/ 	.byte	0x02, 0x4a
	.zero		1
	.zero		1


	//----- nvinfo : EIATTR_EXIT_INSTR_OFFSETS
	.align		4
        /*0028*/ 	.byte	0x04, 0x1c
        /*002a*/ 	.short	(.L_622 - .L_621)


	//   ....[0]....
.L_621:
        /*002c*/ 	.word	0x00000010


	//----- nvinfo : EIATTR_MAX_THREADS
	.align		4
.L_622:
        /*0030*/ 	.byte	0x04, 0x05
        /*0032*/ 	.short	(.L_624 - .L_623)
.L_623:
        /*0034*/ 	.word	0x00000200
        /*0038*/ 	.word	0x00000001
        /*003c*/ 	.word	0x00000001


	//----- nvinfo : EIATTR_CBANK_PARAM_SIZE
	.align		4
.L_624:
        /*0040*/ 	.byte	0x03, 0x19
        /*0042*/ 	.short	0x0a80


	//----- nvinfo : EIATTR_PARAM_CBANK
	.align		4
        /*0044*/ 	.byte	0x04, 0x0a
        /*0046*/ 	.short	(.L_626 - .L_625)
	.align		4
.L_625:
        /*0048*/ 	.word	index@(.nv.constant0._ZN7cutlass13device_kernelIN5flash11enable_sm90INS1_16FlashAttnFwdSm90INS1_25CollectiveMainloopFwdSm90ILi2EN4cute5tupleIJNS5_1CILi1EEES8_S8_EEENS6_IJNS7_ILi192EEENS7_ILi128EEENS7_ILi96EEEEEELi96ENS_6half_tEfNS_4arch4Sm90ELb0ELb0ELb1ELb1ELb1ELb0ELb0ELb0ELb1ELb1ELb0ELb0EEENS1_21CollectiveEpilogueFwdINS6_IJSA_SC_SB_EEES9_SE_SG_Li384ELb1ELb1ELb0ELb0EEENS1_36VarlenDynamicPersistentTileSchedulerILi192ELi128ELi384ELi128ELb0ELb1ELb1ELb0ELb1ELb1EEEEEEEEEvNT_6ParamsE)
        /*004c*/ 	.short	0x0380
        /*004e*/ 	.short	0x0a80


	//----- nvinfo : EIATTR_SW_WAR
	.align		4
.L_626:
        /*0050*/ 	.byte	0x04, 0x36
        /*0052*/ 	.short	(.L_628 - .L_627)
.L_627:
        /*0054*/ 	.word	0x00000008
.L_628:


//--------------------- .nv.info._ZN7cutlass13device_kernelIN5flash11enable_sm90INS1_16FlashAttnFwdSm90INS1_25CollectiveMainloopFwdSm90ILi2EN4cute5tupleIJNS5_1CILi1EEES8_S8_EEENS6_IJNS7_ILi192EEENS7_ILi128EEENS7_ILi96EEEEEELi96ENS_6half_tEfNS_4arch4Sm90ELb0ELb0ELb1ELb1ELb1ELb1ELb0ELb0ELb1ELb1ELb0ELb0EEENS1_21CollectiveEpilogueFwdINS6_IJSA_SC_SB_EEES9_SE_SG_Li384ELb1ELb1ELb0ELb0EEENS1_36VarlenDynamicPersistentTileSchedulerILi192ELi128ELi384ELi128ELb0ELb1ELb1ELb0ELb1ELb1EEEEEEEEEvNT_6ParamsE --------------------------
	.section	.nv.info._ZN7cutlass13device_kernelIN5flash11enable_sm90INS1_16FlashAttnFwdSm90INS1_25CollectiveMainloopFwdSm90ILi2EN4cute5tupleIJNS5_1CILi1EEES8_S8_EEENS6_IJNS7_ILi192EEENS7_ILi128EEENS7_ILi96EEEEEELi96ENS_6half_tEfNS_4arch4Sm90ELb0ELb0ELb1ELb1ELb1ELb1ELb0ELb0ELb1ELb1ELb0ELb0EEENS1_21CollectiveEpilogueFwdINS6_IJSA_SC_SB_EEES9_SE_SG_Li384ELb1ELb1ELb0ELb0EEENS1_36VarlenDynamicPersistentTileSchedulerILi192ELi128ELi384ELi128ELb0ELb1ELb1ELb0ELb1ELb1EEEEEEEEEvNT_6ParamsE,"",@"SHT_CUDA_INFO"
	.sectionflags	@""
	.align	4


	//----- nvinfo : EIATTR_CUDA_API_VERSION
	.align		4
        /*0000*/ 	.byte	0x04, 0x37
        /*0002*/ 	.short	(.L_630 - .L_629)
.L_629:
        /*0004*/ 	.word	0x00000082


	//----- nvinfo : EIATTR_KPARAM_INFO
	.align		4
.L_630:
        /*0008*/ 	.byte	0x04, 0x17
        /*000a*/ 	.short	(.L_632 - .L_631)
.L_631:
        /*000c*/ 	.word	0x00000000
        /*0010*/ 	.short	0x0000
        /*0012*/ 	.short	0x0000
        /*0014*/ 	.byte	0x00, 0xf0, 0x01, 0x2a


	//----- nvinfo : EIATTR_SPARSE_MMA_MASK
	.align		4
.L_632:
        /*0018*/ 	.byte	0x03, 0x50
        /*001a*/ 	.short	0x0000


	//----- nvinfo : EIATTR_MAXREG_COUNT
	.align		4
        /*001c*/ 	.byte	0x03, 0x1b
        /*001e*/ 	.short	0x0080


	//----- nvinfo : EIATTR_MERCURY_ISA_VERSION
	.align		4
        /*0020*/ 	.byte	0x03, 0x5f
        /*0022*/ 	.short	0x0101


	//----- nvinfo : EIATTR_VRC_CTA_INIT_COUNT
	.align		4
        /*0024*/ 	.byte	0x02, 0x4a
	.zero		1
	.zero		1


	//----- nvinfo : EIATTR_EXIT_INSTR_OFFSETS
	.align		4
        /*0028*/ 	.byte	0x04, 0x1c
        /*002a*/ 	.short	(.L_634 - .L_633)


	//   ....[0]....
.L_633:
        /*002c*/ 	.word	0x00000010


	//----- nvinfo : EIATTR_MAX_THREADS
	.align		4
.L_634:
        /*0030*/ 	.byte	0x04, 0x05
        /*0032*/ 	.short	(.L_636 - .L_635)
.L_635:
        /*0034*/ 	.word	0x00000200
        /*0038*/ 	.word	0x00000001
        /*003c*/ 	.word	0x00000001


	//----- nvinfo : EIATTR_CBANK_PARAM_SIZE
	.align		4
.L_636:
        /*0040*/ 	.byte	0x03, 0x19
        /*0042*/ 	.short	0x0a80


	//----- nvinfo : EIATTR_PARAM_CBANK
	.align		4
        /*0044*/ 	.byte	0x04, 0x0a
        /*0046*/ 	.short	(.L_638 - .L_637)
	.align		4
.L_637:
        /*0048*/ 	.word	index@(.nv.constant0._ZN7cutlass13device_kernelIN5flash11enable_sm90INS1_16FlashAttnFwdSm90INS1_25CollectiveMainloopFwdSm90ILi2EN4cute5tupleIJNS5_1CILi1EEES8_S8_EEENS6_IJNS7_ILi192EEENS7_ILi128EEENS7_ILi96EEEEEELi96ENS_6half_tEfNS_4arch4Sm90ELb0ELb0ELb1ELb1ELb1ELb1ELb0ELb0ELb1ELb1ELb0ELb0EEENS1_21CollectiveEpilogueFwdINS6_IJSA_SC_SB_EEES9_SE_SG_Li384ELb1ELb1ELb0ELb0EEENS1_36VarlenDynamicPersistentTileSchedulerILi192ELi128ELi384ELi128ELb0ELb1ELb1ELb0ELb1ELb1EEEEEEEEEvNT_6ParamsE)
        /*004c*/ 	.short	0x0380
        /*004e*/ 	.short	0x0a80


	//----- nvinfo : EIATTR_SW_WAR
	.align		4
.L_638:
        /*0050*/ 	.byte	0x04, 0x36
        /*0052*/ 	.short	(.L_640 - .L_639)
.L_639:
        /*0054*/ 	.word	0x00000008
.L_640:


//--------------------- .nv.info._ZN7cutlass13device_kernelIN5flash11enable_sm90INS1_16FlashAttnFwdSm90INS1_25CollectiveMainloopFwdSm90ILi2EN4cute5tupleIJNS5_1CILi1EEES8_S8_EEENS6_IJNS7_ILi192EEENS7_ILi128EEENS7_ILi96EEEEEELi96ENS_6half_tEfNS_4arch4Sm90ELb0ELb1ELb1ELb0ELb1ELb0ELb0ELb0ELb1ELb1ELb0ELb0EEENS1_21CollectiveEpilogueFwdINS6_IJSA_SC_SB_EEES9_SE_SG_Li384ELb0ELb1ELb0ELb0EEENS1_30DynamicPersistentTileSchedulerILi384ELi128ELb0ELb1ELb1EEEEEEEEEvNT_6ParamsE --------------------------
	.section	.nv.info._ZN7cutlass13device_kernelIN5flash11enable_sm90INS1_16FlashAttnFwdSm90INS1_25CollectiveMainloopFwdSm90ILi2EN4cute5tupleIJNS5_1CILi1EEES8_S8_EEENS6_IJNS7_ILi192EEENS7_ILi128EEENS7_ILi96EEEEEELi96ENS_6half_tEfNS_4arch4Sm90ELb0ELb1ELb1ELb0ELb1ELb0ELb0ELb0ELb1ELb1ELb0ELb0EEENS1_21CollectiveEpilogueFwdINS6_IJSA_SC_SB_EEES9_SE_SG_Li384ELb0ELb1ELb0ELb0EEENS1_30DynamicPersistentTileSchedulerILi384ELi128ELb0ELb1ELb1EEEEEEEEEvNT_6ParamsE,"",@"SHT_CUDA_INFO"
	.sectionflags	@""
	.align	4


	//----- nvinfo : EIATTR_CUDA_API_VERSION
	.align		4
        /*0000*/ 	.byte	0x04, 0x37
        /*0002*/ 	.short	(.L_642 - .L_641)
.L_641:
        /*0004*/ 	.word	0x00000082


	//----- nvinfo : EIATTR_KPARAM_INFO
	.align		4
.L_642:
        /*0008*/ 	.byte	0x04, 0x17
        /*000a*/ 	.short	(.L_644 - .L_643)
.L_643:
        /*000c*/ 	.word	0x00000000
        /*0010*/ 	.short	0x0000
        /*0012*/ 	.short	0x0000
        /*0014*/ 	.byte	0x00, 0xf0, 0x01, 0x2a


	//----- nvinfo : EIATTR_SPARSE_MMA_MASK
	.align		4
.L_644:
        /*0018*/ 	.byte	0x03, 0x50
        /*001a*/ 	.short	0x0000


	//----- nvinfo : EIATTR_MAXREG_COUNT
	.align		4
        /*001c*/ 	.byte	0x03, 0x1b
        /*001e*/ 	.short	0x0080


	//----- nvinfo : EIATTR_MERCURY_ISA_VERSION
	.align		4
        /*0020*/ 	.byte	0x03, 0x5f
        /*0022*/ 	.short	0x0101


	//----- nvinfo : EIATTR_VRC_CTA_INIT_COUNT
	.align		4
        /*0024*/ 	.byte	0x02, 0x4a
	.zero		1
	.zero		1


	//----- nvinfo : EIATTR_EXIT_INSTR_OFFSETS
	.align		4
        /*0028*/ 	.byte	0x04, 0x1c
        /*002a*/ 	.short	(.L_646 - .L_645)


	//   ....[0]....
.L_645:
        /*002c*/ 	.word	0x00000010


	//----- nvinfo : EIATTR_MAX_THREADS
	.align		4
.L_646:
        /*0030*/ 	.byte	0x04, 0x05
        /*0032*/ 	.short	(.L_648 - .L_647)
.L_647:
        /*0034*/ 	.word	0x00000200
        /*0038*/ 	.word	0x00000001
        /*003c*/ 	.word	0x00000001


	//----- nvinfo : EIATTR_CBANK_PARAM_SIZE
	.align		4
.L_648:
        /*0040*/ 	.byte	0x03, 0x19
        /*0042*/ 	.short	0x0a80


	//----- nvinfo : EIATTR_PARAM_CBANK
	.align		4
        /*0044*/ 	.byte	0x04, 0x0a
        /*0046*/ 	.short	(.L_650 - .L_649)
	.align		4
.L_649:
        /*0048*/ 	.word	index@(.nv.constant0._ZN7cutlass13device_kernelIN5flash11enable_sm90INS1_16FlashAttnFwdSm90INS1_25CollectiveMainloopFwdSm90ILi2EN4cute5tupleIJNS5_1CILi1EEES8_S8_EEENS6_IJNS7_ILi192EEENS7_ILi128EEENS7_ILi96EEEEEELi96ENS_6half_tEfNS_4arch4Sm90ELb0ELb1ELb1ELb0ELb1ELb0ELb0ELb0ELb1ELb1ELb0ELb0EEENS1_21CollectiveEpilogueFwdINS6_IJSA_SC_SB_EEES9_SE_SG_Li384ELb0ELb1ELb0ELb0EEENS1_30DynamicPersistentTileSchedulerILi384ELi128ELb0ELb1ELb1EEEEEEEEEvNT_6ParamsE)
        /*004c*/ 	.short	0x0380
        /*004e*/ 	.short	0x0a80


	//----- nvinfo : EIATTR_SW_WAR
	.align		4
.L_650:
        /*0050*/ 	.byte	0x04, 0x36
        /*0052*/ 	.short	(.L_652 - .L_651)
.L_651:
        /*0054*/ 	.word	0x00000008
.L_652:


//--------------------- .nv.info._ZN7cutlass13device_kernelIN5flash11enable_sm90INS1_16FlashAttnFwdSm90INS1_25CollectiveMainloopFwdSm90ILi2EN4cute5tupleIJNS5_1CILi1EEES8_S8_EEENS6_IJNS7_ILi192EEENS7_ILi128EEENS7_ILi96EEEEEELi96ENS_6half_tEfNS_4arch4Sm90ELb0ELb1ELb1ELb1ELb1ELb0ELb0ELb0ELb1ELb1ELb0ELb0EEENS1_21CollectiveEpilogueFwdINS6_IJSA_SC_SB_EEES9_SE_SG_Li384ELb1ELb1ELb0ELb0EEENS1_36VarlenDynamicPersistentTileSchedulerILi192ELi128ELi384ELi128ELb0ELb1ELb1ELb1ELb0ELb1EEEEEEEEEvNT_6ParamsE --------------------------
	.section	.nv.info._ZN7cutlass13device_kernelIN5flash11enable_sm90INS1_16FlashAttnFwdSm90INS1_25CollectiveMainloopFwdSm90ILi2EN4cute5tupleIJNS5_1CILi1EEES8_S8_EEENS6_IJNS7_ILi192EEENS7_ILi128EEENS7_ILi96EEEEEELi96ENS_6half_tEfNS_4arch4Sm90ELb0ELb1ELb1ELb1ELb1ELb0ELb0ELb0ELb1ELb1ELb0ELb0EEENS1_21CollectiveEpilogueFwdINS6_IJSA_SC_SB_EEES9_SE_SG_Li384ELb1ELb1ELb0ELb0EEENS1_36VarlenDynamicPersistentTileSchedulerILi192ELi128ELi384ELi128ELb0ELb1ELb1ELb1ELb0ELb1EEEEEEEEEvNT_6ParamsE,"",@"SHT_CUDA_INFO"
	.sectionflags	@""
	.align	4


	//----- nvinfo : EIATTR_CUDA_API_VERSION
	.align		4
        /*0000*/ 	.byte	0x04, 0x37
        /*0002*/ 	.short	(.L_654 - .L_653)
.L_653:
        /*0004*/ 	.word	0x00000082


	//----- nvinfo : EIATTR_KPARAM_INFO
	.align		4
.L_654:
        /*0008*/ 	.byte	0x04, 0x17
        /*000a*/ 	.short	(.L_656 - .L_655)
.L_655:
        /*000c*/ 	.word	0x00000000
        /*0010*/ 	.short	0x0000
        /*0012*/ 	.short	0x0000
        /*0014*/ 	.byte	0x00, 0xf0, 0x01, 0x2a


	//----- nvinfo : EIATTR_SPARSE_MMA_MASK
	.align		4
.L_656:
        /*0018*/ 	.byte	0x03, 0x50
        /*001a*/ 	.short	0x0000


	//----- nvinfo : EIATTR_MAXREG_COUNT
	.align		4
        /*001c*/ 	.byte	0x03, 0x1b
        /*001e*/ 	.short	0x0080


	//----- nvinfo : EIATTR_MERCURY_ISA_VERSION
	.align		4
        /*0020*/ 	.byte	0x03, 0x5f
        /*0022*/ 	.short	0x0101


	//----- nvinfo : EIATTR_VRC_CTA_INIT_COUNT
	.align		4
        /*0024*/ 	.byte	0x02, 0x4a
	.zero		1
	.zero		1


	//----- nvinfo : EIATTR_EXIT_INSTR_OFFSETS
	.align		4
        /*0028*/ 	.byte	0x04, 0x1c
        /*002a*/ 	.short	(.L_658 - .L_657)


	//   ....[0]....
.L_657:
        /*002c*/ 	.word	0x00000010


	//----- nvinfo : EIATTR_MAX_THREADS
	.align		4
.L_658:
        /*0030*/ 	.byte	0x04, 0x05
        /*0032*/ 	.short	(.L_660 - .L_659)
.L_659:
        /*0034*/ 	.word	0x00000200
        /*0038*/ 	.word	0x00000001
        /*003c*/ 	.word	0x00000001


	//----- nvinfo : EIATTR_CBANK_PARAM_SIZE
	.align		4
.L_660:
        /*0040*/ 	.byte	0x03, 0x19
        /*0042*/ 	.short	0x0a80


	//----- nvinfo : EIATTR_PARAM_CBANK
	.align		4
        /*0044*/ 	.byte	0x04, 0x0a
        /*0046*/ 	.short	(.L_662 - .L_661)
	.align		4
.L_661:
        /*0048*/ 	.word	index@(.nv.constant0._ZN7cutlass13device_kernelIN5flash11enable_sm90INS1_16FlashAttnFwdSm90INS1_25CollectiveMainloopFwdSm90ILi2EN4cute5tupleIJNS5_1CILi1EEES8_S8_EEENS6_IJNS7_ILi192EEENS7_ILi128EEENS7_ILi96EEEEEELi96ENS_6half_tEfNS_4arch4Sm90ELb0ELb1ELb1ELb1ELb1ELb0ELb0ELb0ELb1ELb1ELb0ELb0EEENS1_21CollectiveEpilogueFwdINS6_IJSA_SC_SB_EEES9_SE_SG_Li384ELb1ELb1ELb0ELb0EEENS1_36VarlenDynamicPersistentTileSchedulerILi192ELi128ELi384ELi128ELb0ELb1ELb1ELb1ELb0ELb1EEEEEEEEEvNT_6ParamsE)
        /*004c*/ 	.short	0x0380
        /*004e*/ 	.short	0x0a80


	//----- nvinfo : EIATTR_SW_WAR
	.align		4
.L_662:
        /*0050*/ 	.byte	0x04, 0x36
        /*0052*/ 	.short	(.L_664 - .L_663)
.L_663:
        /*0054*/ 	.word	0x00000008
.L_664:


//--------------------- .nv.info._ZN7cutlass13device_kernelIN5flash11enable_sm90INS1_16FlashAttnFwdSm90INS1_25CollectiveMainloopFwdSm90ILi2EN4cute5tupleIJNS5_1CILi1EEES8_S8_EEENS6_IJNS7_ILi192EEENS7_ILi128EEENS7_ILi96EEEEEELi96ENS_6half_tEfNS_4arch4Sm90ELb0ELb1ELb1ELb1ELb1ELb1ELb0ELb0ELb1ELb1ELb0ELb0EEENS1_21CollectiveEpilogueFwdINS6_IJSA_SC_SB_EEES9_SE_SG_Li384ELb1ELb1ELb0ELb0EEENS1_36VarlenDynamicPersistentTileSchedulerILi192ELi128ELi384ELi128ELb0ELb1ELb1ELb1ELb0ELb1EEEEEEEEEvNT_6ParamsE --------------------------
	.section	.nv.info._ZN7cutlass13device_kernelIN5flash11enable_sm90INS1_16FlashAttnFwdSm90INS1_25CollectiveMainloopFwdSm90ILi2EN4cute5tupleIJNS5_1CILi1EEES8_S8_EEENS6_IJNS7_ILi192EEENS7_ILi128EEENS7_ILi96EEEEEELi96ENS_6half_tEfNS_4arch4Sm90ELb0ELb1ELb1ELb1ELb1ELb1ELb0ELb0ELb1ELb1ELb0ELb0EEENS1_21CollectiveEpilogueFwdINS6_IJSA_SC_SB_EEES9_SE_SG_Li384ELb1ELb1ELb0ELb0EEENS1_36VarlenDynamicPersistentTileSchedulerILi192ELi128ELi384ELi128ELb0ELb1ELb1ELb1ELb0ELb1EEEEEEEEEvNT_6ParamsE,"",@"SHT_CUDA_INFO"
	.sectionflags	@""
	.align	4


	//----- nvinfo : EIATTR_CUDA_API_VERSION
	.align		4
        /*0000*/ 	.byte	0x04, 0x37
        /*0002*/ 	.short	(.L_666 - .L_665)
.L_665:
        /*0004*/ 	.word	0x00000082


	//----- nvinfo : EIATTR_KPARAM_INFO
	.align		4
.L_666:
        /*0008*/ 	.byte	0x04, 0x17
        /*000a*/ 	.short	(.L_668 - .L_667)
.L_667:
        /*000c*/ 	.word	0x00000000
        /*0010*/ 	.short	0x0000
        /*0012*/ 	.short	0x0000
        /*0014*/ 	.byte	0x00, 0xf0, 0x01, 0x2a


	//----- nvinfo : EIATTR_SPARSE_MMA_MASK
	.align		4
.L_668:
        /*0018*/ 	.byte	0x03, 0x50
        /*001a*/ 	.short	0x0000


	//----- nvinfo : EIATTR_MAXREG_COUNT
	.align		4
        /*001c*/ 	.byte	0x03, 0x1b
        /*001e*/ 	.short	0x0080


	//----- nvinfo : EIATTR_MERCURY_ISA_VERSION
	.align		4
        /*0020*/ 	.byte	0x03, 0x5f
        /*0022*/ 	.short	0x0101


	//----- nvinfo : EIATTR_VRC_CTA_INIT_COUNT
	.align		4
        /*0024*/ 	.byte	0x02, 0x4a
	.zero		1
	.zero		1


	//----- nvinfo : EIATTR_EXIT_INSTR_OFFSETS
	.align		4
        /*0028*/ 	.byte	0x04, 0x1c
        /*002a*/ 	.short	(.L_670 - .L_669)


	//   ....[0]....
.L_669:
        /*002c*/ 	.word	0x00000010


	//----- nvinfo : EIATTR_MAX_THREADS
	.align		4
.L_670:
        /*0030*/ 	.byte	0x04, 0x05
        /*0032*/ 	.short	(.L_672 - .L_671)
.L_671:
        /*0034*/ 	.word	0x00000200
        /*0038*/ 	.word	0x00000001
        /*003c*/ 	.word	0x00000001


	//----- nvinfo : EIATTR_CBANK_PARAM_SIZE
	.align		4
.L_672:
        /*0040*/ 	.byte	0x03, 0x19
        /*0042*/ 	.short	0x0a80


	//----- nvinfo : EIATTR_PARAM_CBANK
	.align		4
        /*0044*/ 	.byte	0x04, 0x0a
        /*0046*/ 	.short	(.L_674 - .L_673)
	.align		4
.L_673:
        /*0048*/ 	.word	index@(.nv.constant0._ZN7cutlass13device_kernelIN5flash11enable_sm90INS1_16FlashAttnFwdSm90INS1_25CollectiveMainloopFwdSm90ILi2EN4cute5tupleIJNS5_1CILi1EEES8_S8_EEENS6_IJNS7_ILi192EEENS7_ILi128EEENS7_ILi96EEEEEELi96ENS_6half_tEfNS_4arch4Sm90ELb0ELb1ELb1ELb1ELb1ELb1ELb0ELb0ELb1ELb1ELb0ELb0EEENS1_21CollectiveEpilogueFwdINS6_IJSA_SC_SB_EEES9_SE_SG_Li384ELb1ELb1ELb0ELb0EEENS1_36VarlenDynamicPersistentTileSchedulerILi192ELi128ELi384ELi128ELb0ELb1ELb1ELb1ELb0ELb1EEEEEEEEEvNT_6ParamsE)
        /*004c*/ 	.short	0x0380
        /*004e*/ 	.short	0x0a80


	//----- nvinfo : EIATTR_SW_WAR
	.align		4
.L_674:
        /*0050*/ 	.byte	0x04, 0x36
        /*0052*/ 	.short	(.L_676 - .L_675)
.L_675:
        /*0054*/ 	.word	0x00000008
.L_676:


//--------------------- .nv.info._ZN7cutlass13device_kernelIN5flash11enable_sm90INS1_16FlashAttnFwdSm90INS1_25CollectiveMainloopFwdSm90ILi2EN4cute5tupleIJNS5_1CILi1EEES8_S8_EEENS6_IJNS7_ILi192EEENS7_ILi128EEENS7_ILi96EEEEEELi96ENS_6half_tEfNS_4arch4Sm90ELb1ELb0ELb1ELb0ELb1ELb0ELb0ELb0ELb1ELb1ELb0ELb0EEENS1_21CollectiveEpilogueFwdINS6_IJSA_SC_SB_EEES9_SE_SG_Li384ELb0ELb1ELb0ELb0EEENS1_30DynamicPersistentTileSchedulerILi384ELi128ELb0ELb1ELb1EEEEEEEEEvNT_6ParamsE --------------------------
	.section	.nv.info._ZN7cutlass13device_kernelIN5flash11enable_sm90INS1_16FlashAttnFwdSm90INS1_25CollectiveMainloopFwdSm90ILi2EN4cute5tupleIJNS5_1CILi1EEES8_S8_EEENS6_IJNS7_ILi192EEENS7_ILi128EEENS7_ILi96EEEEEELi96ENS_6half_tEfNS_4arch4Sm90ELb1ELb0ELb1ELb0ELb1ELb0ELb0ELb0ELb1ELb1ELb0ELb0EEENS1_21CollectiveEpilogueFwdINS6_IJSA_SC_SB_EEES9_SE_SG_Li384ELb0ELb1ELb0ELb0EEENS1_30DynamicPersistentTileSchedulerILi384ELi128ELb0ELb1ELb1EEEEEEEEEvNT_6ParamsE,"",@"SHT_CUDA_INFO"
	.sectionflags	@""
	.align	4


	//----- nvinfo : EIATTR_CUDA_API_VERSION
	.align		4
        /*0000*/ 	.byte	0x04, 0x37
        /*0002*/ 	.short	(.L_678 - .L_677)
.L_677:
        /*0004*/ 	.word	0x00000082


	//----- nvinfo : EIATTR_KPARAM_INFO
	.align		4
.L_678:
        /*0008*/ 	.byte	0x04, 0x17
        /*000a*/ 	.short	(.L_680 - .L_679)
.L_679:
        /*000c*/ 	.word	0x00000000
        /*0010*/ 	.short	0x0000
        /*0012*/ 	.short	0x0000
        /*0014*/ 	.byte	0x00, 0xf0, 0x01, 0x2a


	//----- nvinfo : EIATTR_SPARSE_MMA_MASK
	.align		4
.L_680:
        /*0018*/ 	.byte	0x03, 0x50
        /*001a*/ 	.short	0x0000


	//----- nvinfo : EIATTR_MAXREG_COUNT
	.align		4
        /*001c*/ 	.byte	0x03, 0x1b
        /*001e*/ 	.short	0x0080


	//----- nvinfo : EIATTR_MERCURY_ISA_VERSION
	.align		4
        /*0020*/ 	.byte	0x03, 0x5f
        /*0022*/ 	.short	0x0101


	//----- nvinfo : EIATTR_VRC_CTA_INIT_COUNT
	.align		4
        /*0024*/ 	.byte	0x02, 0x4a
	.zero		1
	.zero		1


	//----- nvinfo : EIATTR_EXIT_INSTR_OFFSETS
	.align		4
        /*0028*/ 	.byte	0x04, 0x1c
        /*002a*/ 	.short	(.L_682 - .L_681)


	//   ....[0]....
.L_681:
        /*002c*/ 	.word	0x00000010


	//----- nvinfo : EIATTR_MAX_THREADS
	.align		4
.L_682:
        /*0030*/ 	.byte	0x04, 0x05
        /*0032*/ 	.short	(.L_684 - .L_683)
.L_683:
        /*0034*/ 	.word	0x00000200
        /*0038*/ 	.word	0x00000001
        /*003c*/ 	.word	0x00000001


	//----- nvinfo : EIATTR_CBANK_PARAM_SIZE
	.align		4
.L_684:
        /*0040*/ 	.byte	0x03, 0x19
        /*0042*/ 	.short	0x0a80


	//----- nvinfo : EIATTR_PARAM_CBANK
	.align		4
        /*0044*/ 	.byte	0x04, 0x0a
        /*0046*/ 	.short	(.L_686 - .L_685)
	.align		4
.L_685:
        /*0048*/ 	.word	index@(.nv.constant0._ZN7cutlass13device_kernelIN5flash11enable_sm90INS1_16FlashAttnFwdSm90INS1_25CollectiveMainloopFwdSm90ILi2EN4cute5tupleIJNS5_1CILi1EEES8_S8_EEENS6_IJNS7_ILi192EEENS7_ILi128EEENS7_ILi96EEEEEELi96ENS_6half_tEfNS_4arch4Sm90ELb1ELb0ELb1ELb0ELb1ELb0ELb0ELb0ELb1ELb1ELb0ELb0EEENS1_21CollectiveEpilogueFwdINS6_IJSA_SC_SB_EEES9_SE_SG_Li384ELb0ELb1ELb0ELb0EEENS1_30DynamicPersistentTileSchedulerILi384ELi128ELb0ELb1ELb1EEEEEEEEEvNT_6ParamsE)
        /*004c*/ 	.short	0x0380
        /*004e*/ 	.short	0x0a80


	//----- nvinfo : EIATTR_SW_WAR
	.align		4
.L_686:
        /*0050*/ 	.byte	0x04, 0x36
        /*0052*/ 	.short	(.L_688 - .L_687)
.L_687:
        /*0054*/ 	.word	0x00000008
.L_688:


//--------------------- .nv.info._ZN7cutlass13device_kernelIN5flash11enable_sm90INS1_16FlashAttnFwdSm90INS1_25CollectiveMainloopFwdSm90ILi2EN4cute5tupleIJNS5_1CILi1EEES8_S8_EEENS6_IJNS7_ILi192EEENS7_ILi128EEENS7_ILi96EEEEEELi96ENS_6half_tEfNS_4arch4Sm90ELb1ELb0ELb1ELb1ELb1ELb0ELb0ELb0ELb1ELb1ELb0ELb0EEENS1_21CollectiveEpilogueFwdINS6_IJSA_SC_SB_EEES9_SE_SG_Li384ELb1ELb1ELb0ELb0EEENS1_36VarlenDynamicPersistentTileSchedulerILi192ELi128ELi384ELi128ELb0ELb1ELb1ELb1ELb1ELb1EEEEEEEEEvNT_6ParamsE --------------------------
	.section	.nv.info._ZN7cutlass13device_kernelIN5flash11enable_sm90INS1_16FlashAttnFwdSm90INS1_25CollectiveMainloopFwdSm90ILi2EN4cute5tupleIJNS5_1CILi1EEES8_S8_EEENS6_IJNS7_ILi192EEENS7_ILi128EEENS7_ILi96EEEEEELi96ENS_6half_tEfNS_4arch4Sm90ELb1ELb0ELb1ELb1ELb1ELb0ELb0ELb0ELb1ELb1ELb0ELb0EEENS1_21CollectiveEpilogueFwdINS6_IJSA_SC_SB_EEES9_SE_SG_Li384ELb1ELb1ELb0ELb0EEENS1_36VarlenDynamicPersistentTileSchedulerILi192ELi128ELi384ELi128ELb0ELb1ELb1ELb1ELb1ELb1EEEEEEEEEvNT_6ParamsE,"",@"SHT_CUDA_INFO"
	.sectionflags	@""
	.align	4


	//----- nvinfo : EIATTR_CUDA_API_VERSION
	.align		4
        /*0000*/ 	.byte	0x04, 0x37
        /*0002*/ 	.short	(.L_690 - .L_689)
.L_689:
        /*0004*/ 	.word	0x00000082


	//----- nvinfo : EIATTR_KPARAM_INFO
	.align		4
.L_690:
        /*0008*/ 	.byte	0x04, 0x17
        /*000a*/ 	.short	(.L_692 - .L_691)
.L_691:
        /*000c*/ 	.word	0x00000000
        /*0010*/ 	.short	0x0000
        /*0012*/ 	.short	0x0000
        /*0014*/ 	.byte	0x00, 0xf0, 0x01, 0x2a


	//----- nvinfo : EIATTR_SPARSE_MMA_MASK
	.align		4
.L_692:
        /*0018*/ 	.byte	0x03, 0x50
        /*001a*/ 	.short	0x0000


	//----- nvinfo : EIATTR_MAXREG_COUNT
	.align		4
        /*001c*/ 	.byte	0x03, 0x1b
        /*001e*/ 	.short	0x0080


	//----- nvinfo : EIATTR_MERCURY_ISA_VERSION
	.align		4
        /*0020*/ 	.byte	0x03, 0x5f
        /*0022*/ 	.short	0x0101


	//----- nvinfo : EIATTR_VRC_CTA_INIT_COUNT
	.align		4
        /*0024*/ 	.byte	0x02, 0x4a
	.zero		1
	.zero		1


	//----- nvinfo : EIATTR_EXIT_INSTR_OFFSETS
	.align		4
        /*0028*/ 	.byte	0x04, 0x1c
        /*002a*/ 	.short	(.L_694 - .L_693)


	//   ....[0]....
.L_693:
        /*002c*/ 	.word	0x00000010


	//----- nvinfo : EIATTR_MAX_THREADS
	.align		4
.L_694:
        /*0030*/ 	.byte	0x04, 0x05
        /*0032*/ 	.short	(.L_696 - .L_695)
.L_695:
        /*0034*/ 	.word	0x00000200
        /*0038*/ 	.word	0x00000001
        /*003c*/ 	.word	0x00000001


	//----- nvinfo : EIATTR_CBANK_PARAM_SIZE
	.align		4
.L_696:
        /*0040*/ 	.byte	0x03, 0x19
        /*0042*/ 	.short	0x0a80


	//----- nvinfo : EIATTR_PARAM_CBANK
	.align		4
        /*0044*/ 	.byte	0x04, 0x0a
        /*0046*/ 	.short	(.L_698 - .L_697)
	.align		4
.L_697:
        /*0048*/ 	.word	index@(.nv.constant0._ZN7cutlass13device_kernelIN5flash11enable_sm90INS1_16FlashAttnFwdSm90INS1_25CollectiveMainloopFwdSm90ILi2EN4cute5tupleIJNS5_1CILi1EEES8_S8_EEENS6_IJNS7_ILi192EEENS7_ILi128EEENS7_ILi96EEEEEELi96ENS_6half_tEfNS_4arch4Sm90ELb1ELb0ELb1ELb1ELb1ELb0ELb0ELb0ELb1ELb1ELb0ELb0EEENS1_21CollectiveEpilogueFwdINS6_IJSA_SC_SB_EEES9_SE_SG_Li384ELb1ELb1ELb0ELb0EEENS1_36VarlenDynamicPersistentTileSchedulerILi192ELi128ELi384ELi128ELb0ELb1ELb1ELb1ELb1ELb1EEEEEEEEEvNT_6ParamsE)
        /*004c*/ 	.short	0x0380
        /*004e*/ 	.short	0x0a80


	//----- nvinfo : EIATTR_SW_WAR
	.align		4
.L_698:
        /*0050*/ 	.byte	0x04, 0x36
        /*0052*/ 	.short	(.L_700 - .L_699)
.L_699:
        /*0054*/ 	.word	0x00000008
.L_700:


//--------------------- .nv.info._ZN7cutlass13device_kernelIN5flash11enable_sm90INS1_16FlashAttnFwdSm90INS1_25CollectiveMainloopFwdSm90ILi2EN4cute5tupleIJNS5_1CILi1EEES8_S8_EEENS6_IJNS7_ILi192EEENS7_ILi128EEENS7_ILi96EEEEEELi96ENS_6half_tEfNS_4arch4Sm90ELb1ELb0ELb1ELb1ELb1ELb1ELb0ELb0ELb1ELb1ELb0ELb0EEENS1_21CollectiveEpilogueFwdINS6_IJSA_SC_SB_EEES9_SE_SG_Li384ELb1ELb1ELb0ELb0EEENS1_36VarlenDynamicPersistentTileSchedulerILi192ELi128ELi384ELi128ELb0ELb1ELb1ELb1ELb1ELb1EEEEEEEEEvNT_6ParamsE --------------------------
	.section	.nv.info._ZN7cutlass13device_kernelIN5flash11enable_sm90INS1_16FlashAttnFwdSm90INS1_25CollectiveMainloopFwdSm90ILi2EN4cute5tupleIJNS5_1CILi1EEES8_S8_EEENS6_IJNS7_ILi192EEENS7_ILi128EEENS7_ILi96EEEEEELi96ENS_6half_tEfNS_4arch4Sm90ELb1ELb0ELb1ELb1ELb1ELb1ELb0ELb0ELb1ELb1ELb0ELb0EEENS1_21CollectiveEpilogueFwdINS6_IJSA_SC_SB_EEES9_SE_SG_Li384ELb1ELb1ELb0ELb0EEENS1_36VarlenDynamicPersistentTileSchedulerILi192ELi128ELi384ELi128ELb0ELb1ELb1ELb1ELb1ELb1EEEEEEEEEvNT_6ParamsE,"",@"SHT_CUDA_INFO"
	.sectionflags	@""
	.align	4


	//----- nvinfo : EIATTR_CUDA_API_VERSION
	.align		4
        /*0000*/ 	.byte	0x04, 0x37
        /*0002*/ 	.short	(.L_702 - .L_701)
.L_701:
        /*0004*/ 	.word	0x00000082


	//----- nvinfo : EIATTR_KPARAM_INFO
	.align		4
.L_702:
        /*0008*/ 	.byte	0x04, 0x17
        /*000a*/ 	.short	(.L_704 - .L_703)
.L_703:
        /*000c*/ 	.word	0x00000000
        /*0010*/ 	.short	0x0000
        /*0012*/ 	.short	0x0000
        /*0014*/ 	.byte	0x00, 0xf0, 0x01, 0x2a


	//----- nvinfo : EIATTR_SPARSE_MMA_MASK
	.align		4
.L_704:
        /*0018*/ 	.byte	0x03, 0x50
        /*001a*/ 	.short	0x0000


	//----- nvinfo : EIATTR_MAXREG_COUNT
	.align		4
        /*001c*/ 	.byte	0x03, 0x1b
        /*001e*/ 	.short	0x0080


	//----- nvinfo : EIATTR_MERCURY_ISA_VERSION
	.align		4
        /*0020*/ 	.byte	0x03, 0x5f
        /*0022*/ 	.short	0x0101


	//----- nvinfo : EIATTR_VRC_CTA_INIT_COUNT
	.align		4
        /*0024*/ 	.byte	0x02, 0x4a
	.zero		1
	.zero		1


	//----- nvinfo : EIATTR_EXIT_INSTR_OFFSETS
	.align		4
        /*0028*/ 	.byte	0x04, 0x1c
        /*002a*/ 	.short	(.L_706 - .L_705)


	//   ....[0]....
.L_705:
        /*002c*/ 	.word	0x00000010


	//----- nvinfo : EIATTR_MAX_THREADS
	.align		4
.L_706:
        /*0030*/ 	.byte	0x04, 0x05
        /*0032*/ 	.short	(.L_708 - .L_707)
.L_707:
        /*0034*/ 	.word	0x00000200
        /*0038*/ 	.word	0x00000001
        /*003c*/ 	.word	0x00000001


	//----- nvinfo : EIATTR_CBANK_PARAM_SIZE
	.align		4
.L_708:
        /*0040*/ 	.byte	0x03, 0x19
        /*0042*/ 	.short	0x0a80


	//----- nvinfo : EIATTR_PARAM_CBANK
	.align		4
        /*0044*/ 	.byte	0x04, 0x0a
        /*0046*/ 	.short	(.L_710 - .L_709)
	.align		4
.L_709:
        /*0048*/ 	.word	index@(.nv.constant0._ZN7cutlass13device_kernelIN5flash11enable_sm90INS1_16FlashAttnFwdSm90INS1_25CollectiveMainloopFwdSm90ILi2EN4cute5tupleIJNS5_1CILi1EEES8_S8_EEENS6_IJNS7_ILi192EEENS7_ILi128EEENS7_ILi96EEEEEELi96ENS_6half_tEfNS_4arch4Sm90ELb1ELb0ELb1ELb1ELb1ELb1ELb0ELb0ELb1ELb1ELb0ELb0EEENS1_21CollectiveEpilogueFwdINS6_IJSA_SC_SB_EEES9_SE_SG_Li384ELb1ELb1ELb0ELb0EEENS1_36VarlenDynamicPersistentTileSchedulerILi192ELi128ELi384ELi128ELb0ELb1ELb1ELb1ELb1ELb1EEEEEEEEEvNT_6ParamsE)
        /*004c*/ 	.short	0x0380
        /*004e*/ 	.short	0x0a80


	//----- nvinfo : EIATTR_SW_WAR
	.align		4
.L_710:
        /*0050*/ 	.byte	0x04, 0x36
        /*0052*/ 	.short	(.L_712 - .L_711)
.L_711:
        /*0054*/ 	.word	0x00000008
.L_712:


//--------------------- .nv.info._ZN7cutlass13device_kernelIN5flash11enable_sm90INS1_16FlashAttnFwdSm90INS1_25CollectiveMainloopFwdSm90ILi2EN4cute5tupleIJNS5_1CILi1EEES8_S8_EEENS6_IJNS7_ILi192EEENS7_ILi128EEENS7_ILi64EEEEEELi64ENS_6half_tEfNS_4arch4Sm90ELb0ELb0ELb1ELb0ELb1ELb0ELb0ELb1ELb1ELb1ELb0ELb0EEENS1_21CollectiveEpilogueFwdINS6_IJSA_SC_SB_EEES9_SE_SG_Li384ELb0ELb1ELb0ELb0EEENS1_29StaticPersistentTileSchedulerILb0EEEEEEEEEvNT_6ParamsE --------------------------
	.section	.nv.info._ZN7cutlass13device_kernelIN5flash11enable_sm90INS1_16FlashAttnFwdSm90INS1_25CollectiveMainloopFwdSm90ILi2EN4cute5tupleIJNS5_1CILi1EEES8_S8_EEENS6_IJNS7_ILi192EEENS7_ILi128EEENS7_ILi64EEEEEELi64ENS_6half_tEfNS_4arch4Sm90ELb0ELb0ELb1ELb0ELb1ELb0ELb0ELb1ELb1ELb1ELb0ELb0EEENS1_21CollectiveEpilogueFwdINS6_IJSA_SC_SB_EEES9_SE_SG_Li384ELb0ELb1ELb0ELb0EEENS1_29StaticPersistentTileSchedulerILb0EEEEEEEEEvNT_6ParamsE,"",@"SHT_CUDA_INFO"
	.sectionflags	@""
	.align	4


	//----- nvinfo : EIATTR_CUDA_API_VERSION
	.align		4
        /*0000*/ 	.byte	0x04, 0x37
        /*0002*/ 	.short	(.L_714 - .L_713)
.L_713:
        /*0004*/ 	.word	0x00000082


	//----- nvinfo : EIATTR_KPARAM_INFO
	.align		4
.L_714:
        /*0008*/ 	.byte	0x04, 0x17
        /*000a*/ 	.short	(.L_716 - .L_715)
.L_715:
        /*000c*/ 	.word	0x00000000
        /*0010*/ 	.short	0x0000
        /*0012*/ 	.short	0x0000
        /*0014*/ 	.byte	0x00, 0xf0, 0x01, 0x28


	//----- nvinfo : EIATTR_SPARSE_MMA_MASK
	.align		4
.L_716:
        /*0018*/ 	.byte	0x03, 0x50
        /*001a*/ 	.short	0x0000


	//----- nvinfo : EIATTR_MAXREG_COUNT
	.align		4
        /*001c*/ 	.byte	0x03, 0x1b
        /*001e*/ 	.short	0x0080


	//----- nvinfo : EIATTR_MERCURY_ISA_VERSION
	.align		4
        /*0020*/ 	.byte	0x03, 0x5f
        /*0022*/ 	.short	0x0101


	//----- nvinfo : EIATTR_VRC_CTA_INIT_COUNT
	.align		4
        /*0024*/ 	.byte	0x02, 0x4a
	.zero		1
	.zero		1


	//----- nvinfo : EIATTR_EXIT_INSTR_OFFSETS
	.align		4
        /*0028*/ 	.byte	0x04, 0x1c
        /*002a*/ 	.short	(.L_718 - .L_717)


	//   ....[0]....
.L_717:
        /*002c*/ 	.word	0x00000010


	//----- nvinfo : EIATTR_MAX_THREADS
	.align		4
.L_718:
        /*0030*/ 	.byte	0x04, 0x05
        /*0032*/ 	.short	(.L_720 - .L_719)
.L_719:
        /*0034*/ 	.word	0x00000200
        /*0038*/ 	.word	0x00000001
        /*003c*/ 	.word	0x00000001


	//----- nvinfo : EIATTR_CBANK_PARAM_SIZE
	.align		4
.L_720:
        /*0040*/ 	.byte	0x03, 0x19
        /*0042*/ 	.short	0x0a00


	//----- nvinfo : EIATTR_PARAM_CBANK
	.align		4
        /*0044*/ 	.byte	0x04, 0x0a
        /*0046*/ 	.short	(.L_722 - .L_721)
	.align		4
.L_721:
        /*0048*/ 	.word	index@(.nv.constant0._ZN7cutlass13device_kernelIN5flash11enable_sm90INS1_16FlashAttnFwdSm90INS1_25CollectiveMainloopFwdSm90ILi2EN4cute5tupleIJNS5_1CILi1EEES8_S8_EEENS6_IJNS7_ILi192EEENS7_ILi128EEENS7_ILi64EEEEEELi64ENS_6half_tEfNS_4arch4Sm90ELb0ELb0ELb1ELb0ELb1ELb0ELb0ELb1ELb1ELb1ELb0ELb0EEENS1_21CollectiveEpilogueFwdINS6_IJSA_SC_SB_EEES9_SE_SG_Li384ELb0ELb1ELb0ELb0EEENS1_29StaticPersistentTileSchedulerILb0EEEEEEEEEvNT_6ParamsE)
        /*004c*/ 	.short	0x0380
        /*004e*/ 	.short	0x0a00


	//----- nvinfo : EIATTR_SW_WAR
	.align		4
.L_722:
        /*0050*/ 	.byte	0x04, 0x36
        /*0052*/ 	.short	(.L_724 - .L_723)
.L_723:
        /*0054*/ 	.word	0x00000008
.L_724:


//--------------------- .nv.info._ZN7cutlass13device_kernelIN5flash11enable_sm90INS1_16FlashAttnFwdSm90INS1_25CollectiveMainloopFwdSm90ILi2EN4cute5tupleIJNS5_1CILi1EEES8_S8_EEENS6_IJNS7_ILi192EEENS7_ILi128EEENS7_ILi64EEEEEELi64ENS_6half_tEfNS_4arch4Sm90ELb0ELb0ELb1ELb1ELb1ELb0ELb0ELb1ELb1ELb1ELb0ELb0EEENS1_21CollectiveEpilogueFwdINS6_IJSA_SC_SB_EEES9_SE_SG_Li384ELb1ELb1ELb0ELb0EEENS1_36VarlenDynamicPersistentTileSchedulerILi192ELi128ELi384ELi128ELb0ELb1ELb1ELb0ELb1ELb1EEEEEEEEEvNT_6ParamsE --------------------------
	.section	.nv.info._ZN7cutlass13device_kernelIN5flash11enable_sm90INS1_16FlashAttnFwdSm90INS1_25CollectiveMainloopFwdSm90ILi2EN4cute5tupleIJNS5_1CILi1EEES8_S8_EEENS6_IJNS7_ILi192EEENS7_ILi128EEENS7_ILi64EEEEEELi64ENS_6half_tEfNS_4arch4Sm90ELb0ELb0ELb1ELb1ELb1ELb0ELb0ELb1ELb1ELb1ELb0ELb0EEENS1_21CollectiveEpilogueFwdINS6_IJSA_SC_SB_EEES9_SE_SG_Li384ELb1ELb1ELb0ELb0EEENS1_36VarlenDynamicPersistentTileSchedulerILi192ELi128ELi384ELi128ELb0ELb1ELb1ELb0ELb1ELb1EEEEEEEEEvNT_6ParamsE,"",@"SHT_CUDA_INFO"
	.sectionflags	@""
	.align	4


	//----- nvinfo : EIATTR_CUDA_API_VERSION
	.align		4
        /*0000*/ 	.byte	0x04, 0x37
        /*0002*/ 	.short	(.L_726 - .L_725)
.L_725:
        /*0004*/ 	.word	0x00000082


	//----- nvinfo : EIATTR_KPARAM_INFO
	.align		4
.L_726:
        /*0008*/ 	.byte	0x04, 0x17
        /*000a*/ 	.short	(.L_728 - .L_727)
.L_727:
        /*000c*/ 	.word	0x00000000
        /*0010*/ 	.short	0x0000
        /*0012*/ 	.short	0x0000
        /*0014*/ 	.byte	0x00, 0xf0, 0x01, 0x2a


	//----- nvinfo : EIATTR_SPARSE_MMA_MASK
	.align		4
.L_728:
        /*0018*/ 	.byte	0x03, 0x50
        /*001a*/ 	.short	0x0000


	//----- nvinfo : EIATTR_MAXREG_COUNT
	.align		4
        /*001c*/ 	.byte	0x03, 0x1b
        /*001e*/ 	.short	0x0080


	//----- nvinfo : EIATTR_MERCURY_ISA_VERSION
	.align		4
        /*0020*/ 	.byte	0x03, 0x5f
        /*0022*/ 	.short	0x0101


	//----- nvinfo : EIATTR_VRC_CTA_INIT_COUNT
	.align		4
        /*0024*/ 	.byte	0x02, 0x4a
	.zero		1
	.zero		1


	//----- nvinfo : EIATTR_EXIT_INSTR_OFFSETS
	.align		4
        /*0028*/ 	.byte	0x04, 0x1c
        /*002a*/ 	.short	(.L_730 - .L_729)


	//   ....[0]....
.L_729:
        /*002c*/ 	.word	0x00000010


	//----- nvinfo : EIATTR_MAX_THREADS
	.align		4
.L_730:
        /*0030*/ 	.byte	0x04, 0x05
        /*0032*/ 	.short	(.L_732 - .L_731)
.L_731:
        /*0034*/ 	.word	0x00000200
        /*0038*/ 	.word	0x00000001
        /*003c*/ 	.word	0x00000001


	//----- nvinfo : EIATTR_CBANK_PARAM_SIZE
	.align		4
.L_732:
        /*0040*/ 	.byte	0x03, 0x19
        /*0042*/ 	.short	0x0a80


	//----- nvinfo : EIATTR_PARAM_CBANK
	.align		4
        /*0044*/ 	.byte	0x04, 0x0a
        /*0046*/ 	.short	(.L_734 - .L_733)
	.align		4
.L_733:
        /*0048*/ 	.word	index@(.nv.constant0._ZN7cutlass13device_kernelIN5flash11enable_sm90INS1_16FlashAttnFwdSm90INS1_25CollectiveMainloopFwdSm90ILi2EN4cute5tupleIJNS5_1CILi1EEES8_S8_EEENS6_IJNS7_ILi192EEENS7_ILi128EEENS7_ILi64EEEEEELi64ENS_6half_tEfNS_4arch4Sm90ELb0ELb0ELb1ELb1ELb1ELb0ELb0ELb1ELb1ELb1ELb0ELb0EEENS1_21CollectiveEpilogueFwdINS6_IJSA_SC_SB_EEES9_SE_SG_Li384ELb1ELb1ELb0ELb0EEENS1_36VarlenDynamicPersistentTileSchedulerILi192ELi128ELi384ELi128ELb0ELb1ELb1ELb0ELb1ELb1EEEEEEEEEvNT_6ParamsE)
        /*004c*/ 	.short	0x0380
        /*004e*/ 	.short	0x0a80


	//----- nvinfo : EIATTR_SW_WAR
	.align		4
.L_734:
        /*0050*/ 	.byte	0x04, 0x36
        /*0052*/ 	.short	(.L_736 - .L_735)
.L_735:
        /*0054*/ 	.word	0x00000008
.L_736:


//--------------------- .nv.info._ZN7cutlass13device_kernelIN5flash11enable_sm90INS1_16FlashAttnFwdSm90INS1_25CollectiveMainloopFwdSm90ILi2EN4cute5tupleIJNS5_1CILi1EEES8_S8_EEENS6_IJNS7_ILi192EEENS7_ILi128EEENS7_ILi64EEEEEELi64ENS_6half_tEfNS_4arch4Sm90ELb0ELb0ELb1ELb1ELb1ELb1ELb0ELb1ELb1ELb1ELb0ELb0EEENS1_21CollectiveEpilogueFwdINS6_IJSA_SC_SB_EEES9_SE_SG_Li384ELb1ELb1ELb0ELb0EEENS1_36VarlenDynamicPersistentTileSchedulerILi192ELi128ELi384ELi128ELb0ELb1ELb1ELb0ELb1ELb1EEEEEEEEEvNT_6ParamsE --------------------------
	.section	.nv.info._ZN7cutlass13device_kernelIN5flash11enable_sm90INS1_16FlashAttnFwdSm90INS1_25CollectiveMainloopFwdSm90ILi2EN4cute5tupleIJNS5_1CILi1EEES8_S8_EEENS6_IJNS7_ILi192EEENS7_ILi128EEENS7_ILi64EEEEEELi64ENS_6half_tEfNS_4arch4Sm90ELb0ELb0ELb1ELb1ELb1ELb1ELb0ELb1ELb1ELb1ELb0ELb0EEENS1_21CollectiveEpilogueFwdINS6_IJSA_SC_SB_EEES9_SE_SG_Li384ELb1ELb1ELb0ELb0EEENS1_36VarlenDynamicPersistentTileSchedulerILi192ELi128ELi384ELi128ELb0ELb1ELb1ELb0ELb1ELb1EEEEEEEEEvNT_6ParamsE,"",@"SHT_CUDA_INFO"
	.sectionflags	@""
	.align	4


	//----- nvinfo : EIATTR_CUDA_API_VERSION
	.align		4
        /*0000*/ 	.byte	0x04, 0x37
        /*0002*/ 	.short	(.L_738 - .L_737)
.L_737:
        /*0004*/ 	.word	0x00000082


	//----- nvinfo : EIATTR_KPARAM_INFO
	.align		4
.L_738:
        /*0008*/ 	.byte	0x04, 0x17
        /*000a*/ 	.short	(.L_740 - .L_739)
.L_739:
        /*000c*/ 	.word	0x00000000
        /*0010*/ 	.short	0x0000
        /*0012*/ 	.short	0x0000
        /*0014*/ 	.byte	0x00, 0xf0, 0x01, 0x2a


	//----- nvinfo : EIATTR_SPARSE_MMA_MASK
	.align		4
.L_740:
        /*0018*/ 	.byte	0x03, 0x50
        /*001a*/ 	.short	0x0000


	//----- nvinfo : EIATTR_MAXREG_COUNT
	.align		4
        /*001c*/ 	.byte	0x03, 0x1b
        /*001e*/ 	.short	0x0080


	//----- nvinfo : EIATTR_MERCURY_ISA_VERSION
	.align		4
        /*0020*/ 	.byte	0x03, 0x5f
        /*0022*/ 	.short	0x0101


	//----- nvinfo : EIATTR_VRC_CTA_INIT_COUNT
	.align		4
        /*0024*/ 	.byte	0x02, 0x4a
	.zero		1
	.zero		1


	//----- nvinfo : EIATTR_EXIT_INSTR_OFFSETS
	.align		4
        /*0028*/ 	.byte	0x04, 0x1c
        /*002a*/ 	.short	(.L_742 - .L_741)


	//   ....[0]....
.L_741:
        /*002c*/ 	.word	0x00000010


	//----- nvinfo : EIATTR_MAX_THREADS
	.align		4
.L_742:
        /*0030*/ 	.byte	0x04, 0x05
        /*0032*/ 	.short	(.L_744 - .L_743)
.L_743:
        /*0034*/ 	.word	0x00000200
        /*0038*/ 	.word	0x00000001
        /*003c*/ 	.word	0x00000001


	//----- nvinfo : EIATTR_CBANK_PARAM_SIZE
	.align		4
.L_744:
        /*0040*/ 	.byte	0x03, 0x19
        /*0042*/ 	.short	0x0a80


	//----- nvinfo : EIATTR_PARAM_CBANK
	.align		4
        /*0044*/ 	.byte	0x04, 0x0a
        /*0046*/ 	.short	(.L_746 - .L_745)
	.align		4
.L_745:
        /*0048*/ 	.word	index@(.nv.constant0._ZN7cutlass13device_kernelIN5flash11enable_sm90INS1_16FlashAttnFwdSm90INS1_25CollectiveMainloopFwdSm90ILi2EN4cute5tupleIJNS5_1CILi1EEES8_S8_EEENS6_IJNS7_ILi192EEENS7_ILi128EEENS7_ILi64EEEEEELi64ENS_6half_tEfNS_4arch4Sm90ELb0ELb0ELb1ELb1ELb1ELb1ELb0ELb1ELb1ELb1ELb0ELb0EEENS1_21CollectiveEpilogueFwdINS6_IJSA_SC_SB_EEES9_SE_SG_Li384ELb1ELb1ELb0ELb0EEENS1_36VarlenDynamicPersistentTileSchedulerILi192ELi128ELi384ELi128ELb0ELb1ELb1ELb0ELb1ELb1EEEEEEEEEvNT_6ParamsE)
        /*004c*/ 	.short	0x0380
        /*004e*/ 	.short	0x0a80


	//----- nvinfo : EIATTR_SW_WAR
	.align		4
.L_746:
        /*0050*/ 	.byte	0x04, 0x36
        /*0052*/ 	.short	(.L_748 - .L_747)
.L_747:
        /*0054*/ 	.word	0x00000008
.L_748:


//--------------------- .nv.info._ZN7cutlass13device_kernelIN5flash11enable_sm90INS1_16FlashAttnFwdSm90INS1_25CollectiveMainloopFwdSm90ILi2EN4cute5tupleIJNS5_1CILi1EEES8_S8_EEENS6_IJNS7_ILi192EEENS7_ILi128EEENS7_ILi64EEEEEELi64ENS_6half_tEfNS_4arch4Sm90ELb0ELb1ELb1ELb0ELb1ELb0ELb0ELb1ELb1ELb1ELb0ELb0EEENS1_21CollectiveEpilogueFwdINS6_IJSA_SC_SB_EEES9_SE_SG_Li384ELb0ELb1ELb0ELb0EEENS1_30DynamicPersistentTileSchedulerILi384ELi128ELb0ELb1ELb1EEEEEEEEEvNT_6ParamsE --------------------------
	.section	.nv.info._ZN7cutlass13device_kernelIN5flash11enable_sm90INS1_16FlashAttnFwdSm90INS1_25CollectiveMainloopFwdSm90ILi2EN4cute5tupleIJNS5_1CILi1EEES8_S8_EEENS6_IJNS7_ILi192EEENS7_ILi128EEENS7_ILi64EEEEEELi64ENS_6half_tEfNS_4arch4Sm90ELb0ELb1ELb1ELb0ELb1ELb0ELb0ELb1ELb1ELb1ELb0ELb0EEENS1_21CollectiveEpilogueFwdINS6_IJSA_SC_SB_EEES9_SE_SG_Li384ELb0ELb1ELb0ELb0EEENS1_30DynamicPersistentTileSchedulerILi384ELi128ELb0ELb1ELb1EEEEEEEEEvNT_6ParamsE,"",@"SHT_CUDA_INFO"
	.sectionflags	@""
	.align	4


	//----- nvinfo : EIATTR_CUDA_API_VERSION
	.align		4
        /*0000*/ 	.byte	0x04, 0x37
        /*0002*/ 	.short	(.L_750 - .L_749)
.L_749:
        /*0004*/ 	.word	0x00000082


	//----- nvinfo : EIATTR_KPARAM_INFO
	.align		4
.L_750:
        /*0008*/ 	.byte	0x04, 0x17
        /*000a*/ 	.short	(.L_752 - .L_751)
.L_751:
        /*000c*/ 	.word	0x00000000
        /*0010*/ 	.short	0x0000
        /*0012*/ 	.short	0x0000
        /*0014*/ 	.byte	0x00, 0xf0, 0x01, 0x2a


	//----- nvinfo : EIATTR_SPARSE_MMA_MASK
	.align		4
.L_752:
        /*0018*/ 	.byte	0x03, 0x50
        /*001a*/ 	.short	0x0000


	//----- nvinfo : EIATTR_MAXREG_COUNT
	.align		4
        /*001c*/ 	.byte	0x03, 0x1b
        /*001e*/ 	.short	0x0080


	//----- nvinfo : EIATTR_MERCURY_ISA_VERSION
	.align		4
        /*0020*/ 	.byte	0x03, 0x5f
        /*0022*/ 	.short	0x0101


	//----- nvinfo : EIATTR_VRC_CTA_INIT_COUNT
	.align		4
        /*0024*/ 	.byte	0x02, 0x4a
	.zero		1
	.zero		1


	//----- nvinfo : EIATTR_EXIT_INSTR_OFFSETS
	.align		4
        /*0028*/ 	.byte	0x04, 0x1c
        /*002a*/ 	.short	(.L_754 - .L_753)


	//   ....[0]....
.L_753:
        /*002c*/ 	.word	0x00000010


	//----- nvinfo : EIATTR_MAX_THREADS
	.align		4
.L_754:
        /*0030*/ 	.byte	0x04, 0x05
        /*0032*/ 	.short	(.L_756 - .L_755)
.L_755:
        /*0034*/ 	.word	0x00000200
        /*0038*/ 	.word	0x00000001
        /*003c*/ 	.word	0x00000001


	//----- nvinfo : EIATTR_CBANK_PARAM_SIZE
	.align		4
.L_756:
        /*0040*/ 	.byte	0x03, 0x19
        /*0042*/ 	.short	0x0a80


	//----- nvinfo : EIATTR_PARAM_CBANK
	.align		4
        /*0044*/ 	.byte	0x04, 0x0a
        /*0046*/ 	.short	(.L_758 - .L_757)
	.align		4
.L_757:
        /*0048*/ 	.word	index@(.nv.constant0._ZN7cutlass13device_kernelIN5flash11enable_sm90INS1_16FlashAttnFwdSm90INS1_25CollectiveMainloopFwdSm90ILi2EN4cute5tupleIJNS5_1CILi1EEES8_S8_EEENS6_IJNS7_ILi192EEENS7_ILi128EEENS7_ILi64EEEEEELi64ENS_6half_tEfNS_4arch4Sm90ELb0ELb1ELb1ELb0ELb1ELb0ELb0ELb1ELb1ELb1ELb0ELb0EEENS1_21CollectiveEpilogueFwdINS6_IJSA_SC_SB_EEES9_SE_SG_Li384ELb0ELb1ELb0ELb0EEENS1_30DynamicPersistentTileSchedulerILi384ELi128ELb0ELb1ELb1EEEEEEEEEvNT_6ParamsE)
        /*004c*/ 	.short	0x0380
        /*004e*/ 	.short	0x0a80


	//----- nvinfo : EIATTR_SW_WAR
	.align		4
.L_758:
        /*0050*/ 	.byte	0x04, 0x36
        /*0052*/ 	.short	(.L_760 - .L_759)
.L_759:
        /*0054*/ 	.word	0x00000008
.L_760:


//--------------------- .nv.info._ZN7cutlass13device_kernelIN5flash11enable_sm90INS1_16FlashAttnFwdSm90INS1_25CollectiveMainloopFwdSm90ILi2EN4cute5tupleIJNS5_1CILi1EEES8_S8_EEENS6_IJNS7_ILi192EEENS7_ILi128EEENS7_ILi64EEEEEELi64ENS_6half_tEfNS_4arch4Sm90ELb0ELb1ELb1ELb1ELb1ELb0ELb0ELb1ELb1ELb1ELb0ELb0EEENS1_21CollectiveEpilogueFwdINS6_IJSA_SC_SB_EEES9_SE_SG_Li384ELb1ELb1ELb0ELb0EEENS1_36VarlenDynamicPersistentTileSchedulerILi192ELi128ELi384ELi128ELb0ELb1ELb1ELb1ELb0ELb1EEEEEEEEEvNT_6ParamsE --------------------------
	.section	.nv.info._ZN7cutlass13device_kernelIN5flash11enable_sm90INS1_16FlashAttnFwdSm90INS1_25CollectiveMainloopFwdSm90ILi2EN4cute5tupleIJNS5_1CILi1EEES8_S8_EEENS6_IJNS7_ILi192EEENS7_ILi128EEENS7_ILi64EEEEEELi64ENS_6half_tEfNS_4arch4Sm90ELb0ELb1ELb1ELb1ELb1ELb0ELb0ELb1ELb1ELb1ELb0ELb0EEENS1_21CollectiveEpilogueFwdINS6_IJSA_SC_SB_EEES9_SE_SG_Li384ELb1ELb1ELb0ELb0EEENS1_36VarlenDynamicPersistentTileSchedulerILi192ELi128ELi384ELi128ELb0ELb1ELb1ELb1ELb0ELb1EEEEEEEEEvNT_6ParamsE,"",@"SHT_CUDA_INFO"
	.sectionflags	@""
	.align	4


	//----- nvinfo : EIATTR_CUDA_API_VERSION
	.align		4
        /*0000*/ 	.byte	0x04, 0x37
        /*0002*/ 	.short	(.L_762 - .L_761)
.L_761:
        /*0004*/ 	.word	0x00000082


	//----- nvinfo : EIATTR_KPARAM_INFO
	.align		4
.L_762:
        /*0008*/ 	.byte	0x04, 0x17
        /*000a*/ 	.short	(.L_764 - .L_763)
.L_763:
        /*000c*/ 	.word	0x00000000
        /*0010*/ 	.short	0x0000
        /*0012*/ 	.short	0x0000
        /*0014*/ 	.byte	0x00, 0xf0, 0x01, 0x2a


	//----- nvinfo : EIATTR_SPARSE_MMA_MASK
	.align		4
.L_764:
        /*0018*/ 	.byte	0x03, 0x50
        /*001a*/ 	.short	0x0000


	//----- nvinfo : EIATTR_MAXREG_COUNT
	.align		4
        /*001c*/ 	.byte	0x03, 0x1b
        /*001e*/ 	.short	0x0080


	//----- nvinfo : EIATTR_MERCURY_ISA_VERSION
	.align		4
        /*0020*/ 	.byte	0x03, 0x5f
        /*0022*/ 	.short	0x0101


	//----- nvinfo : EIATTR_VRC_CTA_INIT_COUNT
	.align		4
        /*0024*/ 	.byte	0x02, 0x4a
	.zero		1
	.zero		1


	//----- nvinfo : EIATTR_EXIT_INSTR_OFFSETS
	.align		4
        /*0028*/ 	.byte	0x04, 0x1c
        /*002a*/ 	.short	(.L_766 - .L_765)


	//   ....[0]....
.L_765:
        /*002c*/ 	.word	0x00000010


	//----- nvinfo : EIATTR_MAX_THREADS
	.align		4
.L_766:
        /*0030*/ 	.byte	0x04, 0x05
        /*0032*/ 	.short	(.L_768 - .L_767)
.L_767:
        /*0034*/ 	.word	0x00000200
        /*0038*/ 	.word	0x00000001
        /*003c*/ 	.word	0x00000001


	//----- nvinfo : EIATTR_CBANK_PARAM_SIZE
	.align		4
.L_768:
        /*0040*/ 	.byte	0x03, 0x19
        /*0042*/ 	.short	0x0a80


	//----- nvinfo : EIATTR_PARAM_CBANK
	.align		4
        /*0044*/ 	.byte	0x04, 0x0a
        /*0046*/ 	.short	(.L_770 - .L_769)
	.align		4
.L_769:
        /*0048*/ 	.word	index@(.nv.constant0._ZN7cutlass13device_kernelIN5flash11enable_sm90INS1_16FlashAttnFwdSm90INS1_25CollectiveMainloopFwdSm90ILi2EN4cute5tupleIJNS5_1CILi1EEES8_S8_EEENS6_IJNS7_ILi192EEENS7_ILi128EEENS7_ILi64EEEEEELi64ENS_6half_tEfNS_4arch4Sm90ELb0ELb1ELb1ELb1ELb1ELb0ELb0ELb1ELb1ELb1ELb0ELb0EEENS1_21CollectiveEpilogueFwdINS6_IJSA_SC_SB_EEES9_SE_SG_Li384ELb1ELb1ELb0ELb0EEENS1_36VarlenDynamicPersistentTileSchedulerILi192ELi128ELi384ELi128ELb0ELb1ELb1ELb1ELb0ELb1EEEEEEEEEvNT_6ParamsE)
        /*004c*/ 	.short	0x0380
        /*004e*/ 	.short	0x0a80


	//----- nvinfo : EIATTR_SW_WAR
	.align		4
.L_770:
        /*0050*/ 	.byte	0x04, 0x36
        /*0052*/ 	.short	(.L_772 - .L_771)
.L_771:
        /*0054*/ 	.word	0x00000008
.L_772:


//--------------------- .nv.info._ZN7cutlass13device_kernelIN5flash11enable_sm90INS1_16FlashAttnFwdSm90INS1_25CollectiveMainloopFwdSm90ILi2EN4cute5tupleIJNS5_1CILi1EEES8_S8_EEENS6_IJNS7_ILi192EEENS7_ILi128EEENS7_ILi64EEEEEELi64ENS_6half_tEfNS_4arch4Sm90ELb0ELb1ELb1ELb1ELb1ELb1ELb0ELb1ELb1ELb1ELb0ELb0EEENS1_21CollectiveEpilogueFwdINS6_IJSA_SC_SB_EEES9_SE_SG_Li384ELb1ELb1ELb0ELb0EEENS1_36VarlenDynamicPersistentTileSchedulerILi192ELi128ELi384ELi128ELb0ELb1ELb1ELb1ELb0ELb1EEEEEEEEEvNT_6ParamsE --------------------------
	.section	.nv.info._ZN7cutlass13device_kernelIN5flash11enable_sm90INS1_16FlashAttnFwdSm90INS1_25CollectiveMainloopFwdSm90ILi2EN4cute5tupleIJNS5_1CILi1EEES8_S8_EEENS6_IJNS7_ILi192EEENS7_ILi128EEENS7_ILi64EEEEEELi64ENS_6half_tEfNS_4arch4Sm90ELb0ELb1ELb1ELb1ELb1ELb1ELb0ELb1ELb1ELb1ELb0ELb0EEENS1_21CollectiveEpilogueFwdINS6_IJSA_SC_SB_EEES9_SE_SG_Li384ELb1ELb1ELb0ELb0EEENS1_36VarlenDynamicPersistentTileSchedulerILi192ELi128ELi384ELi128ELb0ELb1ELb1ELb1ELb0ELb1EEEEEEEEEvNT_6ParamsE,"",@"SHT_CUDA_INFO"
	.sectionflags	@""
	.align	4


	//----- nvinfo : EIATTR_CUDA_API_VERSION
	.align		4
        /*0000*/ 	.byte	0x04, 0x37
        /*0002*/ 	.short	(.L_774 - .L_773)
.L_773:
        /*0004*/ 	.word	0x00000082


	//----- nvinfo : EIATTR_KPARAM_INFO
	.align		4
.L_774:
        /*0008*/ 	.byte	0x04, 0x17
        /*000a*/ 	.short	(.L_776 - .L_775)
.L_775:
        /*000c*/ 	.word	0x00000000
        /*0010*/ 	.short	0x0000
        /*0012*/ 	.short	0x0000
        /*0014*/ 	.byte	0x00, 0xf0, 0x01, 0x2a


	//----- nvinfo : EIATTR_SPARSE_MMA_MASK
	.align		4
.L_776:
        /*0018*/ 	.byte	0x03, 0x50
        /*001a*/ 	.short	0x0000


	//----- nvinfo : EIATTR_MAXREG_COUNT
	.align		4
        /*001c*/ 	.byte	0x03, 0x1b
        /*001e*/ 	.short	0x0080


	//----- nvinfo : EIATTR_MERCURY_ISA_VERSION
	.align		4
        /*0020*/ 	.byte	0x03, 0x5f
        /*0022*/ 	.short	0x0101


	//----- nvinfo : EIATTR_VRC_CTA_INIT_COUNT
	.align		4
        /*0024*/ 	.byte	0x02, 0x4a
	.zero		1
	.zero		1


	//----- nvinfo : EIATTR_EXIT_INSTR_OFFSETS
	.align		4
        /*0028*/ 	.byte	0x04, 0x1c
        /*002a*/ 	.short	(.L_778 - .L_777)


	//   ....[0]....
.L_777:
        /*002c*/ 	.word	0x00000010


	//----- nvinfo : EIATTR_MAX_THREADS
	.align		4
.L_778:
        /*0030*/ 	.byte	0x04, 0x05
        /*0032*/ 	.short	(.L_780 - .L_779)
.L_779:
        /*0034*/ 	.word	0x00000200
        /*0038*/ 	.word	0x00000001
        /*003c*/ 	.word	0x00000001


	//----- nvinfo : EIATTR_CBANK_PARAM_SIZE
	.align		4
.L_780:
        /*0040*/ 	.byte	0x03, 0x19
        /*0042*/ 	.short	0x0a80


	//----- nvinfo : EIATTR_PARAM_CBANK
	.align		4
        /*0044*/ 	.byte	0x04, 0x0a
        /*0046*/ 	.short	(.L_782 - .L_781)
	.align		4
.L_781:
        /*0048*/ 	.word	index@(.nv.constant0._ZN7cutlass13device_kernelIN5flash11enable_sm90INS1_16FlashAttnFwdSm90INS1_25CollectiveMainloopFwdSm90ILi2EN4cute5tupleIJNS5_1CILi1EEES8_S8_EEENS6_IJNS7_ILi192EEENS7_ILi128EEENS7_ILi64EEEEEELi64ENS_6half_tEfNS_4arch4Sm90ELb0ELb1ELb1ELb1ELb1ELb1ELb0ELb1ELb1ELb1ELb0ELb0EEENS1_21CollectiveEpilogueFwdINS6_IJSA_SC_SB_EEES9_SE_SG_Li384ELb1ELb1ELb0ELb0EEENS1_36VarlenDynamicPersistentTileSchedulerILi192ELi128ELi384ELi128ELb0ELb1ELb1ELb1ELb0ELb1EEEEEEEEEvNT_6ParamsE)
        /*004c*/ 	.short	0x0380
        /*004e*/ 	.short	0x0a80


	//----- nvinfo : EIATTR_SW_WAR
	.align		4
.L_782:
        /*0050*/ 	.byte	0x04, 0x36
        /*0052*/ 	.short	(.L_784 - .L_783)
.L_783:
        /*0054*/ 	.word	0x00000008
.L_784:


//--------------------- .nv.info._ZN7cutlass13device_kernelIN5flash11enable_sm90INS1_16FlashAttnFwdSm90INS1_25CollectiveMainloopFwdSm90ILi2EN4cute5tupleIJNS5_1CILi1EEES8_S8_EEENS6_IJNS7_ILi192EEENS7_ILi128EEENS7_ILi64EEEEEELi64ENS_6half_tEfNS_4arch4Sm90ELb1ELb0ELb1ELb0ELb1ELb0ELb0ELb1ELb1ELb1ELb0ELb0EEENS1_21CollectiveEpilogueFwdINS6_IJSA_SC_SB_EEES9_SE_SG_Li384ELb0ELb1ELb0ELb0EEENS1_30DynamicPersistentTileSchedulerILi384ELi128ELb0ELb1ELb1EEEEEEEEEvNT_6ParamsE --------------------------
	.section	.nv.info._ZN7cutlass13device_kernelIN5flash11enable_sm90INS1_16FlashAttnFwdSm90INS1_25CollectiveMainloopFwdSm90ILi2EN4cute5tupleIJNS5_1CILi1EEES8_S8_EEENS6_IJNS7_ILi192EEENS7_ILi128EEENS7_ILi64EEEEEELi64ENS_6half_tEfNS_4arch4Sm90ELb1ELb0ELb1ELb0ELb1ELb0ELb0ELb1ELb1ELb1ELb0ELb0EEENS1_21CollectiveEpilogueFwdINS6_IJSA_SC_SB_EEES9_SE_SG_Li384ELb0ELb1ELb0ELb0EEENS1_30DynamicPersistentTileSchedulerILi384ELi128ELb0ELb1ELb1EEEEEEEEEvNT_6ParamsE,"",@"SHT_CUDA_INFO"
	.sectionflags	@""
	.align	4


	//----- nvinfo : EIATTR_CUDA_API_VERSION
	.align		4
        /*0000*/ 	.byte	0x04, 0x37
        /*0002*/ 	.short	(.L_786 - .L_785)
.L_785:
        /*0004*/ 	.word	0x00000082


	//----- nvinfo : EIATTR_KPARAM_INFO
	.align		4
.L_786:
        /*0008*/ 	.byte	0x04, 0x17
        /*000a*/ 	.short	(.L_788 - .L_787)
.L_787:
        /*000c*/ 	.word	0x00000000
        /*0010*/ 	.short	0x0000
        /*0012*/ 	.short	0x0000
        /*0014*/ 	.byte	0x00, 0xf0, 0x01, 0x2a


	//----- nvinfo : EIATTR_SPARSE_MMA_MASK
	.align		4
.L_788:
        /*0018*/ 	.byte	0x03, 0x50
        /*001a*/ 	.short	0x0000


	//----- nvinfo : EIATTR_MAXREG_COUNT
	.align		4
        /*001c*/ 	.byte	0x03, 0x1b
        /*001e*/ 	.short	0x0080


	//----- nvinfo : EIATTR_MERCURY_ISA_VERSION
	.align		4
        /*0020*/ 	.byte	0x03, 0x5f
        /*0022*/ 	.short	0x0101


	//----- nvinfo : EIATTR_VRC_CTA_INIT_COUNT
	.align		4
        /*0024*/ 	.byte	0x02, 0x4a
	.zero		1
	.zero		1


	//----- nvinfo : EIATTR_EXIT_INSTR_OFFSETS
	.align		4
        /*0028*/ 	.byte	0x04, 0x1c
        /*002a*/ 	.short	(.L_790 - .L_789)


	//   ....[0]....
.L_789:
        /*002c*/ 	.word	0x00000010


	//----- nvinfo : EIATTR_MAX_THREADS
	.align		4
.L_790:
        /*0030*/ 	.byte	0x04, 0x05
        /*0032*/ 	.short	(.L_792 - .L_791)
.L_791:
        /*0034*/ 	.word	0x00000200
        /*0038*/ 	.word	0x00000001
        /*003c*/ 	.word	0x00000001


	//----- nvinfo : EIATTR_CBANK_PARAM_SIZE
	.align		4
.L_792:
        /*0040*/ 	.byte	0x03, 0x19
        /*0042*/ 	.short	0x0a80


	//----- nvinfo : EIATTR_PARAM_CBANK
	.align		4
        /*0044*/ 	.byte	0x04, 0x0a
        /*0046*/ 	.short	(.L_794 - .L_793)
	.align		4
.L_793:
        /*0048*/ 	.word	index@(.nv.constant0._ZN7cutlass13device_kernelIN5flash11enable_sm90INS1_16FlashAttnFwdSm90INS1_25CollectiveMainloopFwdSm90ILi2EN4cute5tupleIJNS5_1CILi1EEES8_S8_EEENS6_IJNS7_ILi192EEENS7_ILi128EEENS7_ILi64EEEEEELi64ENS_6half_tEfNS_4arch4Sm90ELb1ELb0ELb1ELb0ELb1ELb0ELb0ELb1ELb1ELb1ELb0ELb0EEENS1_21CollectiveEpilogueFwdINS6_IJSA_SC_SB_EEES9_SE_SG_Li384ELb0ELb1ELb0ELb0EEENS1_30DynamicPersistentTileSchedulerILi384ELi128ELb0ELb1ELb1EEEEEEEEEvNT_6ParamsE)
        /*004c*/ 	.short	0x0380
        /*004e*/ 	.short	0x0a80


	//----- nvinfo : EIATTR_SW_WAR
	.align		4
.L_794:
        /*0050*/ 	.byte	0x04, 0x36
        /*0052*/ 	.short	(.L_796 - .L_795)
.L_795:
        /*0054*/ 	.word	0x00000008
.L_796:


//--------------------- .nv.info._ZN7cutlass13device_kernelIN5flash11enable_sm90INS1_16FlashAttnFwdSm90INS1_25CollectiveMainloopFwdSm90ILi2EN4cute5tupleIJNS5_1CILi1EEES8_S8_EEENS6_IJNS7_ILi192EEENS7_ILi128EEENS7_ILi64EEEEEELi64ENS_6half_tEfNS_4arch4Sm90ELb1ELb0ELb1ELb1ELb1ELb0ELb0ELb1ELb1ELb1ELb0ELb0EEENS1_21CollectiveEpilogueFwdINS6_IJSA_SC_SB_EEES9_SE_SG_Li384ELb1ELb1ELb0ELb0EEENS1_36VarlenDynamicPersistentTileSchedulerILi192ELi128ELi384ELi128ELb0ELb1ELb1ELb1ELb1ELb1EEEEEEEEEvNT_6ParamsE --------------------------
	.section	.nv.info._ZN7cutlass13device_kernelIN5flash11enable_sm90INS1_16FlashAttnFwdSm90INS1_25CollectiveMainloopFwdSm90ILi2EN4cute5tupleIJNS5_1CILi1EEES8_S8_EEENS6_IJNS7_ILi192EEENS7_ILi128EEENS7_ILi64EEEEEELi64ENS_6half_tEfNS_4arch4Sm90ELb1ELb0ELb1ELb1ELb1ELb0ELb0ELb1ELb1ELb1ELb0ELb0EEENS1_21CollectiveEpilogueFwdINS6_IJSA_SC_SB_EEES9_SE_SG_Li384ELb1ELb1ELb0ELb0EEENS1_36VarlenDynamicPersistentTileSchedulerILi192ELi128ELi384ELi128ELb0ELb1ELb1ELb1ELb1ELb1EEEEEEEEEvNT_6ParamsE,"",@"SHT_CUDA_INFO"
	.sectionflags	@""
	.align	4


	//----- nvinfo : EIATTR_CUDA_API_VERSION
	.align		4
        /*0000*/ 	.byte	0x04, 0x37
        /*0002*/ 	.short	(.L_798 - .L_797)
.L_797:
        /*0004*/ 	.word	0x00000082


	//----- nvinfo : EIATTR_KPARAM_INFO
	.align		4
.L_798:
        /*0008*/ 	.byte	0x04, 0x17
        /*000a*/ 	.short	(.L_800 - .L_799)
.L_799:
        /*000c*/ 	.word	0x00000000
        /*0010*/ 	.short	0x0000
        /*0012*/ 	.short	0x0000
        /*0014*/ 	.byte	0x00, 0xf0, 0x01, 0x2a


	//----- nvinfo : EIATTR_SPARSE_MMA_MASK
	.align		4
.L_800:
        /*0018*/ 	.byte	0x03, 0x50
        /*001a*/ 	.short	0x0000


	//----- nvinfo : EIATTR_MAXREG_COUNT
	.align		4
        /*001c*/ 	.byte	0x03, 0x1b
        /*001e*/ 	.short	0x0080


	//----- nvinfo : EIATTR_MERCURY_ISA_VERSION
	.align		4
        /*0020*/ 	.byte	0x03, 0x5f
        /*0022*/ 	.short	0x0101


	//----- nvinfo : EIATTR_VRC_CTA_INIT_COUNT
	.align		4
        /*0024*/ 	.byte	0x02, 0x4a
	.zero		1
	.zero		1


	//----- nvinfo : EIATTR_EXIT_INSTR_OFFSETS
	.align		4
        /*0028*/ 	.byte	0x04, 0x1c
        /*002a*/ 	.short	(.L_802 - .L_801)


	//   ....[0]....
.L_801:
        /*002c*/ 	.word	0x00000010


	//----- nvinfo : EIATTR_MAX_THREADS
	.align		4
.L_802:
        /*0030*/ 	.byte	0x04, 0x05
        /*0032*/ 	.short	(.L_804 - .L_803)
.L_803:
        /*0034*/ 	.word	0x00000200
        /*0038*/ 	.word	0x00000001
        /*003c*/ 	.word	0x00000001


	//----- nvinfo : EIATTR_CBANK_PARAM_SIZE
	.align		4
.L_804:
        /*0040*/ 	.byte	0x03, 0x19
        /*0042*/ 	.short	0x0a80


	//----- nvinfo : EIATTR_PARAM_CBANK
	.align		4
        /*0044*/ 	.byte	0x04, 0x0a
        /*0046*/ 	.short	(.L_806 - .L_805)
	.align		4
.L_805:
        /*0048*/ 	.word	index@(.nv.constant0._ZN7cutlass13device_kernelIN5flash11enable_sm90INS1_16FlashAttnFwdSm90INS1_25CollectiveMainloopFwdSm90ILi2EN4cute5tupleIJNS5_1CILi1EEES8_S8_EEENS6_IJNS7_ILi192EEENS7_ILi128EEENS7_ILi64EEEEEELi64ENS_6half_tEfNS_4arch4Sm90ELb1ELb0ELb1ELb1ELb1ELb0ELb0ELb1ELb1ELb1ELb0ELb0EEENS1_21CollectiveEpilogueFwdINS6_IJSA_SC_SB_EEES9_SE_SG_Li384ELb1ELb1ELb0ELb0EEENS1_36VarlenDynamicPersistentTileSchedulerILi192ELi128ELi384ELi128ELb0ELb1ELb1ELb1ELb1ELb1EEEEEEEEEvNT_6ParamsE)
        /*004c*/ 	.short	0x0380
        /*004e*/ 	.short	0x0a80


	//----- nvinfo : EIATTR_SW_WAR
	.align		4
.L_806:
        /*0050*/ 	.byte	0x04, 0x36
        /*0052*/ 	.short	(.L_808 - .L_807)
.L_807:
        /*0054*/ 	.word	0x00000008
.L_808:


//--------------------- .nv.info._ZN7cutlass13device_kernelIN5flash11enable_sm90INS1_16FlashAttnFwdSm90INS1_25CollectiveMainloopFwdSm90ILi2EN4cute5tupleIJNS5_1CILi1EEES8_S8_EEENS6_IJNS7_ILi192EEENS7_ILi128EEENS7_ILi64EEEEEELi64ENS_6half_tEfNS_4arch4Sm90ELb1ELb0ELb1ELb1ELb1ELb1ELb0ELb1ELb1ELb1ELb0ELb0EEENS1_21CollectiveEpilogueFwdINS6_IJSA_SC_SB_EEES9_SE_SG_Li384ELb1ELb1ELb0ELb0EEENS1_36VarlenDynamicPersistentTileSchedulerILi192ELi128ELi384ELi128ELb0ELb1ELb1ELb1ELb1ELb1EEEEEEEEEvNT_6ParamsE --------------------------
	.section	.nv.info._ZN7cutlass13device_kernelIN5flash11enable_sm90INS1_16FlashAttnFwdSm90INS1_25CollectiveMainloopFwdSm90ILi2EN4cute5tupleIJNS5_1CILi1EEES8_S8_EEENS6_IJNS7_ILi192EEENS7_ILi128EEENS7_ILi64EEEEEELi64ENS_6half_tEfNS_4arch4Sm90ELb1ELb0ELb1ELb1ELb1ELb1ELb0ELb1ELb1ELb1ELb0ELb0EEENS1_21CollectiveEpilogueFwdINS6_IJSA_SC_SB_EEES9_SE_SG_Li384ELb1ELb1ELb0ELb0EEENS1_36VarlenDynamicPersistentTileSchedulerILi192ELi128ELi384ELi128ELb0ELb1ELb1ELb1ELb1ELb1EEEEEEEEEvNT_6ParamsE,"",@"SHT_CUDA_INFO"
	.sectionflags	@""
	.align	4


	//----- nvinfo : EIATTR_CUDA_API_VERSION
	.align		4
        /*0000*/ 	.byte	0x04, 0x37
        /*0002*/ 	.short	(.L_810 - .L_809)
.L_809:
        /*0004*/ 	.word	0x00000082


	//----- nvinfo : EIATTR_KPARAM_INFO
	.align		4
.L_810:
        /*0008*/ 	.byte	0x04, 0x17
        /*000a*/ 	.short	(.L_812 - .L_811)
.L_811:
        /*000c*/ 	.word	0x00000000
        /*0010*/ 	.short	0x0000
        /*0012*/ 	.short	0x0000
        /*0014*/ 	.byte	0x00, 0xf0, 0x01, 0x2a


	//----- nvinfo : EIATTR_SPARSE_MMA_MASK
	.align		4
.L_812:
        /*0018*/ 	.byte	0x03, 0x50
        /*001a*/ 	.short	0x0000


	//----- nvinfo : EIATTR_MAXREG_COUNT
	.align		4
        /*001c*/ 	.byte	0x03, 0x1b
        /*001e*/ 	.short	0x0080


	//----- nvinfo : EIATTR_MERCURY_ISA_VERSION
	.align		4
        /*0020*/ 	.byte	0x03, 0x5f
        /*0022*/ 	.short	0x0101


	//----- nvinfo : EIATTR_VRC_CTA_INIT_COUNT
	.align		4
        /*0024*/ 	.byte	0x02, 0x4a
	.zero		1
	.zero		1


	//----- nvinfo : EIATTR_EXIT_INSTR_OFFSETS
	.align		4
        /*0028*/ 	.byte	0x04, 0x1c
        /*002a*/ 	.short	(.L_814 - .L_813)


	//   ....[0]....
.L_813:
        /*002c*/ 	.word	0x00000010


	//----- nvinfo : EIATTR_MAX_THREADS
	.align		4
.L_814:
        /*0030*/ 	.byte	0x04, 0x05
        /*0032*/ 	.short	(.L_816 - .L_815)
.L_815:
        /*0034*/ 	.word	0x00000200
        /*0038*/ 	.word	0x00000001
        /*003c*/ 	.word	0x00000001


	//----- nvinfo : EIATTR_CBANK_PARAM_SIZE
	.align		4
.L_816:
        /*0040*/ 	.byte	0x03, 0x19
        /*0042*/ 	.short	0x0a80


	//----- nvinfo : EIATTR_PARAM_CBANK
	.align		4
        /*0044*/ 	.byte	0x04, 0x0a
        /*0046*/ 	.short	(.L_818 - .L_817)
	.align		4
.L_817:
        /*0048*/ 	.word	index@(.nv.constant0._ZN7cutlass13device_kernelIN5flash11enable_sm90INS1_16FlashAttnFwdSm90INS1_25CollectiveMainloopFwdSm90ILi2EN4cute5tupleIJNS5_1CILi1EEES8_S8_EEENS6_IJNS7_ILi192EEENS7_ILi128EEENS7_ILi64EEEEEELi64ENS_6half_tEfNS_4arch4Sm90ELb1ELb0ELb1ELb1ELb1ELb1ELb0ELb1ELb1ELb1ELb0ELb0EEENS1_21CollectiveEpilogueFwdINS6_IJSA_SC_SB_EEES9_SE_SG_Li384ELb1ELb1ELb0ELb0EEENS1_36VarlenDynamicPersistentTileSchedulerILi192ELi128ELi384ELi128ELb0ELb1ELb1ELb1ELb1ELb1EEEEEEEEEvNT_6ParamsE)
        /*004c*/ 	.short	0x0380
        /*004e*/ 	.short	0x0a80


	//----- nvinfo : EIATTR_SW_WAR
	.align		4
.L_818:
        /*0050*/ 	.byte	0x04, 0x36
        /*0052*/ 	.short	(.L_820 - .L_819)
.L_819:
        /*0054*/ 	.word	0x00000008
.L_820:


//--------------------- .nv.callgraph             --------------------------
	.section	.nv.callgraph,"",@"SHT_CUDA_CALLGRAPH"
	.align	4
	.sectionentsize	8
	.align		4
        /*0000*/ 	.word	0x00000000
	.align		4
        /*0004*/ 	.word	0xffffffff
	.align		4
        /*0008*/ 	.word	0x00000000
	.align		4
        /*000c*/ 	.word	0xfffffffe
	.align		4
        /*0010*/ 	.word	0x00000000
	.align		4
        /*0014*/ 	.word	0xfffffffd
	.align		4
        /*0018*/ 	.word	0x00000000
	.align		4
        /*001c*/ 	.word	0xfffffffc


//--------------------- .nv.constant4             --------------------------
	.section	.nv.constant4,"a",@progbits
	.align	8
	.align		8
.nv.constant4:
        /*0000*/ 	.dword	_ZN80_INTERNAL_9d9403cd_44_flash_fwd_hdimall_fp16_paged_softcap_sm90_cu_49158569_37384cuda3std3__45__cpo5beginE
	.align		8
        /*0008*/ 	.dword	_ZN80_INTERNAL_9d9403cd_44_flash_fwd_hdimall_fp16_paged_softcap_sm90_cu_49158569_37384cuda3std3__45__cpo3endE
	.align		8
        /*0010*/ 	.dword	_ZN80_INTERNAL_9d9403cd_44_flash_fwd_hdimall_fp16_paged_softcap_sm90_cu_49158569_37384cuda3std3__45__cpo6cbeginE
	.align		8
        /*0018*/ 	.dword	_ZN80_INTERNAL_9d9403cd_44_flash_fwd_hdimall_fp16_paged_softcap_sm90_cu_49158569_37384cuda3std3__45__cpo4cendE
	.align		8
        /*0020*/ 	.dword	_ZN80_INTERNAL_9d9403cd_44_flash_fwd_hdimall_fp16_paged_softcap_sm90_cu_49158569_37384cuda3std3__482_GLOBAL__N__9d9403cd_44_flash_fwd_hdimall_fp16_paged_softcap_sm90_cu_49158569_37386ignoreE
	.align		8
        /*0028*/ 	.dword	_ZN80_INTERNAL_9d9403cd_44_flash_fwd_hdimall_fp16_paged_softcap_sm90_cu_49158569_37384cuda3std3__419piecewise_constructE
	.align		8
        /*0030*/ 	.dword	_ZN80_INTERNAL_9d9403cd_44_flash_fwd_hdimall_fp16_paged_softcap_sm90_cu_49158569_37384cuda3std3__48in_placeE
	.align		8
        /*0038*/ 	.dword	_ZN80_INTERNAL_9d9403cd_44_flash_fwd_hdimall_fp16_paged_softcap_sm90_cu_49158569_37384cuda3std6ranges3__45__cpo4swapE
	.align		8
        /*0040*/ 	.dword	_ZN80_INTERNAL_9d9403cd_44_flash_fwd_hdimall_fp16_paged_softcap_sm90_cu_49158569_37384cuda3std6ranges3__45__cpo9iter_moveE
	.align		8
        /*0048*/ 	.dword	_ZN80_INTERNAL_9d9403cd_44_flash_fwd_hdimall_fp16_paged_softcap_sm90_cu_49158569_37384cute7productE
	.align		8
        /*0050*/ 	.dword	_ZN80_INTERNAL_9d9403cd_44_flash_fwd_hdimall_fp16_paged_softcap_sm90_cu_49158569_37384cute1_E


//--------------------- .text._ZN7cutlass13device_kernelIN5flash11enable_sm90INS1_16FlashAttnFwdSm90INS1_25CollectiveMainloopFwdSm90ILi2EN4cute5tupleIJNS5_1CILi1EEES8_S8_EEENS6_IJNS7_ILi128EEENS7_ILi80EEENS7_ILi256EEEEEELi256ENS_6half_tEfNS_4arch4Sm90ELb0ELb0ELb1ELb0ELb1ELb0ELb0ELb1ELb1ELb1ELb0ELb0EEENS1_21CollectiveEpilogueFwdINS6_IJSA_SC_SB_EEES9_SE_SG_Li256ELb0ELb1ELb0ELb0EEENS1_29StaticPersistentTileSchedulerILb0EEEEEEEEEvNT_6ParamsE --------------------------
	.section	.text._ZN7cutlass13device_kernelIN5flash11enable_sm90INS1_16FlashAttnFwdSm90INS1_25CollectiveMainloopFwdSm90ILi2EN4cute5tupleIJNS5_1CILi1EEES8_S8_EEENS6_IJNS7_ILi128EEENS7_ILi80EEENS7_ILi256EEEEEELi256ENS_6half_tEfNS_4arch4Sm90ELb0ELb0ELb1ELb0ELb1ELb0ELb0ELb1ELb1ELb1ELb0ELb0EEENS1_21CollectiveEpilogueFwdINS6_IJSA_SC_SB_EEES9_SE_SG_Li256ELb0ELb1ELb0ELb0EEENS1_29StaticPersistentTileSchedulerILb0EEEEEEEEEvNT_6ParamsE,"ax",@progbits
	.align	128
.text._ZN7cutlass13device_kernelIN5flash11enable_sm90INS1_16FlashAttnFwdSm90INS1_25CollectiveMainloopFwdSm90ILi2EN4cute5tupleIJNS5_1CILi1EEES8_S8_EEENS6_IJNS7_ILi128EEENS7_ILi80EEENS7_ILi256EEEEEELi256ENS_6half_tEfNS_4arch4Sm90ELb0ELb0ELb1ELb0ELb1ELb0ELb0ELb1ELb1ELb1ELb0ELb0EEENS1_21CollectiveEpilogueFwdINS6_IJSA_SC_SB_EEES9_SE_SG_Li256ELb0ELb1ELb0ELb0EEENS1_29StaticPersistentTileSchedulerILb0EEEEEEEEEvNT_6ParamsE:
        .type           _ZN7cutlass13device_kernelIN5flash11enable_sm90INS1_16FlashAttnFwdSm90INS1_25CollectiveMainloopFwdSm90ILi2EN4cute5tupleIJNS5_1CILi1EEES8_S8_EEENS6_IJNS7_ILi128EEENS7_ILi80EEENS7_ILi256EEEEEELi256ENS_6half_tEfNS_4arch4Sm90ELb0ELb0ELb1ELb0ELb1ELb0ELb0ELb1ELb1ELb1ELb0ELb0EEENS1_21CollectiveEpilogueFwdINS6_IJSA_SC_SB_EEES9_SE_SG_Li256ELb0ELb1ELb0ELb0EEENS1_29StaticPersistentTileSchedulerILb0EEEEEEEEEvNT_6ParamsE,@function
        .size           _ZN7cutlass13device_kernelIN5flash11enable_sm90INS1_16FlashAttnFwdSm90INS1_25CollectiveMainloopFwdSm90ILi2EN4cute5tupleIJNS5_1CILi1EEES8_S8_EEENS6_IJNS7_ILi128EEENS7_ILi80EEENS7_ILi256EEEEEELi256ENS_6half_tEfNS_4arch4Sm90ELb0ELb0ELb1ELb0ELb1ELb0ELb0ELb1ELb1ELb1ELb0ELb0EEENS1_21CollectiveEpilogueFwdINS6_IJSA_SC_SB_EEES9_SE_SG_Li256ELb0ELb1ELb0ELb0EEENS1_29StaticPersistentTileSchedulerILb0EEEEEEEEEvNT_6ParamsE,(.L_x_45 - _ZN7cutlass13device_kernelIN5flash11enable_sm90INS1_16FlashAttnFwdSm90INS1_25CollectiveMainloopFwdSm90ILi2EN4cute5tupleIJNS5_1CILi1EEES8_S8_EEENS6_IJNS7_ILi128EEENS7_ILi80EEENS7_ILi256EEEEEELi256ENS_6half_tEfNS_4arch4Sm90ELb0ELb0ELb1ELb0ELb1ELb0ELb0ELb1ELb1ELb1ELb0ELb0EEENS1_21CollectiveEpilogueFwdINS6_IJSA_SC_SB_EEES9_SE_SG_Li256ELb0ELb1ELb0ELb0EEENS1_29StaticPersistentTileSchedulerILb0EEEEEEEEEvNT_6ParamsE)
        .other          _ZN7cutlass13device_kernelIN5flash11enable_sm90INS1_16FlashAttnFwdSm90INS1_25CollectiveMainloopFwdSm90ILi2EN4cute5tupleIJNS5_1CILi1EEES8_S8_EEENS6_IJNS7_ILi128EEENS7_ILi80EEENS7_ILi256EEEEEELi256ENS_6half_tEfNS_4arch4Sm90ELb0ELb0ELb1ELb0ELb1ELb0ELb0ELb1ELb1ELb1ELb0ELb0EEENS1_21CollectiveEpilogueFwdINS6_IJSA_SC_SB_EEES9_SE_SG_Li256ELb0ELb1ELb0ELb0EEENS1_29StaticPersistentTileSchedulerILb0EEEEEEEEEvNT_6ParamsE,@"STO_CUDA_ENTRY STV_DEFAULT"
_ZN7cutlass13device_kernelIN5flash11enable_sm90INS1_16FlashAttnFwdSm90INS1_25CollectiveMainloopFwdSm90ILi2EN4cute5tupleIJNS5_1CILi1EEES8_S8_EEENS6_IJNS7_ILi128EEENS7_ILi80EEENS7_ILi256EEEEEELi256ENS_6half_tEfNS_4arch4Sm90ELb0ELb0ELb1ELb0ELb1ELb0ELb0ELb1ELb1ELb1ELb0ELb0EEENS1_21CollectiveEpilogueFwdINS6_IJSA_SC_SB_EEES9_SE_SG_Li256ELb0ELb1ELb0ELb0EEENS1_29StaticPersistentTileSchedulerILb0EEEEEEEEEvNT_6ParamsE:
[----:B------:R-:W-:Y:S01]  /*0000*/  LDC R1, c[0x0][0x37c] ;  /* 0x0000df00ff017b82 */ /* 0x000fe20000000800 */
[----:B------:R-:W-:Y:S05]  /*0010*/  EXIT ;  /* 0x000000000000794d */ /* 0x000fea0003800000 */
.L_x_0:
[----:B------:R-:W-:-:S00]  /*0020*/  BRA `(.L_x_0) ;  /* 0xfffffffc00fc7947 */ /* 0x000fc0000383ffff */
[----:B------:R-:W-:-:S00]  /*0030*/  NOP ;  /* 0x0000000000007918 */ /* 0x000fc00000000000 */
        /* <DEDUP_REMOVED lines=12> */
.L_x_45:


//--------------------- .text._ZN7cutlass13device_kernelIN5flash11enable_sm90INS1_16FlashAttnFwdSm90INS1_25CollectiveMainloopFwdSm90ILi2EN4cute5tupleIJNS5_1CILi1EEES8_S8_EEENS6_IJNS7_ILi128EEENS7_ILi80EEENS7_ILi256EEEEEELi256ENS_6half_tEfNS_4arch4Sm90ELb0ELb0ELb1ELb1ELb1ELb0ELb0ELb1ELb1ELb1ELb0ELb0EEENS1_21CollectiveEpilogueFwdINS6_IJSA_SC_SB_EEES9_SE_SG_Li256ELb1ELb1ELb0ELb0EEENS1_36VarlenDynamicPersistentTileSchedulerILi128ELi80ELi256ELi128ELb0ELb1ELb1ELb0ELb1ELb1EEEEEEEEEvNT_6ParamsE --------------------------
	.section	.text._ZN7cutlass13device_kernelIN5flash11enable_sm90INS1_16FlashAttnFwdSm90INS1_25CollectiveMainloopFwdSm90ILi2EN4cute5tupleIJNS5_1CILi1EEES8_S8_EEENS6_IJNS7_ILi128EEENS7_ILi80EEENS7_ILi256EEEEEELi256ENS_6half_tEfNS_4arch4Sm90ELb0ELb0ELb1ELb1ELb1ELb0ELb0ELb1ELb1ELb1ELb0ELb0EEENS1_21CollectiveEpilogueFwdINS6_IJSA_SC_SB_EEES9_SE_SG_Li256ELb1ELb1ELb0ELb0EEENS1_36VarlenDynamicPersistentTileSchedulerILi128ELi80ELi256ELi128ELb0ELb1ELb1ELb0ELb1ELb1EEEEEEEEEvNT_6ParamsE,"ax",@progbits
	.align	128
.text._ZN7cutlass13device_kernelIN5flash11enable_sm90INS1_16FlashAttnFwdSm90INS1_25CollectiveMainloopFwdSm90ILi2EN4cute5tupleIJNS5_1CILi1EEES8_S8_EEENS6_IJNS7_ILi128EEENS7_ILi80EEENS7_ILi256EEEEEELi256ENS_6half_tEfNS_4arch4Sm90ELb0ELb0ELb1ELb1ELb1ELb0ELb0ELb1ELb1ELb1ELb0ELb0EEENS1_21CollectiveEpilogueFwdINS6_IJSA_SC_SB_EEES9_SE_SG_Li256ELb1ELb1ELb0ELb0EEENS1_36VarlenDynamicPersistentTileSchedulerILi128ELi80ELi256ELi128ELb0ELb1ELb1ELb0ELb1ELb1EEEEEEEEEvNT_6ParamsE:
        .type           _ZN7cutlass13device_kernelIN5flash11enable_sm90INS1_16FlashAttnFwdSm90INS1_25CollectiveMainloopFwdSm90ILi2EN4cute5tupleIJNS5_1CILi1EEES8_S8_EEENS6_IJNS7_ILi128EEENS7_ILi80EEENS7_ILi256EEEEEELi256ENS_6half_tEfNS_4arch4Sm90ELb0ELb0ELb1ELb1ELb1ELb0ELb0ELb1ELb1ELb1ELb0ELb0EEENS1_21CollectiveEpilogueFwdINS6_IJSA_SC_SB_EEES9_SE_SG_Li256ELb1ELb1ELb0ELb0EEENS1_36VarlenDynamicPersistentTileSchedulerILi128ELi80ELi256ELi128ELb0ELb1ELb1ELb0ELb1ELb1EEEEEEEEEvNT_6ParamsE,@function
        .size           _ZN7cutlass13device_kernelIN5flash11enable_sm90INS1_16FlashAttnFwdSm90INS1_25CollectiveMainloopFwdSm90ILi2EN4cute5tupleIJNS5_1CILi1EEES8_S8_EEENS6_IJNS7_ILi128EEENS7_ILi80EEENS7_ILi256EEEEEELi256ENS_6half_tEfNS_4arch4Sm90ELb0ELb0ELb1ELb1ELb1ELb0ELb0ELb1ELb1ELb1ELb0ELb0EEENS1_21CollectiveEpilogueFwdINS6_IJSA_SC_SB_EEES9_SE_SG_Li256ELb1ELb1ELb0ELb0EEENS1_36VarlenDynamicPersistentTileSchedulerILi128ELi80ELi256ELi128ELb0ELb1ELb1ELb0ELb1ELb1EEEEEEEEEvNT_6ParamsE,(.L_x_46 - _ZN7cutlass13device_kernelIN5flash11enable_sm90INS1_16FlashAttnFwdSm90INS1_25CollectiveMainloopFwdSm90ILi2EN4cute5tupleIJNS5_1CILi1EEES8_S8_EEENS6_IJNS7_ILi128EEENS7_ILi80EEENS7_ILi256EEEEEELi256ENS_6half_tEfNS_4arch4Sm90ELb0ELb0ELb1ELb1ELb1ELb0ELb0ELb1ELb1ELb1ELb0ELb0EEENS1_21CollectiveEpilogueFwdINS6_IJSA_SC_SB_EEES9_SE_SG_Li256ELb1ELb1ELb0ELb0EEENS1_36VarlenDynamicPersistentTileSchedulerILi128ELi80ELi256ELi128ELb0ELb1ELb1ELb0ELb1ELb1EEEEEEEEEvNT_6ParamsE)
        .other          _ZN7cutlass13device_kernelIN5flash11enable_sm90INS1_16FlashAttnFwdSm90INS1_25CollectiveMainloopFwdSm90ILi2EN4cute5tupleIJNS5_1CILi1EEES8_S8_EEENS6_IJNS7_ILi128EEENS7_ILi80EEENS7_ILi256EEEEEELi256ENS_6half_tEfNS_4arch4Sm90ELb0ELb0ELb1ELb1ELb1ELb0ELb0ELb1ELb1ELb1ELb0ELb0EEENS1_21CollectiveEpilogueFwdINS6_IJSA_SC_SB_EEES9_SE_SG_Li256ELb1ELb1ELb0ELb0EEENS1_36VarlenDynamicPersistentTileSchedulerILi128ELi80ELi256ELi128ELb0ELb1ELb1ELb0ELb1ELb1EEEEEEEEEvNT_6ParamsE,@"STO_CUDA_ENTRY STV_DEFAULT"
_ZN7cutlass13device_kernelIN5flash11enable_sm90INS1_16FlashAttnFwdSm90INS1_25CollectiveMainloopFwdSm90ILi2EN4cute5tupleIJNS5_1CILi1EEES8_S8_EEENS6_IJNS7_ILi128EEENS7_ILi80EEENS7_ILi256EEEEEELi256ENS_6half_tEfNS_4arch4Sm90ELb0ELb0ELb1ELb1ELb1ELb0ELb0ELb1ELb1ELb1ELb0ELb0EEENS1_21CollectiveEpilogueFwdINS6_IJSA_SC_SB_EEES9_SE_SG_Li256ELb1ELb1ELb0ELb0EEENS1_36VarlenDynamicPersistentTileSchedulerILi128ELi80ELi256ELi128ELb0ELb1ELb1ELb0ELb1ELb1EEEEEEEEEvNT_6ParamsE:
[----:B------:R-:W-:Y:S01]  /*0000*/  LDC R1, c[0x0][0x37c] ;  /* 0x0000df00ff017b82 */ /* 0x000fe20000000800 */
[----:B------:R-:W-:Y:S05]  /*0010*/  EXIT ;  /* 0x000000000000794d */ /* 0x000fea0003800000 */
.L_x_1:
        /* <DEDUP_REMOVED lines=14> */
.L_x_46:


//--------------------- .text._ZN7cutlass13device_kernelIN5flash11enable_sm90INS1_16FlashAttnFwdSm90INS1_25CollectiveMainloopFwdSm90ILi2EN4cute5tupleIJNS5_1CILi1EEES8_S8_EEENS6_IJNS7_ILi128EEENS7_ILi80EEENS7_ILi256EEEEEELi256ENS_6half_tEfNS_4arch4Sm90ELb0ELb0ELb1ELb1ELb1ELb1ELb0ELb1ELb1ELb1ELb0ELb0EEENS1_21CollectiveEpilogueFwdINS6_IJSA_SC_SB_EEES9_SE_SG_Li256ELb1ELb1ELb0ELb0EEENS1_36VarlenDynamicPersistentTileSchedulerILi128ELi80ELi256ELi128ELb0ELb1ELb1ELb0ELb1ELb1EEEEEEEEEvNT_6ParamsE --------------------------
	.section	.text._ZN7cutlass13device_kernelIN5flash11enable_sm90INS1_16FlashAttnFwdSm90INS1_25CollectiveMainloopFwdSm90ILi2EN4cute5tupleIJNS5_1CILi1EEES8_S8_EEENS6_IJNS7_ILi128EEENS7_ILi80EEENS7_ILi256EEEEEELi256ENS_6half_tEfNS_4arch4Sm90ELb0ELb0ELb1ELb1ELb1ELb1ELb0ELb1ELb1ELb1ELb0ELb0EEENS1_21CollectiveEpilogueFwdINS6_IJSA_SC_SB_EEES9_SE_SG_Li256ELb1ELb1ELb0ELb0EEENS1_36VarlenDynamicPersistentTileSchedulerILi128ELi80ELi256ELi128ELb0ELb1ELb1ELb0ELb1ELb1EEEEEEEEEvNT_6ParamsE,"ax",@progbits
	.align	128
.text._ZN7cutlass13device_kernelIN5flash11enable_sm90INS1_16FlashAttnFwdSm90INS1_25CollectiveMainloopFwdSm90ILi2EN4cute5tupleIJNS5_1CILi1EEES8_S8_EEENS6_IJNS7_ILi128EEENS7_ILi80EEENS7_ILi256EEEEEELi256ENS_6half_tEfNS_4arch4Sm90ELb0ELb0ELb1ELb1ELb1ELb1ELb0ELb1ELb1ELb1ELb0ELb0EEENS1_21CollectiveEpilogueFwdINS6_IJSA_SC_SB_EEES9_SE_SG_Li256ELb1ELb1ELb0ELb0EEENS1_36VarlenDynamicPersistentTileSchedulerILi128ELi80ELi256ELi128ELb0ELb1ELb1ELb0ELb1ELb1EEEEEEEEEvNT_6ParamsE:
        .type           _ZN7cutlass13device_kernelIN5flash11enable_sm90INS1_16FlashAttnFwdSm90INS1_25CollectiveMainloopFwdSm90ILi2EN4cute5tupleIJNS5_1CILi1EEES8_S8_EEENS6_IJNS7_ILi128EEENS7_ILi80EEENS7_ILi256EEEEEELi256ENS_6half_tEfNS_4arch4Sm90ELb0ELb0ELb1ELb1ELb1ELb1ELb0ELb1ELb1ELb1ELb0ELb0EEENS1_21CollectiveEpilogueFwdINS6_IJSA_SC_SB_EEES9_SE_SG_Li256ELb1ELb1ELb0ELb0EEENS1_36VarlenDynamicPersistentTileSchedulerILi128ELi80ELi256ELi128ELb0ELb1ELb1ELb0ELb1ELb1EEEEEEEEEvNT_6ParamsE,@function
        .size           _ZN7cutlass13device_kernelIN5flash11enable_sm90INS1_16FlashAttnFwdSm90INS1_25CollectiveMainloopFwdSm90ILi2EN4cute5tupleIJNS5_1CILi1EEES8_S8_EEENS6_IJNS7_ILi128EEENS7_ILi80EEENS7_ILi256EEEEEELi256ENS_6half_tEfNS_4arch4Sm90ELb0ELb0ELb1ELb1ELb1ELb1ELb0ELb1ELb1ELb1ELb0ELb0EEENS1_21CollectiveEpilogueFwdINS6_IJSA_SC_SB_EEES9_SE_SG_Li256ELb1ELb1ELb0ELb0EEENS1_36VarlenDynamicPersistentTileSchedulerILi128ELi80ELi256ELi128ELb0ELb1ELb1ELb0ELb1ELb1EEEEEEEEEvNT_6ParamsE,(.L_x_47 - _ZN7cutlass13device_kernelIN5flash11enable_sm90INS1_16FlashAttnFwdSm90INS1_25CollectiveMainloopFwdSm90ILi2EN4cute5tupleIJNS5_1CILi1EEES8_S8_EEENS6_IJNS7_ILi128EEENS7_ILi80EEENS7_ILi256EEEEEELi256ENS_6half_tEfNS_4arch4Sm90ELb0ELb0ELb1ELb1ELb1ELb1ELb0ELb1ELb1ELb1ELb0ELb0EEENS1_21CollectiveEpilogueFwdINS6_IJSA_SC_SB_EEES9_SE_SG_Li256ELb1ELb1ELb0ELb0EEENS1_36VarlenDynamicPersistentTileSchedulerILi128ELi80ELi256ELi128ELb0ELb1ELb1ELb0ELb1ELb1EEEEEEEEEvNT_6ParamsE)
        .other          _ZN7cutlass13device_kernelIN5flash11enable_sm90INS1_16FlashAttnFwdSm90INS1_25CollectiveMainloopFwdSm90ILi2EN4cute5tupleIJNS5_1CILi1EEES8_S8_EEENS6_IJNS7_ILi128EEENS7_ILi80EEENS7_ILi256EEEEEELi256ENS_6half_tEfNS_4arch4Sm90ELb0ELb0ELb1ELb1ELb1ELb1ELb0ELb1ELb1ELb1ELb0ELb0EEENS1_21CollectiveEpilogueFwdINS6_IJSA_SC_SB_EEES9_SE_SG_Li256ELb1ELb1ELb0ELb0EEENS1_36VarlenDynamicPersistentTileSchedulerILi128ELi80ELi256ELi128ELb0ELb1ELb1ELb0ELb1ELb1EEEEEEEEEvNT_6ParamsE,@"STO_CUDA_ENTRY STV_DEFAULT"
_ZN7cutlass13device_kernelIN5flash11enable_sm90INS1_16FlashAttnFwdSm90INS1_25CollectiveMainloopFwdSm90ILi2EN4cute5tupleIJNS5_1CILi1EEES8_S8_EEENS6_IJNS7_ILi128EEENS7_ILi80EEENS7_ILi256EEEEEELi256ENS_6half_tEfNS_4arch4Sm90ELb0ELb0ELb1ELb1ELb1ELb1ELb0ELb1ELb1ELb1ELb0ELb0EEENS1_21CollectiveEpilogueFwdINS6_IJSA_SC_SB_EEES9_SE_SG_Li256ELb1ELb1ELb0ELb0EEENS1_36VarlenDynamicPersistentTileSchedulerILi128ELi80ELi256ELi128ELb0ELb1ELb1ELb0ELb1ELb1EEEEEEEEEvNT_6ParamsE:
[----:B------:R-:W-:Y:S01]  /*0000*/  LDC R1, c[0x0][0x37c] ;  /* 0x0000df00ff017b82 */ /* 0x000fe20000000800 */
[----:B------:R-:W-:Y:S05]  /*0010*/  EXIT ;  /* 0x000000000000794d */ /* 0x000fea0003800000 */
.L_x_2:
        /* <DEDUP_REMOVED lines=14> */
.L_x_47:


//--------------------- .text._ZN7cutlass13device_kernelIN5flash11enable_sm90INS1_16FlashAttnFwdSm90INS1_25CollectiveMainloopFwdSm90ILi2EN4cute5tupleIJNS5_1CILi1EEES8_S8_EEENS6_IJNS7_ILi128EEENS7_ILi64EEENS7_ILi256EEEEEELi256ENS_6half_tEfNS_4arch4Sm90ELb0ELb1ELb1ELb0ELb1ELb0ELb0ELb1ELb1ELb1ELb0ELb0EEENS1_21CollectiveEpilogueFwdINS6_IJSA_SC_SB_EEES9_SE_SG_Li256ELb0ELb1ELb0ELb0EEENS1_30DynamicPersistentTileSchedulerILi256ELi128ELb0ELb1ELb1EEEEEEEEEvNT_6ParamsE --------------------------
	.section	.text._ZN7cutlass13device_kernelIN5flash11enable_sm90INS1_16FlashAttnFwdSm90INS1_25CollectiveMainloopFwdSm90ILi2EN4cute5tupleIJNS5_1CILi1EEES8_S8_EEENS6_IJNS7_ILi128EEENS7_ILi64EEENS7_ILi256EEEEEELi256ENS_6half_tEfNS_4arch4Sm90ELb0ELb1ELb1ELb0ELb1ELb0ELb0ELb1ELb1ELb1ELb0ELb0EEENS1_21CollectiveEpilogueFwdINS6_IJSA_SC_SB_EEES9_SE_SG_Li256ELb0ELb1ELb0ELb0EEENS1_30DynamicPersistentTileSchedulerILi256ELi128ELb0ELb1ELb1EEEEEEEEEvNT_6ParamsE,"ax",@progbits
	.align	128
.text._ZN7cutlass13device_kernelIN5flash11enable_sm90INS1_16FlashAttnFwdSm90INS1_25CollectiveMainloopFwdSm90ILi2EN4cute5tupleIJNS5_1CILi1EEES8_S8_EEENS6_IJNS7_ILi128EEENS7_ILi64EEENS7_ILi256EEEEEELi256ENS_6half_tEfNS_4arch4Sm90ELb0ELb1ELb1ELb0ELb1ELb0ELb0ELb1ELb1ELb1ELb0ELb0EEENS1_21CollectiveEpilogueFwdINS6_IJSA_SC_SB_EEES9_SE_SG_Li256ELb0ELb1ELb0ELb0EEENS1_30DynamicPersistentTileSchedulerILi256ELi128ELb0ELb1ELb1EEEEEEEEEvNT_6ParamsE:
        .type           _ZN7cutlass13device_kernelIN5flash11enable_sm90INS1_16FlashAttnFwdSm90INS1_25CollectiveMainloopFwdSm90ILi2EN4cute5tupleIJNS5_1CILi1EEES8_S8_EEENS6_IJNS7_ILi128EEENS7_ILi64EEENS7_ILi256EEEEEELi256ENS_6half_tEfNS_4arch4Sm90ELb0ELb1ELb1ELb0ELb1ELb0ELb0ELb1ELb1ELb1ELb0ELb0EEENS1_21CollectiveEpilogueFwdINS6_IJSA_SC_SB_EEES9_SE_SG_Li256ELb0ELb1ELb0ELb0EEENS1_30DynamicPersistentTileSchedulerILi256ELi128ELb0ELb1ELb1EEEEEEEEEvNT_6ParamsE,@function
        .size           _ZN7cutlass13device_kernelIN5flash11enable_sm90INS1_16FlashAttnFwdSm90INS1_25CollectiveMainloopFwdSm90ILi2EN4cute5tupleIJNS5_1CILi1EEES8_S8_EEENS6_IJNS7_ILi128EEENS7_ILi64EEENS7_ILi256EEEEEELi256ENS_6half_tEfNS_4arch4Sm90ELb0ELb1ELb1ELb0ELb1ELb0ELb0ELb1ELb1ELb1ELb0ELb0EEENS1_21CollectiveEpilogueFwdINS6_IJSA_SC_SB_EEES9_SE_SG_Li256ELb0ELb1ELb0ELb0EEENS1_30DynamicPersistentTileSchedulerILi256ELi128ELb0ELb1ELb1EEEEEEEEEvNT_6ParamsE,(.L_x_48 - _ZN7cutlass13device_kernelIN5flash11enable_sm90INS1_16FlashAttnFwdSm90INS1_25CollectiveMainloopFwdSm90ILi2EN4cute5tupleIJNS5_1CILi1EEES8_S8_EEENS6_IJNS7_ILi128EEENS7_ILi64EEENS7_ILi256EEEEEELi256ENS_6half_tEfNS_4arch4Sm90ELb0ELb1ELb1ELb0ELb1ELb0ELb0ELb1ELb1ELb1ELb0ELb0EEENS1_21CollectiveEpilogueFwdINS6_IJSA_SC_SB_EEES9_SE_SG_Li256ELb0ELb1ELb0ELb0EEENS1_30DynamicPersistentTileSchedulerILi256ELi128ELb0ELb1ELb1EEEEEEEEEvNT_6ParamsE)
        .other          _ZN7cutlass13device_kernelIN5flash11enable_sm90INS1_16FlashAttnFwdSm90INS1_25CollectiveMainloopFwdSm90ILi2EN4cute5tupleIJNS5_1CILi1EEES8_S8_EEENS6_IJNS7_ILi128EEENS7_ILi64EEENS7_ILi256EEEEEELi256ENS_6half_tEfNS_4arch4Sm90ELb0ELb1ELb1ELb0ELb1ELb0ELb0ELb1ELb1ELb1ELb0ELb0EEENS1_21CollectiveEpilogueFwdINS6_IJSA_SC_SB_EEES9_SE_SG_Li256ELb0ELb1ELb0ELb0EEENS1_30DynamicPersistentTileSchedulerILi256ELi128ELb0ELb1ELb1EEEEEEEEEvNT_6ParamsE,@"STO_CUDA_ENTRY STV_DEFAULT"
_ZN7cutlass13device_kernelIN5flash11enable_sm90INS1_16FlashAttnFwdSm90INS1_25CollectiveMainloopFwdSm90ILi2EN4cute5tupleIJNS5_1CILi1EEES8_S8_EEENS6_IJNS7_ILi128EEENS7_ILi64EEENS7_ILi256EEEEEELi256ENS_6half_tEfNS_4arch4Sm90ELb0ELb1ELb1ELb0ELb1ELb0ELb0ELb1ELb1ELb1ELb0ELb0EEENS1_21CollectiveEpilogueFwdINS6_IJSA_SC_SB_EEES9_SE_SG_Li256ELb0ELb1ELb0ELb0EEENS1_30DynamicPersistentTileSchedulerILi256ELi128ELb0ELb1ELb1EEEEEEEEEvNT_6ParamsE:
[----:B------:R-:W-:Y:S01]  /*0000*/  LDC R1, c[0x0][0x37c] ;  /* 0x0000df00ff017b82 */ /* 0x000fe20000000800 */
[----:B------:R-:W-:Y:S05]  /*0010*/  EXIT ;  /* 0x000000000000794d */ /* 0x000fea0003800000 */
.L_x_3:
        /* <DEDUP_REMOVED lines=14> */
.L_x_48:


//--------------------- .text._ZN7cutlass13device_kernelIN5flash11enable_sm90INS1_16FlashAttnFwdSm90INS1_25CollectiveMainloopFwdSm90ILi2EN4cute5tupleIJNS5_1CILi1EEES8_S8_EEENS6_IJNS7_ILi128EEENS7_ILi64EEENS7_ILi256EEEEEELi256ENS_6half_tEfNS_4arch4Sm90ELb0ELb1ELb1ELb1ELb1ELb0ELb0ELb1ELb1ELb1ELb0ELb0EEENS1_21CollectiveEpilogueFwdINS6_IJSA_SC_SB_EEES9_SE_SG_Li256ELb1ELb1ELb0ELb0EEENS1_36VarlenDynamicPersistentTileSchedulerILi128ELi64ELi256ELi128ELb0ELb1ELb1ELb1ELb0ELb1EEEEEEEEEvNT_6ParamsE --------------------------
	.section	.text._ZN7cutlass13device_kernelIN5flash11enable_sm90INS1_16FlashAttnFwdSm90INS1_25CollectiveMainloopFwdSm90ILi2EN4cute5tupleIJNS5_1CILi1EEES8_S8_EEENS6_IJNS7_ILi128EEENS7_ILi64EEENS7_ILi256EEEEEELi256ENS_6half_tEfNS_4arch4Sm90ELb0ELb1ELb1ELb1ELb1ELb0ELb0ELb1ELb1ELb1ELb0ELb0EEENS1_21CollectiveEpilogueFwdINS6_IJSA_SC_SB_EEES9_SE_SG_Li256ELb1ELb1ELb0ELb0EEENS1_36VarlenDynamicPersistentTileSchedulerILi128ELi64ELi256ELi128ELb0ELb1ELb1ELb1ELb0ELb1EEEEEEEEEvNT_6ParamsE,"ax",@progbits
	.align	128
.text._ZN7cutlass13device_kernelIN5flash11enable_sm90INS1_16FlashAttnFwdSm90INS1_25CollectiveMainloopFwdSm90ILi2EN4cute5tupleIJNS5_1CILi1EEES8_S8_EEENS6_IJNS7_ILi128EEENS7_ILi64EEENS7_ILi256EEEEEELi256ENS_6half_tEfNS_4arch4Sm90ELb0ELb1ELb1ELb1ELb1ELb0ELb0ELb1ELb1ELb1ELb0ELb0EEENS1_21CollectiveEpilogueFwdINS6_IJSA_SC_SB_EEES9_SE_SG_Li256ELb1ELb1ELb0ELb0EEENS1_36VarlenDynamicPersistentTileSchedulerILi128ELi64ELi256ELi128ELb0ELb1ELb1ELb1ELb0ELb1EEEEEEEEEvNT_6ParamsE:
        .type           _ZN7cutlass13device_kernelIN5flash11enable_sm90INS1_16FlashAttnFwdSm90INS1_25CollectiveMainloopFwdSm90ILi2EN4cute5tupleIJNS5_1CILi1EEES8_S8_EEENS6_IJNS7_ILi128EEENS7_ILi64EEENS7_ILi256EEEEEELi256ENS_6half_tEfNS_4arch4Sm90ELb0ELb1ELb1ELb1ELb1ELb0ELb0ELb1ELb1ELb1ELb0ELb0EEENS1_21CollectiveEpilogueFwdINS6_IJSA_SC_SB_EEES9_SE_SG_Li256ELb1ELb1ELb0ELb0EEENS1_36VarlenDynamicPersistentTileSchedulerILi128ELi64ELi256ELi128ELb0ELb1ELb1ELb1ELb0ELb1EEEEEEEEEvNT_6ParamsE,@function
        .size           _ZN7cutlass13device_kernelIN5flash11enable_sm90INS1_16FlashAttnFwdSm90INS1_25CollectiveMainloopFwdSm90ILi2EN4cute5tupleIJNS5_1CILi1EEES8_S8_EEENS6_IJNS7_ILi128EEENS7_ILi64EEENS7_ILi256EEEEEELi256ENS_6half_tEfNS_4arch4Sm90ELb0ELb1ELb1ELb1ELb1ELb0ELb0ELb1ELb1ELb1ELb0ELb0EEENS1_21CollectiveEpilogueFwdINS6_IJSA_SC_SB_EEES9_SE_SG_Li256ELb1ELb1ELb0ELb0EEENS1_36VarlenDynamicPersistentTileSchedulerILi128ELi64ELi256ELi128ELb0ELb1ELb1ELb1ELb0ELb1EEEEEEEEEvNT_6ParamsE,(.L_x_49 - _ZN7cutlass13device_kernelIN5flash11enable_sm90INS1_16FlashAttnFwdSm90INS1_25CollectiveMainloopFwdSm90ILi2EN4cute5tupleIJNS5_1CILi1EEES8_S8_EEENS6_IJNS7_ILi128EEENS7_ILi64EEENS7_ILi256EEEEEELi256ENS_6half_tEfNS_4arch4Sm90ELb0ELb1ELb1ELb1ELb1ELb0ELb0ELb1ELb1ELb1ELb0ELb0EEENS1_21CollectiveEpilogueFwdINS6_IJSA_SC_SB_EEES9_SE_SG_Li256ELb1ELb1ELb0ELb0EEENS1_36VarlenDynamicPersistentTileSchedulerILi128ELi64ELi256ELi128ELb0ELb1ELb1ELb1ELb0ELb1EEEEEEEEEvNT_6ParamsE)
        .other          _ZN7cutlass13device_kernelIN5flash11enable_sm90INS1_16FlashAttnFwdSm90INS1_25CollectiveMainloopFwdSm90ILi2EN4cute5tupleIJNS5_1CILi1EEES8_S8_EEENS6_IJNS7_ILi128EEENS7_ILi64EEENS7_ILi256EEEEEELi256ENS_6half_tEfNS_4arch4Sm90ELb0ELb1ELb1ELb1ELb1ELb0ELb0ELb1ELb1ELb1ELb0ELb0EEENS1_21CollectiveEpilogueFwdINS6_IJSA_SC_SB_EEES9_SE_SG_Li256ELb1ELb1ELb0ELb0EEENS1_36VarlenDynamicPersistentTileSchedulerILi128ELi64ELi256ELi128ELb0ELb1ELb1ELb1ELb0ELb1EEEEEEEEEvNT_6ParamsE,@"STO_CUDA_ENTRY STV_DEFAULT"
_ZN7cutlass13device_kernelIN5flash11enable_sm90INS1_16FlashAttnFwdSm90INS1_25CollectiveMainloopFwdSm90ILi2EN4cute5tupleIJNS5_1CILi1EEES8_S8_EEENS6_IJNS7_ILi128EEENS7_ILi64EEENS7_ILi256EEEEEELi256ENS_6half_tEfNS_4arch4Sm90ELb0ELb1ELb1ELb1ELb1ELb0ELb0ELb1ELb1ELb1ELb0ELb0EEENS1_21CollectiveEpilogueFwdINS6_IJSA_SC_SB_EEES9_SE_SG_Li256ELb1ELb1ELb0ELb0EEENS1_36VarlenDynamicPersistentTileSchedulerILi128ELi64ELi256ELi128ELb0ELb1ELb1ELb1ELb0ELb1EEEEEEEEEvNT_6ParamsE:
[----:B------:R-:W-:Y:S01]  /*0000*/  LDC R1, c[0x0][0x37c] ;  /* 0x0000df00ff017b82 */ /* 0x000fe20000000800 */
[----:B------:R-:W-:Y:S05]  /*0010*/  EXIT ;  /* 0x000000000000794d */ /* 0x000fea0003800000 */
.L_x_4:
        /* <DEDUP_REMOVED lines=14> */
.L_x_49:


//--------------------- .text._ZN7cutlass13device_kernelIN5flash11enable_sm90INS1_16FlashAttnFwdSm90INS1_25CollectiveMainloopFwdSm90ILi2EN4cute5tupleIJNS5_1CILi1EEES8_S8_EEENS6_IJNS7_ILi128EEENS7_ILi64EEENS7_ILi256EEEEEELi256ENS_6half_tEfNS_4arch4Sm90ELb0ELb1ELb1ELb1ELb1ELb1ELb0ELb1ELb1ELb1ELb0ELb0EEENS1_21CollectiveEpilogueFwdINS6_IJSA_SC_SB_EEES9_SE_SG_Li256ELb1ELb1ELb0ELb0EEENS1_36VarlenDynamicPersistentTileSchedulerILi128ELi64ELi256ELi128ELb0ELb1ELb1ELb1ELb0ELb1EEEEEEEEEvNT_6ParamsE --------------------------
	.section	.text._ZN7cutlass13device_kernelIN5flash11enable_sm90INS1_16FlashAttnFwdSm90INS1_25CollectiveMainloopFwdSm90ILi2EN4cute5tupleIJNS5_1CILi1EEES8_S8_EEENS6_IJNS7_ILi128EEENS7_ILi64EEENS7_ILi256EEEEEELi256ENS_6half_tEfNS_4arch4Sm90ELb0ELb1ELb1ELb1ELb1ELb1ELb0ELb1ELb1ELb1ELb0ELb0EEENS1_21CollectiveEpilogueFwdINS6_IJSA_SC_SB_EEES9_SE_SG_Li256ELb1ELb1ELb0ELb0EEENS1_36VarlenDynamicPersistentTileSchedulerILi128ELi64ELi256ELi128ELb0ELb1ELb1ELb1ELb0ELb1EEEEEEEEEvNT_6ParamsE,"ax",@progbits
	.align	128
.text._ZN7cutlass13device_kernelIN5flash11enable_sm90INS1_16FlashAttnFwdSm90INS1_25CollectiveMainloopFwdSm90ILi2EN4cute5tupleIJNS5_1CILi1EEES8_S8_EEENS6_IJNS7_ILi128EEENS7_ILi64EEENS7_ILi256EEEEEELi256ENS_6half_tEfNS_4arch4Sm90ELb0ELb1ELb1ELb1ELb1ELb1ELb0ELb1ELb1ELb1ELb0ELb0EEENS1_21CollectiveEpilogueFwdINS6_IJSA_SC_SB_EEES9_SE_SG_Li256ELb1ELb1ELb0ELb0EEENS1_36VarlenDynamicPersistentTileSchedulerILi128ELi64ELi256ELi128ELb0ELb1ELb1ELb1ELb0ELb1EEEEEEEEEvNT_6ParamsE:
        .type           _ZN7cutlass13device_kernelIN5flash11enable_sm90INS1_16FlashAttnFwdSm90INS1_25CollectiveMainloopFwdSm90ILi2EN4cute5tupleIJNS5_1CILi1EEES8_S8_EEENS6_IJNS7_ILi128EEENS7_ILi64EEENS7_ILi256EEEEEELi256ENS_6half_tEfNS_4arch4Sm90ELb0ELb1ELb1ELb1ELb1ELb1ELb0ELb1ELb1ELb1ELb0ELb0EEENS1_21CollectiveEpilogueFwdINS6_IJSA_SC_SB_EEES9_SE_SG_Li256ELb1ELb1ELb0ELb0EEENS1_36VarlenDynamicPersistentTileSchedulerILi128ELi64ELi256ELi128ELb0ELb1ELb1ELb1ELb0ELb1EEEEEEEEEvNT_6ParamsE,@function
        .size           _ZN7cutlass13device_kernelIN5flash11enable_sm90INS1_16FlashAttnFwdSm90INS1_25CollectiveMainloopFwdSm90ILi2EN4cute5tupleIJNS5_1CILi1EEES8_S8_EEENS6_IJNS7_ILi128EEENS7_ILi64EEENS7_ILi256EEEEEELi256ENS_6half_tEfNS_4arch4Sm90ELb0ELb1ELb1ELb1ELb1ELb1ELb0ELb1ELb1ELb1ELb0ELb0EEENS1_21CollectiveEpilogueFwdINS6_IJSA_SC_SB_EEES9_SE_SG_Li256ELb1ELb1ELb0ELb0EEENS1_36VarlenDynamicPersistentTileSchedulerILi128ELi64ELi256ELi128ELb0ELb1ELb1ELb1ELb0ELb1EEEEEEEEEvNT_6ParamsE,(.L_x_50 - _ZN7cutlass13device_kernelIN5flash11enable_sm90INS1_16FlashAttnFwdSm90INS1_25CollectiveMainloopFwdSm90ILi2EN4cute5tupleIJNS5_1CILi1EEES8_S8_EEENS6_IJNS7_ILi128EEENS7_ILi64EEENS7_ILi256EEEEEELi256ENS_6half_tEfNS_4arch4Sm90ELb0ELb1ELb1ELb1ELb1ELb1ELb0ELb1ELb1ELb1ELb0ELb0EEENS1_21CollectiveEpilogueFwdINS6_IJSA_SC_SB_EEES9_SE_SG_Li256ELb1ELb1ELb0ELb0EEENS1_36VarlenDynamicPersistentTileSchedulerILi128ELi64ELi256ELi128ELb0ELb1ELb1ELb1ELb0ELb1EEEEEEEEEvNT_6ParamsE)
        .other          _ZN7cutlass13device_kernelIN5flash11enable_sm90INS1_16FlashAttnFwdSm90INS1_25CollectiveMainloopFwdSm90ILi2EN4cute5tupleIJNS5_1CILi1EEES8_S8_EEENS6_IJNS7_ILi128EEENS7_ILi64EEENS7_ILi256EEEEEELi256ENS_6half_tEfNS_4arch4Sm90ELb0ELb1ELb1ELb1ELb1ELb1ELb0ELb1ELb1ELb1ELb0ELb0EEENS1_21CollectiveEpilogueFwdINS6_IJSA_SC_SB_EEES9_SE_SG_Li256ELb1ELb1ELb0ELb0EEENS1_36VarlenDynamicPersistentTileSchedulerILi128ELi64ELi256ELi128ELb0ELb1ELb1ELb1ELb0ELb1EEEEEEEEEvNT_6ParamsE,@"STO_CUDA_ENTRY STV_DEFAULT"
_ZN7cutlass13device_kernelIN5flash11enable_sm90INS1_16FlashAttnFwdSm90INS1_25CollectiveMainloopFwdSm90ILi2EN4cute5tupleIJNS5_1CILi1EEES8_S8_EEENS6_IJNS7_ILi128EEENS7_ILi64EEENS7_ILi256EEEEEELi256ENS_6half_tEfNS_4arch4Sm90ELb0ELb1ELb1ELb1ELb1ELb1ELb0ELb1ELb1ELb1ELb0ELb0EEENS1_21CollectiveEpilogueFwdINS6_IJSA_SC_SB_EEES9_SE_SG_Li256ELb1ELb1ELb0ELb0EEENS1_36VarlenDynamicPersistentTileSchedulerILi128ELi64ELi256ELi128ELb0ELb1ELb1ELb1ELb0ELb1EEEEEEEEEvNT_6ParamsE:
[----:B------:R-:W-:Y:S01]  /*0000*/  LDC R1, c[0x0][0x37c] ;  /* 0x0000df00ff017b82 */ /* 0x000fe20000000800 */
[----:B------:R-:W-:Y:S05]  /*0010*/  EXIT ;  /* 0x000000000000794d */ /* 0x000fea0003800000 */
.L_x_5:
        /* <DEDUP_REMOVED lines=14> */
.L_x_50:


//--------------------- .text._ZN7cutlass13device_kernelIN5flash11enable_sm90INS1_16FlashAttnFwdSm90INS1_25CollectiveMainloopFwdSm90ILi2EN4cute5tupleIJNS5_1CILi1EEES8_S8_EEENS6_IJNS7_ILi128EEENS7_ILi80EEENS7_ILi256EEEEEELi256ENS_6half_tEfNS_4arch4Sm90ELb1ELb0ELb1ELb0ELb1ELb0ELb0ELb1ELb1ELb1ELb0ELb0EEENS1_21CollectiveEpilogueFwdINS6_IJSA_SC_SB_EEES9_SE_SG_Li256ELb0ELb1ELb0ELb0EEENS1_30DynamicPersistentTileSchedulerILi256ELi128ELb0ELb1ELb1EEEEEEEEEvNT_6ParamsE --------------------------
	.section	.text._ZN7cutlass13device_kernelIN5flash11enable_sm90INS1_16FlashAttnFwdSm90INS1_25CollectiveMainloopFwdSm90ILi2EN4cute5tupleIJNS5_1CILi1EEES8_S8_EEENS6_IJNS7_ILi128EEENS7_ILi80EEENS7_ILi256EEEEEELi256ENS_6half_tEfNS_4arch4Sm90ELb1ELb0ELb1ELb0ELb1ELb0ELb0ELb1ELb1ELb1ELb0ELb0EEENS1_21CollectiveEpilogueFwdINS6_IJSA_SC_SB_EEES9_SE_SG_Li256ELb0ELb1ELb0ELb0EEENS1_30DynamicPersistentTileSchedulerILi256ELi128ELb0ELb1ELb1EEEEEEEEEvNT_6ParamsE,"ax",@progbits
	.align	128
.text._ZN7cutlass13device_kernelIN5flash11enable_sm90INS1_16FlashAttnFwdSm90INS1_25CollectiveMainloopFwdSm90ILi2EN4cute5tupleIJNS5_1CILi1EEES8_S8_EEENS6_IJNS7_ILi128EEENS7_ILi80EEENS7_ILi256EEEEEELi256ENS_6half_tEfNS_4arch4Sm90ELb1ELb0ELb1ELb0ELb1ELb0ELb0ELb1ELb1ELb1ELb0ELb0EEENS1_21CollectiveEpilogueFwdINS6_IJSA_SC_SB_EEES9_SE_SG_Li256ELb0ELb1ELb0ELb0EEENS1_30DynamicPersistentTileSchedulerILi256ELi128ELb0ELb1ELb1EEEEEEEEEvNT_6ParamsE:
        .type           _ZN7cutlass13device_kernelIN5flash11enable_sm90INS1_16FlashAttnFwdSm90INS1_25CollectiveMainloopFwdSm90ILi2EN4cute5tupleIJNS5_1CILi1EEES8_S8_EEENS6_IJNS7_ILi128EEENS7_ILi80EEENS7_ILi256EEEEEELi256ENS_6half_tEfNS_4arch4Sm90ELb1ELb0ELb1ELb0ELb1ELb0ELb0ELb1ELb1ELb1ELb0ELb0EEENS1_21CollectiveEpilogueFwdINS6_IJSA_SC_SB_EEES9_SE_SG_Li256ELb0ELb1ELb0ELb0EEENS1_30DynamicPersistentTileSchedulerILi256ELi128ELb0ELb1ELb1EEEEEEEEEvNT_6ParamsE,@function
        .size           _ZN7cutlass13device_kernelIN5flash11enable_sm90INS1_16FlashAttnFwdSm90INS1_25CollectiveMainloopFwdSm90ILi2EN4cute5tupleIJNS5_1CILi1EEES8_S8_EEENS6_IJNS7_ILi128EEENS7_ILi80EEENS7_ILi256EEEEEELi256ENS_6half_tEfNS_4arch4Sm90ELb1ELb0ELb1ELb0ELb1ELb0ELb0ELb1ELb1ELb1ELb0ELb0EEENS1_21CollectiveEpilogueFwdINS6_IJSA_SC_SB_EEES9_SE_SG_Li256ELb0ELb1ELb0ELb0EEENS1_30DynamicPersistentTileSchedulerILi256ELi128ELb0ELb1ELb1EEEEEEEEEvNT_6ParamsE,(.L_x_51 - _ZN7cutlass13device_kernelIN5flash11enable_sm90INS1_16FlashAttnFwdSm90INS1_25CollectiveMainloopFwdSm90ILi2EN4cute5tupleIJNS5_1CILi1EEES8_S8_EEENS6_IJNS7_ILi128EEENS7_ILi80EEENS7_ILi256EEEEEELi256ENS_6half_tEfNS_4arch4Sm90ELb1ELb0ELb1ELb0ELb1ELb0ELb0ELb1ELb1ELb1ELb0ELb0EEENS1_21CollectiveEpilogueFwdINS6_IJSA_SC_SB_EEES9_SE_SG_Li256ELb0ELb1ELb0ELb0EEENS1_30DynamicPersistentTileSchedulerILi256ELi128ELb0ELb1ELb1EEEEEEEEEvNT_6ParamsE)
        .other          _ZN7cutlass13device_kernelIN5flash11enable_sm90INS1_16FlashAttnFwdSm90INS1_25CollectiveMainloopFwdSm90ILi2EN4cute5tupleIJNS5_1CILi1EEES8_S8_EEENS6_IJNS7_ILi128EEENS7_ILi80EEENS7_ILi256EEEEEELi256ENS_6half_tEfNS_4arch4Sm90ELb1ELb0ELb1ELb0ELb1ELb0ELb0ELb1ELb1ELb1ELb0ELb0EEENS1_21CollectiveEpilogueFwdINS6_IJSA_SC_SB_EEES9_SE_SG_Li256ELb0ELb1ELb0ELb0EEENS1_30DynamicPersistentTileSchedulerILi256ELi128ELb0ELb1ELb1EEEEEEEEEvNT_6ParamsE,@"STO_CUDA_ENTRY STV_DEFAULT"
_ZN7cutlass13device_kernelIN5flash11enable_sm90INS1_16FlashAttnFwdSm90INS1_25CollectiveMainloopFwdSm90ILi2EN4cute5tupleIJNS5_1CILi1EEES8_S8_EEENS6_IJNS7_ILi128EEENS7_ILi80EEENS7_ILi256EEEEEELi256ENS_6half_tEfNS_4arch4Sm90ELb1ELb0ELb1ELb0ELb1ELb0ELb0ELb1ELb1ELb1ELb0ELb0EEENS1_21CollectiveEpilogueFwdINS6_IJSA_SC_SB_EEES9_SE_SG_Li256ELb0ELb1ELb0ELb0EEENS1_30DynamicPersistentTileSchedulerILi256ELi128ELb0ELb1ELb1EEEEEEEEEvNT_6ParamsE:
[----:B------:R-:W-:Y:S01]  /*0000*/  LDC R1, c[0x0][0x37c] ;  /* 0x0000df00ff017b82 */ /* 0x000fe20000000800 */
[----:B------:R-:W-:Y:S05]  /*0010*/  EXIT ;  /* 0x000000000000794d */ /* 0x000fea0003800000 */
.L_x_6:
        /* <DEDUP_REMOVED lines=14> */
.L_x_51:


//--------------------- .text._ZN7cutlass13device_kernelIN5flash11enable_sm90INS1_16FlashAttnFwdSm90INS1_25CollectiveMainloopFwdSm90ILi2EN4cute5tupleIJNS5_1CILi1EEES8_S8_EEENS6_IJNS7_ILi128EEENS7_ILi80EEENS7_ILi256EEEEEELi256ENS_6half_tEfNS_4arch4Sm90ELb1ELb0ELb1ELb1ELb1ELb0ELb0ELb1ELb1ELb1ELb0ELb0EEENS1_21CollectiveEpilogueFwdINS6_IJSA_SC_SB_EEES9_SE_SG_Li256ELb1ELb1ELb0ELb0EEENS1_36VarlenDynamicPersistentTileSchedulerILi128ELi80ELi256ELi128ELb0ELb1ELb1ELb1ELb1ELb1EEEEEEEEEvNT_6ParamsE --------------------------
	.section	.text._ZN7cutlass13device_kernelIN5flash11enable_sm90INS1_16FlashAttnFwdSm90INS1_25CollectiveMainloopFwdSm90ILi2EN4cute5tupleIJNS5_1CILi1EEES8_S8_EEENS6_IJNS7_ILi128EEENS7_ILi80EEENS7_ILi256EEEEEELi256ENS_6half_tEfNS_4arch4Sm90ELb1ELb0ELb1ELb1ELb1ELb0ELb0ELb1ELb1ELb1ELb0ELb0EEENS1_21CollectiveEpilogueFwdINS6_IJSA_SC_SB_EEES9_SE_SG_Li256ELb1ELb1ELb0ELb0EEENS1_36VarlenDynamicPersistentTileSchedulerILi128ELi80ELi256ELi128ELb0ELb1ELb1ELb1ELb1ELb1EEEEEEEEEvNT_6ParamsE,"ax",@progbits
	.align	128
.text._ZN7cutlass13device_kernelIN5flash11enable_sm90INS1_16FlashAttnFwdSm90INS1_25CollectiveMainloopFwdSm90ILi2EN4cute5tupleIJNS5_1CILi1EEES8_S8_EEENS6_IJNS7_ILi128EEENS7_ILi80EEENS7_ILi256EEEEEELi256ENS_6half_tEfNS_4arch4Sm90ELb1ELb0ELb1ELb1ELb1ELb0ELb0ELb1ELb1ELb1ELb0ELb0EEENS1_21CollectiveEpilogueFwdINS6_IJSA_SC_SB_EEES9_SE_SG_Li256ELb1ELb1ELb0ELb0EEENS1_36VarlenDynamicPersistentTileSchedulerILi128ELi80ELi256ELi128ELb0ELb1ELb1ELb1ELb1ELb1EEEEEEEEEvNT_6ParamsE:
        .type           _ZN7cutlass13device_kernelIN5flash11enable_sm90INS1_16FlashAttnFwdSm90INS1_25CollectiveMainloopFwdSm90ILi2EN4cute5tupleIJNS5_1CILi1EEES8_S8_EEENS6_IJNS7_ILi128EEENS7_ILi80EEENS7_ILi256EEEEEELi256ENS_6half_tEfNS_4arch4Sm90ELb1ELb0ELb1ELb1ELb1ELb0ELb0ELb1ELb1ELb1ELb0ELb0EEENS1_21CollectiveEpilogueFwdINS6_IJSA_SC_SB_EEES9_SE_SG_Li256ELb1ELb1ELb0ELb0EEENS1_36VarlenDynamicPersistentTileSchedulerILi128ELi80ELi256ELi128ELb0ELb1ELb1ELb1ELb1ELb1EEEEEEEEEvNT_6ParamsE,@function
        .size           _ZN7cutlass13device_kernelIN5flash11enable_sm90INS1_16FlashAttnFwdSm90INS1_25CollectiveMainloopFwdSm90ILi2EN4cute5tupleIJNS5_1CILi1EEES8_S8_EEENS6_IJNS7_ILi128EEENS7_ILi80EEENS7_ILi256EEEEEELi256ENS_6half_tEfNS_4arch4Sm90ELb1ELb0ELb1ELb1ELb1ELb0ELb0ELb1ELb1ELb1ELb0ELb0EEENS1_21CollectiveEpilogueFwdINS6_IJSA_SC_SB_EEES9_SE_SG_Li256ELb1ELb1ELb0ELb0EEENS1_36VarlenDynamicPersistentTileSchedulerILi128ELi80ELi256ELi128ELb0ELb1ELb1ELb1ELb1ELb1EEEEEEEEEvNT_6ParamsE,(.L_x_52 - _ZN7cutlass13device_kernelIN5flash11enable_sm90INS1_16FlashAttnFwdSm90INS1_25CollectiveMainloopFwdSm90ILi2EN4cute5tupleIJNS5_1CILi1EEES8_S8_EEENS6_IJNS7_ILi128EEENS7_ILi80EEENS7_ILi256EEEEEELi256ENS_6half_tEfNS_4arch4Sm90ELb1ELb0ELb1ELb1ELb1ELb0ELb0ELb1ELb1ELb1ELb0ELb0EEENS1_21CollectiveEpilogueFwdINS6_IJSA_SC_SB_EEES9_SE_SG_Li256ELb1ELb1ELb0ELb0EEENS1_36VarlenDynamicPersistentTileSchedulerILi128ELi80ELi256ELi128ELb0ELb1ELb1ELb1ELb1ELb1EEEEEEEEEvNT_6ParamsE)
        .other          _ZN7cutlass13device_kernelIN5flash11enable_sm90INS1_16FlashAttnFwdSm90INS1_25CollectiveMainloopFwdSm90ILi2EN4cute5tupleIJNS5_1CILi1EEES8_S8_EEENS6_IJNS7_ILi128EEENS7_ILi80EEENS7_ILi256EEEEEELi256ENS_6half_tEfNS_4arch4Sm90ELb1ELb0ELb1ELb1ELb1ELb0ELb0ELb1ELb1ELb1ELb0ELb0EEENS1_21CollectiveEpilogueFwdINS6_IJSA_SC_SB_EEES9_SE_SG_Li256ELb1ELb1ELb0ELb0EEENS1_36VarlenDynamicPersistentTileSchedulerILi128ELi80ELi256ELi128ELb0ELb1ELb1ELb1ELb1ELb1EEEEEEEEEvNT_6ParamsE,@"STO_CUDA_ENTRY STV_DEFAULT"
_ZN7cutlass13device_kernelIN5flash11enable_sm90INS1_16FlashAttnFwdSm90INS1_25CollectiveMainloopFwdSm90ILi2EN4cute5tupleIJNS5_1CILi1EEES8_S8_EEENS6_IJNS7_ILi128EEENS7_ILi80EEENS7_ILi256EEEEEELi256ENS_6half_tEfNS_4arch4Sm90ELb1ELb0ELb1ELb1ELb1ELb0ELb0ELb1ELb1ELb1ELb0ELb0EEENS1_21CollectiveEpilogueFwdINS6_IJSA_SC_SB_EEES9_SE_SG_Li256ELb1ELb1ELb0ELb0EEENS1_36VarlenDynamicPersistentTileSchedulerILi128ELi80ELi256ELi128ELb0ELb1ELb1ELb1ELb1ELb1EEEEEEEEEvNT_6ParamsE:
[----:B------:R-:W-:Y:S01]  /*0000*/  LDC R1, c[0x0][0x37c] ;  /* 0x0000df00ff017b82 */ /* 0x000fe20000000800 */
[----:B------:R-:W-:Y:S05]  /*0010*/  EXIT ;  /* 0x000000000000794d */ /* 0x000fea0003800000 */
.L_x_7:
        /* <DEDUP_REMOVED lines=14> */
.L_x_52:


//--------------------- .text._ZN7cutlass13device_kernelIN5flash11enable_sm90INS1_16FlashAttnFwdSm90INS1_25CollectiveMainloopFwdSm90ILi2EN4cute5tupleIJNS5_1CILi1EEES8_S8_EEENS6_IJNS7_ILi128EEENS7_ILi80EEENS7_ILi256EEEEEELi256ENS_6half_tEfNS_4arch4Sm90ELb1ELb0ELb1ELb1ELb1ELb1ELb0ELb1ELb1ELb1ELb0ELb0EEENS1_21CollectiveEpilogueFwdINS6_IJSA_SC_SB_EEES9_SE_SG_Li256ELb1ELb1ELb0ELb0EEENS1_36VarlenDynamicPersistentTileSchedulerILi128ELi80ELi256ELi128ELb0ELb1ELb1ELb1ELb1ELb1EEEEEEEEEvNT_6ParamsE --------------------------
	.section	.text._ZN7cutlass13device_kernelIN5flash11enable_sm90INS1_16FlashAttnFwdSm90INS1_25CollectiveMainloopFwdSm90ILi2EN4cute5tupleIJNS5_1CILi1EEES8_S8_EEENS6_IJNS7_ILi128EEENS7_ILi80EEENS7_ILi256EEEEEELi256ENS_6half_tEfNS_4arch4Sm90ELb1ELb0ELb1ELb1ELb1ELb1ELb0ELb1ELb1ELb1ELb0ELb0EEENS1_21CollectiveEpilogueFwdINS6_IJSA_SC_SB_EEES9_SE_SG_Li256ELb1ELb1ELb0ELb0EEENS1_36VarlenDynamicPersistentTileSchedulerILi128ELi80ELi256ELi128ELb0ELb1ELb1ELb1ELb1ELb1EEEEEEEEEvNT_6ParamsE,"ax",@progbits
	.align	128
.text._ZN7cutlass13device_kernelIN5flash11enable_sm90INS1_16FlashAttnFwdSm90INS1_25CollectiveMainloopFwdSm90ILi2EN4cute5tupleIJNS5_1CILi1EEES8_S8_EEENS6_IJNS7_ILi128EEENS7_ILi80EEENS7_ILi256EEEEEELi256ENS_6half_tEfNS_4arch4Sm90ELb1ELb0ELb1ELb1ELb1ELb1ELb0ELb1ELb1ELb1ELb0ELb0EEENS1_21CollectiveEpilogueFwdINS6_IJSA_SC_SB_EEES9_SE_SG_Li256ELb1ELb1ELb0ELb0EEENS1_36VarlenDynamicPersistentTileSchedulerILi128ELi80ELi256ELi128ELb0ELb1ELb1ELb1ELb1ELb1EEEEEEEEEvNT_6ParamsE:
        .type           _ZN7cutlass13device_kernelIN5flash11enable_sm90INS1_16FlashAttnFwdSm90INS1_25CollectiveMainloopFwdSm90ILi2EN4cute5tupleIJNS5_1CILi1EEES8_S8_EEENS6_IJNS7_ILi128EEENS7_ILi80EEENS7_ILi256EEEEEELi256ENS_6half_tEfNS_4arch4Sm90ELb1ELb0ELb1ELb1ELb1ELb1ELb0ELb1ELb1ELb1ELb0ELb0EEENS1_21CollectiveEpilogueFwdINS6_IJSA_SC_SB_EEES9_SE_SG_Li256ELb1ELb1ELb0ELb0EEENS1_36VarlenDynamicPersistentTileSchedulerILi128ELi80ELi256ELi128ELb0ELb1ELb1ELb1ELb1ELb1EEEEEEEEEvNT_6ParamsE,@function
        .size           _ZN7cutlass13device_kernelIN5flash11enable_sm90INS1_16FlashAttnFwdSm90INS1_25CollectiveMainloopFwdSm90ILi2EN4cute5tupleIJNS5_1CILi1EEES8_S8_EEENS6_IJNS7_ILi128EEENS7_ILi80EEENS7_ILi256EEEEEELi256ENS_6half_tEfNS_4arch4Sm90ELb1ELb0ELb1ELb1ELb1ELb1ELb0ELb1ELb1ELb1ELb0ELb0EEENS1_21CollectiveEpilogueFwdINS6_IJSA_SC_SB_EEES9_SE_SG_Li256ELb1ELb1ELb0ELb0EEENS1_36VarlenDynamicPersistentTileSchedulerILi128ELi80ELi256ELi128ELb0ELb1ELb1ELb1ELb1ELb1EEEEEEEEEvNT_6ParamsE,(.L_x_53 - _ZN7cutlass13device_kernelIN5flash11enable_sm90INS1_16FlashAttnFwdSm90INS1_25CollectiveMainloopFwdSm90ILi2EN4cute5tupleIJNS5_1CILi1EEES8_S8_EEENS6_IJNS7_ILi128EEENS7_ILi80EEENS7_ILi256EEEEEELi256ENS_6half_tEfNS_4arch4Sm90ELb1ELb0ELb1ELb1ELb1ELb1ELb0ELb1ELb1ELb1ELb0ELb0EEENS1_21CollectiveEpilogueFwdINS6_IJSA_SC_SB_EEES9_SE_SG_Li256ELb1ELb1ELb0ELb0EEENS1_36VarlenDynamicPersistentTileSchedulerILi128ELi80ELi256ELi128ELb0ELb1ELb1ELb1ELb1ELb1EEEEEEEEEvNT_6ParamsE)
        .other          _ZN7cutlass13device_kernelIN5flash11enable_sm90INS1_16FlashAttnFwdSm90INS1_25CollectiveMainloopFwdSm90ILi2EN4cute5tupleIJNS5_1CILi1EEES8_S8_EEENS6_IJNS7_ILi128EEENS7_ILi80EEENS7_ILi256EEEEEELi256ENS_6half_tEfNS_4arch4Sm90ELb1ELb0ELb1ELb1ELb1ELb1ELb0ELb1ELb1ELb1ELb0ELb0EEENS1_21CollectiveEpilogueFwdINS6_IJSA_SC_SB_EEES9_SE_SG_Li256ELb1ELb1ELb0ELb0EEENS1_36VarlenDynamicPersistentTileSchedulerILi128ELi80ELi256ELi128ELb0ELb1ELb1ELb1ELb1ELb1EEEEEEEEEvNT_6ParamsE,@"STO_CUDA_ENTRY STV_DEFAULT"
_ZN7cutlass13device_kernelIN5flash11enable_sm90INS1_16FlashAttnFwdSm90INS1_25CollectiveMainloopFwdSm90ILi2EN4cute5tupleIJNS5_1CILi1EEES8_S8_EEENS6_IJNS7_ILi128EEENS7_ILi80EEENS7_ILi256EEEEEELi256ENS_6half_tEfNS_4arch4Sm90ELb1ELb0ELb1ELb1ELb1ELb1ELb0ELb1ELb1ELb1ELb0ELb0EEENS1_21CollectiveEpilogueFwdINS6_IJSA_SC_SB_EEES9_SE_SG_Li256ELb1ELb1ELb0ELb0EEENS1_36VarlenDynamicPersistentTileSchedulerILi128ELi80ELi256ELi128ELb0ELb1ELb1ELb1ELb1ELb1EEEEEEEEEvNT_6ParamsE:
[----:B------:R-:W-:Y:S01]  /*0000*/  LDC R1, c[0x0][0x37c] ;  /* 0x0000df00ff017b82 */ /* 0x000fe20000000800 */
[----:B------:R-:W-:Y:S05]  /*0010*/  EXIT ;  /* 0x000000000000794d */ /* 0x000fea0003800000 */
.L_x_8:
        /* <DEDUP_REMOVED lines=14> */
.L_x_53:


//--------------------- .text._ZN7cutlass13device_kernelIN5flash11enable_sm90INS1_16FlashAttnFwdSm90INS1_25CollectiveMainloopFwdSm90ILi2EN4cute5tupleIJNS5_1CILi1EEES8_S8_EEENS6_IJNS7_ILi128EEENS7_ILi96EEENS7_ILi192EEEEEELi192ENS_6half_tEfNS_4arch4Sm90ELb0ELb0ELb1ELb0ELb1ELb0ELb0ELb1ELb1ELb1ELb0ELb0EEENS1_21CollectiveEpilogueFwdINS6_IJSA_SC_SB_EEES9_SE_SG_Li256ELb0ELb1ELb0ELb0EEENS1_29StaticPersistentTileSchedulerILb0EEEEEEEEEvNT_6ParamsE --------------------------
	.section	.text._ZN7cutlass13device_kernelIN5flash11enable_sm90INS1_16FlashAttnFwdSm90INS1_25CollectiveMainloopFwdSm90ILi2EN4cute5tupleIJNS5_1CILi1EEES8_S8_EEENS6_IJNS7_ILi128EEENS7_ILi96EEENS7_ILi192EEEEEELi192ENS_6half_tEfNS_4arch4Sm90ELb0ELb0ELb1ELb0ELb1ELb0ELb0ELb1ELb1ELb1ELb0ELb0EEENS1_21CollectiveEpilogueFwdINS6_IJSA_SC_SB_EEES9_SE_SG_Li256ELb0ELb1ELb0ELb0EEENS1_29StaticPersistentTileSchedulerILb0EEEEEEEEEvNT_6ParamsE,"ax",@progbits
	.align	128
.text._ZN7cutlass13device_kernelIN5flash11enable_sm90INS1_16FlashAttnFwdSm90INS1_25CollectiveMainloopFwdSm90ILi2EN4cute5tupleIJNS5_1CILi1EEES8_S8_EEENS6_IJNS7_ILi128EEENS7_ILi96EEENS7_ILi192EEEEEELi192ENS_6half_tEfNS_4arch4Sm90ELb0ELb0ELb1ELb0ELb1ELb0ELb0ELb1ELb1ELb1ELb0ELb0EEENS1_21CollectiveEpilogueFwdINS6_IJSA_SC_SB_EEES9_SE_SG_Li256ELb0ELb1ELb0ELb0EEENS1_29StaticPersistentTileSchedulerILb0EEEEEEEEEvNT_6ParamsE:
        .type           _ZN7cutlass13device_kernelIN5flash11enable_sm90INS1_16FlashAttnFwdSm90INS1_25CollectiveMainloopFwdSm90ILi2EN4cute5tupleIJNS5_1CILi1EEES8_S8_EEENS6_IJNS7_ILi128EEENS7_ILi96EEENS7_ILi192EEEEEELi192ENS_6half_tEfNS_4arch4Sm90ELb0ELb0ELb1ELb0ELb1ELb0ELb0ELb1ELb1ELb1ELb0ELb0EEENS1_21CollectiveEpilogueFwdINS6_IJSA_SC_SB_EEES9_SE_SG_Li256ELb0ELb1ELb0ELb0EEENS1_29StaticPersistentTileSchedulerILb0EEEEEEEEEvNT_6ParamsE,@function
        .size           _ZN7cutlass13device_kernelIN5flash11enable_sm90INS1_16FlashAttnFwdSm90INS1_25CollectiveMainloopFwdSm90ILi2EN4cute5tupleIJNS5_1CILi1EEES8_S8_EEENS6_IJNS7_ILi128EEENS7_ILi96EEENS7_ILi192EEEEEELi192ENS_6half_tEfNS_4arch4Sm90ELb0ELb0ELb1ELb0ELb1ELb0ELb0ELb1ELb1ELb1ELb0ELb0EEENS1_21CollectiveEpilogueFwdINS6_IJSA_SC_SB_EEES9_SE_SG_Li256ELb0ELb1ELb0ELb0EEENS1_29StaticPersistentTileSchedulerILb0EEEEEEEEEvNT_6ParamsE,(.L_x_54 - _ZN7cutlass13device_kernelIN5flash11enable_sm90INS1_16FlashAttnFwdSm90INS1_25CollectiveMainloopFwdSm90ILi2EN4cute5tupleIJNS5_1CILi1EEES8_S8_EEENS6_IJNS7_ILi128EEENS7_ILi96EEENS7_ILi192EEEEEELi192ENS_6half_tEfNS_4arch4Sm90ELb0ELb0ELb1ELb0ELb1ELb0ELb0ELb1ELb1ELb1ELb0ELb0EEENS1_21CollectiveEpilogueFwdINS6_IJSA_SC_SB_EEES9_SE_SG_Li256ELb0ELb1ELb0ELb0EEENS1_29StaticPersistentTileSchedulerILb0EEEEEEEEEvNT_6ParamsE)
        .other          _ZN7cutlass13device_kernelIN5flash11enable_sm90INS1_16FlashAttnFwdSm90INS1_25CollectiveMainloopFwdSm90ILi2EN4cute5tupleIJNS5_1CILi1EEES8_S8_EEENS6_IJNS7_ILi128EEENS7_ILi96EEENS7_ILi192EEEEEELi192ENS_6half_tEfNS_4arch4Sm90ELb0ELb0ELb1ELb0ELb1ELb0ELb0ELb1ELb1ELb1ELb0ELb0EEENS1_21CollectiveEpilogueFwdINS6_IJSA_SC_SB_EEES9_SE_SG_Li256ELb0ELb1ELb0ELb0EEENS1_29StaticPersistentTileSchedulerILb0EEEEEEEEEvNT_6ParamsE,@"STO_CUDA_ENTRY STV_DEFAULT"
_ZN7cutlass13device_kernelIN5flash11enable_sm90INS1_16FlashAttnFwdSm90INS1_25CollectiveMainloopFwdSm90ILi2EN4cute5tupleIJNS5_1CILi1EEES8_S8_EEENS6_IJNS7_ILi128EEENS7_ILi96EEENS7_ILi192EEEEEELi192ENS_6half_tEfNS_4arch4Sm90ELb0ELb0ELb1ELb0ELb1ELb0ELb0ELb1ELb1ELb1ELb0ELb0EEENS1_21CollectiveEpilogueFwdINS6_IJSA_SC_SB_EEES9_SE_SG_Li256ELb0ELb1ELb0ELb0EEENS1_29StaticPersistentTileSchedulerILb0EEEEEEEEEvNT_6ParamsE:
[----:B------:R-:W-:Y:S01]  /*0000*/  LDC R1, c[0x0][0x37c] ;  /* 0x0000df00ff017b82 */ /* 0x000fe20000000800 */
[----:B------:R-:W-:Y:S05]  /*0010*/  EXIT ;  /* 0x000000000000794d */ /* 0x000fea0003800000 */
.L_x_9:
        /* <DEDUP_REMOVED lines=14> */
.L_x_54:


//--------------------- .text._ZN7cutlass13device_kernelIN5flash11enable_sm90INS1_16FlashAttnFwdSm90INS1_25CollectiveMainloopFwdSm90ILi2EN4cute5tupleIJNS5_1CILi1EEES8_S8_EEENS6_IJNS7_ILi128EEENS7_ILi96EEENS7_ILi192EEEEEELi192ENS_6half_tEfNS_4arch4Sm90ELb0ELb0ELb1ELb1ELb1ELb0ELb0ELb1ELb1ELb1ELb0ELb0EEENS1_21CollectiveEpilogueFwdINS6_IJSA_SC_SB_EEES9_SE_SG_Li256ELb1ELb1ELb0ELb0EEENS1_36VarlenDynamicPersistentTileSchedulerILi128ELi96ELi256ELi128ELb0ELb1ELb1ELb0ELb1ELb1EEEEEEEEEvNT_6ParamsE --------------------------
	.section	.text._ZN7cutlass13device_kernelIN5flash11enable_sm90INS1_16FlashAttnFwdSm90INS1_25CollectiveMainloopFwdSm90ILi2EN4cute5tupleIJNS5_1CILi1EEES8_S8_EEENS6_IJNS7_ILi128EEENS7_ILi96EEENS7_ILi192EEEEEELi192ENS_6half_tEfNS_4arch4Sm90ELb0ELb0ELb1ELb1ELb1ELb0ELb0ELb1ELb1ELb1ELb0ELb0EEENS1_21CollectiveEpilogueFwdINS6_IJSA_SC_SB_EEES9_SE_SG_Li256ELb1ELb1ELb0ELb0EEENS1_36VarlenDynamicPersistentTileSchedulerILi128ELi96ELi256ELi128ELb0ELb1ELb1ELb0ELb1ELb1EEEEEEEEEvNT_6ParamsE,"ax",@progbits
	.align	128
.text._ZN7cutlass13device_kernelIN5flash11enable_sm90INS1_16FlashAttnFwdSm90INS1_25CollectiveMainloopFwdSm90ILi2EN4cute5tupleIJNS5_1CILi1EEES8_S8_EEENS6_IJNS7_ILi128EEENS7_ILi96EEENS7_ILi192EEEEEELi192ENS_6half_tEfNS_4arch4Sm90ELb0ELb0ELb1ELb1ELb1ELb0ELb0ELb1ELb1ELb1ELb0ELb0EEENS1_21CollectiveEpilogueFwdINS6_IJSA_SC_SB_EEES9_SE_SG_Li256ELb1ELb1ELb0ELb0EEENS1_36VarlenDynamicPersistentTileSchedulerILi128ELi96ELi256ELi128ELb0ELb1ELb1ELb0ELb1ELb1EEEEEEEEEvNT_6ParamsE:
        .type           _ZN7cutlass13device_kernelIN5flash11enable_sm90INS1_16FlashAttnFwdSm90INS1_25CollectiveMainloopFwdSm90ILi2EN4cute5tupleIJNS5_1CILi1EEES8_S8_EEENS6_IJNS7_ILi128EEENS7_ILi96EEENS7_ILi192EEEEEELi192ENS_6half_tEfNS_4arch4Sm90ELb0ELb0ELb1ELb1ELb1ELb0ELb0ELb1ELb1ELb1ELb0ELb0EEENS1_21CollectiveEpilogueFwdINS6_IJSA_SC_SB_EEES9_SE_SG_Li256ELb1ELb1ELb0ELb0EEENS1_36VarlenDynamicPersistentTileSchedulerILi128ELi96ELi256ELi128ELb0ELb1ELb1ELb0ELb1ELb1EEEEEEEEEvNT_6ParamsE,@function
        .size           _ZN7cutlass13device_kernelIN5flash11enable_sm90INS1_16FlashAttnFwdSm90INS1_25CollectiveMainloopFwdSm90ILi2EN4cute5tupleIJNS5_1CILi1EEES8_S8_EEENS6_IJNS7_ILi128EEENS7_ILi96EEENS7_ILi192EEEEEELi192ENS_6half_tEfNS_4arch4Sm90ELb0ELb0ELb1ELb1ELb1ELb0ELb0ELb1ELb1ELb1ELb0ELb0EEENS1_21CollectiveEpilogueFwdINS6_IJSA_SC_SB_EEES9_SE_SG_Li256ELb1ELb1ELb0ELb0EEENS1_36VarlenDynamicPersistentTileSchedulerILi128ELi96ELi256ELi128ELb0ELb1ELb1ELb0ELb1ELb1EEEEEEEEEvNT_6ParamsE,(.L_x_55 - _ZN7cutlass13device_kernelIN5flash11enable_sm90INS1_16FlashAttnFwdSm90INS1_25CollectiveMainloopFwdSm90ILi2EN4cute5tupleIJNS5_1CILi1EEES8_S8_EEENS6_IJNS7_ILi128EEENS7_ILi96EEENS7_ILi192EEEEEELi192ENS_6half_tEfNS_4arch4Sm90ELb0ELb0ELb1ELb1ELb1ELb0ELb0ELb1ELb1ELb1ELb0ELb0EEENS1_21CollectiveEpilogueFwdINS6_IJSA_SC_SB_EEES9_SE_SG_Li256ELb1ELb1ELb0ELb0EEENS1_36VarlenDynamicPersistentTileSchedulerILi128ELi96ELi256ELi128ELb0ELb1ELb1ELb0ELb1ELb1EEEEEEEEEvNT_6ParamsE)
        .other          _ZN7cutlass13device_kernelIN5flash11enable_sm90INS1_16FlashAttnFwdSm90INS1_25CollectiveMainloopFwdSm90ILi2EN4cute5tupleIJNS5_1CILi1EEES8_S8_EEENS6_IJNS7_ILi128EEENS7_ILi96EEENS7_ILi192EEEEEELi192ENS_6half_tEfNS_4arch4Sm90ELb0ELb0ELb1ELb1ELb1ELb0ELb0ELb1ELb1ELb1ELb0ELb0EEENS1_21CollectiveEpilogueFwdINS6_IJSA_SC_SB_EEES9_SE_SG_Li256ELb1ELb1ELb0ELb0EEENS1_36VarlenDynamicPersistentTileSchedulerILi128ELi96ELi256ELi128ELb0ELb1ELb1ELb0ELb1ELb1EEEEEEEEEvNT_6ParamsE,@"STO_CUDA_ENTRY STV_DEFAULT"
_ZN7cutlass13device_kernelIN5flash11enable_sm90INS1_16FlashAttnFwdSm90INS1_25CollectiveMainloopFwdSm90ILi2EN4cute5tupleIJNS5_1CILi1EEES8_S8_EEENS6_IJNS7_ILi128EEENS7_ILi96EEENS7_ILi192EEEEEELi192ENS_6half_tEfNS_4arch4Sm90ELb0ELb0ELb1ELb1ELb1ELb0ELb0ELb1ELb1ELb1ELb0ELb0EEENS1_21CollectiveEpilogueFwdINS6_IJSA_SC_SB_EEES9_SE_SG_Li256ELb1ELb1ELb0ELb0EEENS1_36VarlenDynamicPersistentTileSchedulerILi128ELi96ELi256ELi128ELb0ELb1ELb1ELb0ELb1ELb1EEEEEEEEEvNT_6ParamsE:
[----:B------:R-:W-:Y:S01]  /*0000*/  LDC R1, c[0x0][0x37c] ;  /* 0x0000df00ff017b82 */ /* 0x000fe20000000800 */
[----:B------:R-:W-:Y:S05]  /*0010*/  EXIT ;  /* 0x000000000000794d */ /* 0x000fea0003800000 */
.L_x_10:
        /* <DEDUP_REMOVED lines=14> */
.L_x_55:


//--------------------- .text._ZN7cutlass13device_kernelIN5flash11enable_sm90INS1_16FlashAttnFwdSm90INS1_25CollectiveMainloopFwdSm90ILi2EN4cute5tupleIJNS5_1CILi1EEES8_S8_EEENS6_IJNS7_ILi128EEENS7_ILi96EEENS7_ILi192EEEEEELi192ENS_6half_tEfNS_4arch4Sm90ELb0ELb0ELb1ELb1ELb1ELb1ELb0ELb1ELb1ELb1ELb0ELb0EEENS1_21CollectiveEpilogueFwdINS6_IJSA_SC_SB_EEES9_SE_SG_Li256ELb1ELb1ELb0ELb0EEENS1_36VarlenDynamicPersistentTileSchedulerILi128ELi96ELi256ELi128ELb0ELb1ELb1ELb0ELb1ELb1EEEEEEEEEvNT_6ParamsE --------------------------
	.section	.text._ZN7cutlass13device_kernelIN5flash11enable_sm90INS1_16FlashAttnFwdSm90INS1_25CollectiveMainloopFwdSm90ILi2EN4cute5tupleIJNS5_1CILi1EEES8_S8_EEENS6_IJNS7_ILi128EEENS7_ILi96EEENS7_ILi192EEEEEELi192ENS_6half_tEfNS_4arch4Sm90ELb0ELb0ELb1ELb1ELb1ELb1ELb0ELb1ELb1ELb1ELb0ELb0EEENS1_21CollectiveEpilogueFwdINS6_IJSA_SC_SB_EEES9_SE_SG_Li256ELb1ELb1ELb0ELb0EEENS1_36VarlenDynamicPersistentTileSchedulerILi128ELi96ELi256ELi128ELb0ELb1ELb1ELb0ELb1ELb1EEEEEEEEEvNT_6ParamsE,"ax",@progbits
	.align	128
.text._ZN7cutlass13device_kernelIN5flash11enable_sm90INS1_16FlashAttnFwdSm90INS1_25CollectiveMainloopFwdSm90ILi2EN4cute5tupleIJNS5_1CILi1EEES8_S8_EEENS6_IJNS7_ILi128EEENS7_ILi96EEENS7_ILi192EEEEEELi192ENS_6half_tEfNS_4arch4Sm90ELb0ELb0ELb1ELb1ELb1ELb1ELb0ELb1ELb1ELb1ELb0ELb0EEENS1_21CollectiveEpilogueFwdINS6_IJSA_SC_SB_EEES9_SE_SG_Li256ELb1ELb1ELb0ELb0EEENS1_36VarlenDynamicPersistentTileSchedulerILi128ELi96ELi256ELi128ELb0ELb1ELb1ELb0ELb1ELb1EEEEEEEEEvNT_6ParamsE:
        .type           _ZN7cutlass13device_kernelIN5flash11enable_sm90INS1_16FlashAttnFwdSm90INS1_25CollectiveMainloopFwdSm90ILi2EN4cute5tupleIJNS5_1CILi1EEES8_S8_EEENS6_IJNS7_ILi128EEENS7_ILi96EEENS7_ILi192EEEEEELi192ENS_6half_tEfNS_4arch4Sm90ELb0ELb0ELb1ELb1ELb1ELb1ELb0ELb1ELb1ELb1ELb0ELb0EEENS1_21CollectiveEpilogueFwdINS6_IJSA_SC_SB_EEES9_SE_SG_Li256ELb1ELb1ELb0ELb0EEENS1_36VarlenDynamicPersistentTileSchedulerILi128ELi96ELi256ELi128ELb0ELb1ELb1ELb0ELb1ELb1EEEEEEEEEvNT_6ParamsE,@function
        .size           _ZN7cutlass13device_kernelIN5flash11enable_sm90INS1_16FlashAttnFwdSm90INS1_25CollectiveMainloopFwdSm90ILi2EN4cute5tupleIJNS5_1CILi1EEES8_S8_EEENS6_IJNS7_ILi128EEENS7_ILi96EEENS7_ILi192EEEEEELi192ENS_6half_tEfNS_4arch4Sm90ELb0ELb0ELb1ELb1ELb1ELb1ELb0ELb1ELb1ELb1ELb0ELb0EEENS1_21CollectiveEpilogueFwdINS6_IJSA_SC_SB_EEES9_SE_SG_Li256ELb1ELb1ELb0ELb0EEENS1_36VarlenDynamicPersistentTileSchedulerILi128ELi96ELi256ELi128ELb0ELb1ELb1ELb0ELb1ELb1EEEEEEEEEvNT_6ParamsE,(.L_x_56 - _ZN7cutlass13device_kernelIN5flash11enable_sm90INS1_16FlashAttnFwdSm90INS1_25CollectiveMainloopFwdSm90ILi2EN4cute5tupleIJNS5_1CILi1EEES8_S8_EEENS6_IJNS7_ILi128EEENS7_ILi96EEENS7_ILi192EEEEEELi192ENS_6half_tEfNS_4arch4Sm90ELb0ELb0ELb1ELb1ELb1ELb1ELb0ELb1ELb1ELb1ELb0ELb0EEENS1_21CollectiveEpilogueFwdINS6_IJSA_SC_SB_EEES9_SE_SG_Li256ELb1ELb1ELb0ELb0EEENS1_36VarlenDynamicPersistentTileSchedulerILi128ELi96ELi256ELi128ELb0ELb1ELb1ELb0ELb1ELb1EEEEEEEEEvNT_6ParamsE)
        .other          _ZN7cutlass13device_kernelIN5flash11enable_sm90INS1_16FlashAttnFwdSm90INS1_25CollectiveMainloopFwdSm90ILi2EN4cute5tupleIJNS5_1CILi1EEES8_S8_EEENS6_IJNS7_ILi128EEENS7_ILi96EEENS7_ILi192EEEEEELi192ENS_6half_tEfNS_4arch4Sm90ELb0ELb0ELb1ELb1ELb1ELb1ELb0ELb1ELb1ELb1ELb0ELb0EEENS1_21CollectiveEpilogueFwdINS6_IJSA_SC_SB_EEES9_SE_SG_Li256ELb1ELb1ELb0ELb0EEENS1_36VarlenDynamicPersistentTileSchedulerILi128ELi96ELi256ELi128ELb0ELb1ELb1ELb0ELb1ELb1EEEEEEEEEvNT_6ParamsE,@"STO_CUDA_ENTRY STV_DEFAULT"
_ZN7cutlass13device_kernelIN5flash11enable_sm90INS1_16FlashAttnFwdSm90INS1_25CollectiveMainloopFwdSm90ILi2EN4cute5tupleIJNS5_1CILi1EEES8_S8_EEENS6_IJNS7_ILi128EEENS7_ILi96EEENS7_ILi192EEEEEELi192ENS_6half_tEfNS_4arch4Sm90ELb0ELb0ELb1ELb1ELb1ELb1ELb0ELb1ELb1ELb1ELb0ELb0EEENS1_21CollectiveEpilogueFwdINS6_IJSA_SC_SB_EEES9_SE_SG_Li256ELb1ELb1ELb0ELb0EEENS1_36VarlenDynamicPersistentTileSchedulerILi128ELi96ELi256ELi128ELb0ELb1ELb1ELb0ELb1ELb1EEEEEEEEEvNT_6ParamsE:
[----:B------:R-:W-:Y:S01]  /*0000*/  LDC R1, c[0x0][0x37c] ;  /* 0x0000df00ff017b82 */ /* 0x000fe20000000800 */
[----:B------:R-:W-:Y:S05]  /*0010*/  EXIT ;  /* 0x000000000000794d */ /* 0x000fea0003800000 */
.L_x_11:
        /* <DEDUP_REMOVED lines=14> */
.L_x_56:


//--------------------- .text._ZN7cutlass13device_kernelIN5flash11enable_sm90INS1_16FlashAttnFwdSm90INS1_25CollectiveMainloopFwdSm90ILi2EN4cute5tupleIJNS5_1CILi1EEES8_S8_EEENS6_IJNS7_ILi128EEENS7_ILi96EEENS7_ILi192EEEEEELi192ENS_6half_tEfNS_4arch4Sm90ELb0ELb1ELb1ELb0ELb1ELb0ELb0ELb1ELb1ELb1ELb0ELb0EEENS1_21CollectiveEpilogueFwdINS6_IJSA_SC_SB_EEES9_SE_SG_Li256ELb0ELb1ELb0ELb0EEENS1_30DynamicPersistentTileSchedulerILi256ELi128ELb0ELb1ELb1EEEEEEEEEvNT_6ParamsE --------------------------
	.section	.text._ZN7cutlass13device_kernelIN5flash11enable_sm90INS1_16FlashAttnFwdSm90INS1_25CollectiveMainloopFwdSm90ILi2EN4cute5tupleIJNS5_1CILi1EEES8_S8_EEENS6_IJNS7_ILi128EEENS7_ILi96EEENS7_ILi192EEEEEELi192ENS_6half_tEfNS_4arch4Sm90ELb0ELb1ELb1ELb0ELb1ELb0ELb0ELb1ELb1ELb1ELb0ELb0EEENS1_21CollectiveEpilogueFwdINS6_IJSA_SC_SB_EEES9_SE_SG_Li256ELb0ELb1ELb0ELb0EEENS1_30DynamicPersistentTileSchedulerILi256ELi128ELb0ELb1ELb1EEEEEEEEEvNT_6ParamsE,"ax",@progbits
	.align	128
.text._ZN7cutlass13device_kernelIN5flash11enable_sm90INS1_16FlashAttnFwdSm90INS1_25CollectiveMainloopFwdSm90ILi2EN4cute5tupleIJNS5_1CILi1EEES8_S8_EEENS6_IJNS7_ILi128EEENS7_ILi96EEENS7_ILi192EEEEEELi192ENS_6half_tEfNS_4arch4Sm90ELb0ELb1ELb1ELb0ELb1ELb0ELb0ELb1ELb1ELb1ELb0ELb0EEENS1_21CollectiveEpilogueFwdINS6_IJSA_SC_SB_EEES9_SE_SG_Li256ELb0ELb1ELb0ELb0EEENS1_30DynamicPersistentTileSchedulerILi256ELi128ELb0ELb1ELb1EEEEEEEEEvNT_6ParamsE:
        .type           _ZN7cutlass13device_kernelIN5flash11enable_sm90INS1_16FlashAttnFwdSm90INS1_25CollectiveMainloopFwdSm90ILi2EN4cute5tupleIJNS5_1CILi1EEES8_S8_EEENS6_IJNS7_ILi128EEENS7_ILi96EEENS7_ILi192EEEEEELi192ENS_6half_tEfNS_4arch4Sm90ELb0ELb1ELb1ELb0ELb1ELb0ELb0ELb1ELb1ELb1ELb0ELb0EEENS1_21CollectiveEpilogueFwdINS6_IJSA_SC_SB_EEES9_SE_SG_Li256ELb0ELb1ELb0ELb0EEENS1_30DynamicPersistentTileSchedulerILi256ELi128ELb0ELb1ELb1EEEEEEEEEvNT_6ParamsE,@function
        .size           _ZN7cutlass13device_kernelIN5flash11enable_sm90INS1_16FlashAttnFwdSm90INS1_25CollectiveMainloopFwdSm90ILi2EN4cute5tupleIJNS5_1CILi1EEES8_S8_EEENS6_IJNS7_ILi128EEENS7_ILi96EEENS7_ILi192EEEEEELi192ENS_6half_tEfNS_4arch4Sm90ELb0ELb1ELb1ELb0ELb1ELb0ELb0ELb1ELb1ELb1ELb0ELb0EEENS1_21CollectiveEpilogueFwdINS6_IJSA_SC_SB_EEES9_SE_SG_Li256ELb0ELb1ELb0ELb0EEENS1_30DynamicPersistentTileSchedulerILi256ELi128ELb0ELb1ELb1EEEEEEEEEvNT_6ParamsE,(.L_x_57 - _ZN7cutlass13device_kernelIN5flash11enable_sm90INS1_16FlashAttnFwdSm90INS1_25CollectiveMainloopFwdSm90ILi2EN4cute5tupleIJNS5_1CILi1EEES8_S8_EEENS6_IJNS7_ILi128EEENS7_ILi96EEENS7_ILi192EEEEEELi192ENS_6half_tEfNS_4arch4Sm90ELb0ELb1ELb1ELb0ELb1ELb0ELb0ELb1ELb1ELb1ELb0ELb0EEENS1_21CollectiveEpilogueFwdINS6_IJSA_SC_SB_EEES9_SE_SG_Li256ELb0ELb1ELb0ELb0EEENS1_30DynamicPersistentTileSchedulerILi256ELi128ELb0ELb1ELb1EEEEEEEEEvNT_6ParamsE)
        .other          _ZN7cutlass13device_kernelIN5flash11enable_sm90INS1_16FlashAttnFwdSm90INS1_25CollectiveMainloopFwdSm90ILi2EN4cute5tupleIJNS5_1CILi1EEES8_S8_EEENS6_IJNS7_ILi128EEENS7_ILi96EEENS7_ILi192EEEEEELi192ENS_6half_tEfNS_4arch4Sm90ELb0ELb1ELb1ELb0ELb1ELb0ELb0ELb1ELb1ELb1ELb0ELb0EEENS1_21CollectiveEpilogueFwdINS6_IJSA_SC_SB_EEES9_SE_SG_Li256ELb0ELb1ELb0ELb0EEENS1_30DynamicPersistentTileSchedulerILi256ELi128ELb0ELb1ELb1EEEEEEEEEvNT_6ParamsE,@"STO_CUDA_ENTRY STV_DEFAULT"
_ZN7cutlass13device_kernelIN5flash11enable_sm90INS1_16FlashAttnFwdSm90INS1_25CollectiveMainloopFwdSm90ILi2EN4cute5tupleIJNS5_1CILi1EEES8_S8_EEENS6_IJNS7_ILi128EEENS7_ILi96EEENS7_ILi192EEEEEELi192ENS_6half_tEfNS_4arch4Sm90ELb0ELb1ELb1ELb0ELb1ELb0ELb0ELb1ELb1ELb1ELb0ELb0EEENS1_21CollectiveEpilogueFwdINS6_IJSA_SC_SB_EEES9_SE_SG_Li256ELb0ELb1ELb0ELb0EEENS1_30DynamicPersistentTileSchedulerILi256ELi128ELb0ELb1ELb1EEEEEEEEEvNT_6ParamsE:
[----:B------:R-:W-:Y:S01]  /*0000*/  LDC R1, c[0x0][0x37c] ;  /* 0x0000df00ff017b82 */ /* 0x000fe20000000800 */
[----:B------:R-:W-:Y:S05]  /*0010*/  EXIT ;  /* 0x000000000000794d */ /* 0x000fea0003800000 */
.L_x_12:
        /* <DEDUP_REMOVED lines=14> */
.L_x_57:


//--------------------- .text._ZN7cutlass13device_kernelIN5flash11enable_sm90INS1_16FlashAttnFwdSm90INS1_25CollectiveMainloopFwdSm90ILi2EN4cute5tupleIJNS5_1CILi1EEES8_S8_EEENS6_IJNS7_ILi128EEENS7_ILi96EEENS7_ILi192EEEEEELi192ENS_6half_tEfNS_4arch4Sm90ELb0ELb1ELb1ELb1ELb1ELb0ELb0ELb1ELb1ELb1ELb0ELb0EEENS1_21CollectiveEpilogueFwdINS6_IJSA_SC_SB_EEES9_SE_SG_Li256ELb1ELb1ELb0ELb0EEENS1_36VarlenDynamicPersistentTileSchedulerILi128ELi96ELi256ELi128ELb0ELb1ELb1ELb1ELb0ELb1EEEEEEEEEvNT_6ParamsE --------------------------
	.section	.text._ZN7cutlass13device_kernelIN5flash11enable_sm90INS1_16FlashAttnFwdSm90INS1_25CollectiveMainloopFwdSm90ILi2EN4cute5tupleIJNS5_1CILi1EEES8_S8_EEENS6_IJNS7_ILi128EEENS7_ILi96EEENS7_ILi192EEEEEELi192ENS_6half_tEfNS_4arch4Sm90ELb0ELb1ELb1ELb1ELb1ELb0ELb0ELb1ELb1ELb1ELb0ELb0EEENS1_21CollectiveEpilogueFwdINS6_IJSA_SC_SB_EEES9_SE_SG_Li256ELb1ELb1ELb0ELb0EEENS1_36VarlenDynamicPersistentTileSchedulerILi128ELi96ELi256ELi128ELb0ELb1ELb1ELb1ELb0ELb1EEEEEEEEEvNT_6ParamsE,"ax",@progbits
	.align	128
.text._ZN7cutlass13device_kernelIN5flash11enable_sm90INS1_16FlashAttnFwdSm90INS1_25CollectiveMainloopFwdSm90ILi2EN4cute5tupleIJNS5_1CILi1EEES8_S8_EEENS6_IJNS7_ILi128EEENS7_ILi96EEENS7_ILi192EEEEEELi192ENS_6half_tEfNS_4arch4Sm90ELb0ELb1ELb1ELb1ELb1ELb0ELb0ELb1ELb1ELb1ELb0ELb0EEENS1_21CollectiveEpilogueFwdINS6_IJSA_SC_SB_EEES9_SE_SG_Li256ELb1ELb1ELb0ELb0EEENS1_36VarlenDynamicPersistentTileSchedulerILi128ELi96ELi256ELi128ELb0ELb1ELb1ELb1ELb0ELb1EEEEEEEEEvNT_6ParamsE:
        .type           _ZN7cutlass13device_kernelIN5flash11enable_sm90INS1_16FlashAttnFwdSm90INS1_25CollectiveMainloopFwdSm90ILi2EN4cute5tupleIJNS5_1CILi1EEES8_S8_EEENS6_IJNS7_ILi128EEENS7_ILi96EEENS7_ILi192EEEEEELi192ENS_6half_tEfNS_4arch4Sm90ELb0ELb1ELb1ELb1ELb1ELb0ELb0ELb1ELb1ELb1ELb0ELb0EEENS1_21CollectiveEpilogueFwdINS6_IJSA_SC_SB_EEES9_SE_SG_Li256ELb1ELb1ELb0ELb0EEENS1_36VarlenDynamicPersistentTileSchedulerILi128ELi96ELi256ELi128ELb0ELb1ELb1ELb1ELb0ELb1EEEEEEEEEvNT_6ParamsE,@function
        .size           _ZN7cutlass13device_kernelIN5flash11enable_sm90INS1_16FlashAttnFwdSm90INS1_25CollectiveMainloopFwdSm90ILi2EN4cute5tupleIJNS5_1CILi1EEES8_S8_EEENS6_IJNS7_ILi128EEENS7_ILi96EEENS7_ILi192EEEEEELi192ENS_6half_tEfNS_4arch4Sm90ELb0ELb1ELb1ELb1ELb1ELb0ELb0ELb1ELb1ELb1ELb0ELb0EEENS1_21CollectiveEpilogueFwdINS6_IJSA_SC_SB_EEES9_SE_SG_Li256ELb1ELb1ELb0ELb0EEENS1_36VarlenDynamicPersistentTileSchedulerILi128ELi96ELi256ELi128ELb0ELb1ELb1ELb1ELb0ELb1EEEEEEEEEvNT_6ParamsE,(.L_x_58 - _ZN7cutlass13device_kernelIN5flash11enable_sm90INS1_16FlashAttnFwdSm90INS1_25CollectiveMainloopFwdSm90ILi2EN4cute5tupleIJNS5_1CILi1EEES8_S8_EEENS6_IJNS7_ILi128EEENS7_ILi96EEENS7_ILi192EEEEEELi192ENS_6half_tEfNS_4arch4Sm90ELb0ELb1ELb1ELb1ELb1ELb0ELb0ELb1ELb1ELb1ELb0ELb0EEENS1_21CollectiveEpilogueFwdINS6_IJSA_SC_SB_EEES9_SE_SG_Li256ELb1ELb1ELb0ELb0EEENS1_36VarlenDynamicPersistentTileSchedulerILi128ELi96ELi256ELi128ELb0ELb1ELb1ELb1ELb0ELb1EEEEEEEEEvNT_6ParamsE)
        .other          _ZN7cutlass13device_kernelIN5flash11enable_sm90INS1_16FlashAttnFwdSm90INS1_25CollectiveMainloopFwdSm90ILi2EN4cute5tupleIJNS5_1CILi1EEES8_S8_EEENS6_IJNS7_ILi128EEENS7_ILi96EEENS7_ILi192EEEEEELi192ENS_6half_tEfNS_4arch4Sm90ELb0ELb1ELb1ELb1ELb1ELb0ELb0ELb1ELb1ELb1ELb0ELb0EEENS1_21CollectiveEpilogueFwdINS6_IJSA_SC_SB_EEES9_SE_SG_Li256ELb1ELb1ELb0ELb0EEENS1_36VarlenDynamicPersistentTileSchedulerILi128ELi96ELi256ELi128ELb0ELb1ELb1ELb1ELb0ELb1EEEEEEEEEvNT_6ParamsE,@"STO_CUDA_ENTRY STV_DEFAULT"
_ZN7cutlass13device_kernelIN5flash11enable_sm90INS1_16FlashAttnFwdSm90INS1_25CollectiveMainloopFwdSm90ILi2EN4cute5tupleIJNS5_1CILi1EEES8_S8_EEENS6_IJNS7_ILi128EEENS7_ILi96EEENS7_ILi192EEEEEELi192ENS_6half_tEfNS_4arch4Sm90ELb0ELb1ELb1ELb1ELb1ELb0ELb0ELb1ELb1ELb1ELb0ELb0EEENS1_21CollectiveEpilogueFwdINS6_IJSA_SC_SB_EEES9_SE_SG_Li256ELb1ELb1ELb0ELb0EEENS1_36VarlenDynamicPersistentTileSchedulerILi128ELi96ELi256ELi128ELb0ELb1ELb1ELb1ELb0ELb1EEEEEEEEEvNT_6ParamsE:
[----:B------:R-:W-:Y:S01]  /*0000*/  LDC R1, c[0x0][0x37c] ;  /* 0x0000df00ff017b82 */ /* 0x000fe20000000800 */
[----:B------:R-:W-:Y:S05]  /*0010*/  EXIT ;  /* 0x000000000000794d */ /* 0x000fea0003800000 */
.L_x_13:
        /* <DEDUP_REMOVED lines=14> */
.L_x_58:


//--------------------- .text._ZN7cutlass13device_kernelIN5flash11enable_sm90INS1_16FlashAttnFwdSm90INS1_25CollectiveMainloopFwdSm90ILi2EN4cute5tupleIJNS5_1CILi1EEES8_S8_EEENS6_IJNS7_ILi128EEENS7_ILi96EEENS7_ILi192EEEEEELi192ENS_6half_tEfNS_4arch4Sm90ELb0ELb1ELb1ELb1ELb1ELb1ELb0ELb1ELb1ELb1ELb0ELb0EEENS1_21CollectiveEpilogueFwdINS6_IJSA_SC_SB_EEES9_SE_SG_Li256ELb1ELb1ELb0ELb0EEENS1_36VarlenDynamicPersistentTileSchedulerILi128ELi96ELi256ELi128ELb0ELb1ELb1ELb1ELb0ELb1EEEEEEEEEvNT_6ParamsE --------------------------
	.section	.text._ZN7cutlass13device_kernelIN5flash11enable_sm90INS1_16FlashAttnFwdSm90INS1_25CollectiveMainloopFwdSm90ILi2EN4cute5tupleIJNS5_1CILi1EEES8_S8_EEENS6_IJNS7_ILi128EEENS7_ILi96EEENS7_ILi192EEEEEELi192ENS_6half_tEfNS_4arch4Sm90ELb0ELb1ELb1ELb1ELb1ELb1ELb0ELb1ELb1ELb1ELb0ELb0EEENS1_21CollectiveEpilogueFwdINS6_IJSA_SC_SB_EEES9_SE_SG_Li256ELb1ELb1ELb0ELb0EEENS1_36VarlenDynamicPersistentTileSchedulerILi128ELi96ELi256ELi128ELb0ELb1ELb1ELb1ELb0ELb1EEEEEEEEEvNT_6ParamsE,"ax",@progbits
	.align	128
.text._ZN7cutlass13device_kernelIN5flash11enable_sm90INS1_16FlashAttnFwdSm90INS1_25CollectiveMainloopFwdSm90ILi2EN4cute5tupleIJNS5_1CILi1EEES8_S8_EEENS6_IJNS7_ILi128EEENS7_ILi96EEENS7_ILi192EEEEEELi192ENS_6half_tEfNS_4arch4Sm90ELb0ELb1ELb1ELb1ELb1ELb1ELb0ELb1ELb1ELb1ELb0ELb0EEENS1_21CollectiveEpilogueFwdINS6_IJSA_SC_SB_EEES9_SE_SG_Li256ELb1ELb1ELb0ELb0EEENS1_36VarlenDynamicPersistentTileSchedulerILi128ELi96ELi256ELi128ELb0ELb1ELb1ELb1ELb0ELb1EEEEEEEEEvNT_6ParamsE:
        .type           _ZN7cutlass13device_kernelIN5flash11enable_sm90INS1_16FlashAttnFwdSm90INS1_25CollectiveMainloopFwdSm90ILi2EN4cute5tupleIJNS5_1CILi1EEES8_S8_EEENS6_IJNS7_ILi128EEENS7_ILi96EEENS7_ILi192EEEEEELi192ENS_6half_tEfNS_4arch4Sm90ELb0ELb1ELb1ELb1ELb1ELb1ELb0ELb1ELb1ELb1ELb0ELb0EEENS1_21CollectiveEpilogueFwdINS6_IJSA_SC_SB_EEES9_SE_SG_Li256ELb1ELb1ELb0ELb0EEENS1_36VarlenDynamicPersistentTileSchedulerILi128ELi96ELi256ELi128ELb0ELb1ELb1ELb1ELb0ELb1EEEEEEEEEvNT_6ParamsE,@function
        .size           _ZN7cutlass13device_kernelIN5flash11enable_sm90INS1_16FlashAttnFwdSm90INS1_25CollectiveMainloopFwdSm90ILi2EN4cute5tupleIJNS5_1CILi1EEES8_S8_EEENS6_IJNS7_ILi128EEENS7_ILi96EEENS7_ILi192EEEEEELi192ENS_6half_tEfNS_4arch4Sm90ELb0ELb1ELb1ELb1ELb1ELb1ELb0ELb1ELb1ELb1ELb0ELb0EEENS1_21CollectiveEpilogueFwdINS6_IJSA_SC_SB_EEES9_SE_SG_Li256ELb1ELb1ELb0ELb0EEENS1_36VarlenDynamicPersistentTileSchedulerILi128ELi96ELi256ELi128ELb0ELb1ELb1ELb1ELb0ELb1EEEEEEEEEvNT_6ParamsE,(.L_x_59 - _ZN7cutlass13device_kernelIN5flash11enable_sm90INS1_16FlashAttnFwdSm90INS1_25CollectiveMainloopFwdSm90ILi2EN4cute5tupleIJNS5_1CILi1EEES8_S8_EEENS6_IJNS7_ILi128EEENS7_ILi96EEENS7_ILi192EEEEEELi192ENS_6half_tEfNS_4arch4Sm90ELb0ELb1ELb1ELb1ELb1ELb1ELb0ELb1ELb1ELb1ELb0ELb0EEENS1_21CollectiveEpilogueFwdINS6_IJSA_SC_SB_EEES9_SE_SG_Li256ELb1ELb1ELb0ELb0EEENS1_36VarlenDynamicPersistentTileSchedulerILi128ELi96ELi256ELi128ELb0ELb1ELb1ELb1ELb0ELb1EEEEEEEEEvNT_6ParamsE)
        .other          _ZN7cutlass13device_kernelIN5flash11enable_sm90INS1_16FlashAttnFwdSm90INS1_25CollectiveMainloopFwdSm90ILi2EN4cute5tupleIJNS5_1CILi1EEES8_S8_EEENS6_IJNS7_ILi128EEENS7_ILi96EEENS7_ILi192EEEEEELi192ENS_6half_tEfNS_4arch4Sm90ELb0ELb1ELb1ELb1ELb1ELb1ELb0ELb1ELb1ELb1ELb0ELb0EEENS1_21CollectiveEpilogueFwdINS6_IJSA_SC_SB_EEES9_SE_SG_Li256ELb1ELb1ELb0ELb0EEENS1_36VarlenDynamicPersistentTileSchedulerILi128ELi96ELi256ELi128ELb0ELb1ELb1ELb1ELb0ELb1EEEEEEEEEvNT_6ParamsE,@"STO_CUDA_ENTRY STV_DEFAULT"
_ZN7cutlass13device_kernelIN5flash11enable_sm90INS1_16FlashAttnFwdSm90INS1_25CollectiveMainloopFwdSm90ILi2EN4cute5tupleIJNS5_1CILi1EEES8_S8_EEENS6_IJNS7_ILi128EEENS7_ILi96EEENS7_ILi192EEEEEELi192ENS_6half_tEfNS_4arch4Sm90ELb0ELb1ELb1ELb1ELb1ELb1ELb0ELb1ELb1ELb1ELb0ELb0EEENS1_21CollectiveEpilogueFwdINS6_IJSA_SC_SB_EEES9_SE_SG_Li256ELb1ELb1ELb0ELb0EEENS1_36VarlenDynamicPersistentTileSchedulerILi128ELi96ELi256ELi128ELb0ELb1ELb1ELb1ELb0ELb1EEEEEEEEEvNT_6ParamsE:
[----:B------:R-:W-:Y:S01]  /*0000*/  LDC R1, c[0x0][0x37c] ;  /* 0x0000df00ff017b82 */ /* 0x000fe20000000800 */
[----:B------:R-:W-:Y:S05]  /*0010*/  EXIT ;  /* 0x000000000000794d */ /* 0x000fea0003800000 */
.L_x_14:
        /* <DEDUP_REMOVED lines=14> */
.L_x_59:


//--------------------- .text._ZN7cutlass13device_kernelIN5flash11enable_sm90INS1_16FlashAttnFwdSm90INS1_25CollectiveMainloopFwdSm90ILi2EN4cute5tupleIJNS5_1CILi1EEES8_S8_EEENS6_IJNS7_ILi128EEENS7_ILi96EEENS7_ILi192EEEEEELi192ENS_6half_tEfNS_4arch4Sm90ELb1ELb0ELb1ELb0ELb1ELb0ELb0ELb1ELb1ELb1ELb0ELb0EEENS1_21CollectiveEpilogueFwdINS6_IJSA_SC_SB_EEES9_SE_SG_Li256ELb0ELb1ELb0ELb0EEENS1_30DynamicPersistentTileSchedulerILi256ELi128ELb0ELb1ELb1EEEEEEEEEvNT_6ParamsE --------------------------
	.section	.text._ZN7cutlass13device_kernelIN5flash11enable_sm90INS1_16FlashAttnFwdSm90INS1_25CollectiveMainloopFwdSm90ILi2EN4cute5tupleIJNS5_1CILi1EEES8_S8_EEENS6_IJNS7_ILi128EEENS7_ILi96EEENS7_ILi192EEEEEELi192ENS_6half_tEfNS_4arch4Sm90ELb1ELb0ELb1ELb0ELb1ELb0ELb0ELb1ELb1ELb1ELb0ELb0EEENS1_21CollectiveEpilogueFwdINS6_IJSA_SC_SB_EEES9_SE_SG_Li256ELb0ELb1ELb0ELb0EEENS1_30DynamicPersistentTileSchedulerILi256ELi128ELb0ELb1ELb1EEEEEEEEEvNT_6ParamsE,"ax",@progbits
	.align	128
.text._ZN7cutlass13device_kernelIN5flash11enable_sm90INS1_16FlashAttnFwdSm90INS1_25CollectiveMainloopFwdSm90ILi2EN4cute5tupleIJNS5_1CILi1EEES8_S8_EEENS6_IJNS7_ILi128EEENS7_ILi96EEENS7_ILi192EEEEEELi192ENS_6half_tEfNS_4arch4Sm90ELb1ELb0ELb1ELb0ELb1ELb0ELb0ELb1ELb1ELb1ELb0ELb0EEENS1_21CollectiveEpilogueFwdINS6_IJSA_SC_SB_EEES9_SE_SG_Li256ELb0ELb1ELb0ELb0EEENS1_30DynamicPersistentTileSchedulerILi256ELi128ELb0ELb1ELb1EEEEEEEEEvNT_6ParamsE:
        .type           _ZN7cutlass13device_kernelIN5flash11enable_sm90INS1_16FlashAttnFwdSm90INS1_25CollectiveMainloopFwdSm90ILi2EN4cute5tupleIJNS5_1CILi1EEES8_S8_EEENS6_IJNS7_ILi128EEENS7_ILi96EEENS7_ILi192EEEEEELi192ENS_6half_tEfNS_4arch4Sm90ELb1ELb0ELb1ELb0ELb1ELb0ELb0ELb1ELb1ELb1ELb0ELb0EEENS1_21CollectiveEpilogueFwdINS6_IJSA_SC_SB_EEES9_SE_SG_Li256ELb0ELb1ELb0ELb0EEENS1_30DynamicPersistentTileSchedulerILi256ELi128ELb0ELb1ELb1EEEEEEEEEvNT_6ParamsE,@function
        .size           _ZN7cutlass13device_kernelIN5flash11enable_sm90INS1_16FlashAttnFwdSm90INS1_25CollectiveMainloopFwdSm90ILi2EN4cute5tupleIJNS5_1CILi1EEES8_S8_EEENS6_IJNS7_ILi128EEENS7_ILi96EEENS7_ILi192EEEEEELi192ENS_6half_tEfNS_4arch4Sm90ELb1ELb0ELb1ELb0ELb1ELb0ELb0ELb1ELb1ELb1ELb0ELb0EEENS1_21CollectiveEpilogueFwdINS6_IJSA_SC_SB_EEES9_SE_SG_Li256ELb0ELb1ELb0ELb0EEENS1_30DynamicPersistentTileSchedulerILi256ELi128ELb0ELb1ELb1EEEEEEEEEvNT_6ParamsE,(.L_x_60 - _ZN7cutlass13device_kernelIN5flash11enable_sm90INS1_16FlashAttnFwdSm90INS1_25CollectiveMainloopFwdSm90ILi2EN4cute5tupleIJNS5_1CILi1EEES8_S8_EEENS6_IJNS7_ILi128EEENS7_ILi96EEENS7_ILi192EEEEEELi192ENS_6half_tEfNS_4arch4Sm90ELb1ELb0ELb1ELb0ELb1ELb0ELb0ELb1ELb1ELb1ELb0ELb0EEENS1_21CollectiveEpilogueFwdINS6_IJSA_SC_SB_EEES9_SE_SG_Li256ELb0ELb1ELb0ELb0EEENS1_30DynamicPersistentTileSchedulerILi256ELi128ELb0ELb1ELb1EEEEEEEEEvNT_6ParamsE)
        .other          _ZN7cutlass13device_kernelIN5flash11enable_sm90INS1_16FlashAttnFwdSm90INS1_25CollectiveMainloopFwdSm90ILi2EN4cute5tupleIJNS5_1CILi1EEES8_S8_EEENS6_IJNS7_ILi128EEENS7_ILi96EEENS7_ILi192EEEEEELi192ENS_6half_tEfNS_4arch4Sm90ELb1ELb0ELb1ELb0ELb1ELb0ELb0ELb1ELb1ELb1ELb0ELb0EEENS1_21CollectiveEpilogueFwdINS6_IJSA_SC_SB_EEES9_SE_SG_Li256ELb0ELb1ELb0ELb0EEENS1_30DynamicPersistentTileSchedulerILi256ELi128ELb0ELb1ELb1EEEEEEEEEvNT_6ParamsE,@"STO_CUDA_ENTRY STV_DEFAULT"
_ZN7cutlass13device_kernelIN5flash11enable_sm90INS1_16FlashAttnFwdSm90INS1_25CollectiveMainloopFwdSm90ILi2EN4cute5tupleIJNS5_1CILi1EEES8_S8_EEENS6_IJNS7_ILi128EEENS7_ILi96EEENS7_ILi192EEEEEELi192ENS_6half_tEfNS_4arch4Sm90ELb1ELb0ELb1ELb0ELb1ELb0ELb0ELb1ELb1ELb1ELb0ELb0EEENS1_21CollectiveEpilogueFwdINS6_IJSA_SC_SB_EEES9_SE_SG_Li256ELb0ELb1ELb0ELb0EEENS1_30DynamicPersistentTileSchedulerILi256ELi128ELb0ELb1ELb1EEEEEEEEEvNT_6ParamsE:
[----:B------:R-:W-:Y:S01]  /*0000*/  LDC R1, c[0x0][0x37c] ;  /* 0x0000df00ff017b82 */ /* 0x000fe20000000800 */
[----:B------:R-:W-:Y:S05]  /*0010*/  EXIT ;  /* 0x000000000000794d */ /* 0x000fea0003800000 */
.L_x_15:
        /* <DEDUP_REMOVED lines=14> */
.L_x_60:


//--------------------- .text._ZN7cutlass13device_kernelIN5flash11enable_sm90INS1_16FlashAttnFwdSm90INS1_25CollectiveMainloopFwdSm90ILi2EN4cute5tupleIJNS5_1CILi1EEES8_S8_EEENS6_IJNS7_ILi128EEENS7_ILi96EEENS7_ILi192EEEEEELi192ENS_6half_tEfNS_4arch4Sm90ELb1ELb0ELb1ELb1ELb1ELb0ELb0ELb1ELb1ELb1ELb0ELb0EEENS1_21CollectiveEpilogueFwdINS6_IJSA_SC_SB_EEES9_SE_SG_Li256ELb1ELb1ELb0ELb0EEENS1_36VarlenDynamicPersistentTileSchedulerILi128ELi96ELi256ELi128ELb0ELb1ELb1ELb1ELb1ELb1EEEEEEEEEvNT_6ParamsE --------------------------
	.section	.text._ZN7cutlass13device_kernelIN5flash11enable_sm90INS1_16FlashAttnFwdSm90INS1_25CollectiveMainloopFwdSm90ILi2EN4cute5tupleIJNS5_1CILi1EEES8_S8_EEENS6_IJNS7_ILi128EEENS7_ILi96EEENS7_ILi192EEEEEELi192ENS_6half_tEfNS_4arch4Sm90ELb1ELb0ELb1ELb1ELb1ELb0ELb0ELb1ELb1ELb1ELb0ELb0EEENS1_21CollectiveEpilogueFwdINS6_IJSA_SC_SB_EEES9_SE_SG_Li256ELb1ELb1ELb0ELb0EEENS1_36VarlenDynamicPersistentTileSchedulerILi128ELi96ELi256ELi128ELb0ELb1ELb1ELb1ELb1ELb1EEEEEEEEEvNT_6ParamsE,"ax",@progbits
	.align	128
.text._ZN7cutlass13device_kernelIN5flash11enable_sm90INS1_16FlashAttnFwdSm90INS1_25CollectiveMainloopFwdSm90ILi2EN4cute5tupleIJNS5_1CILi1EEES8_S8_EEENS6_IJNS7_ILi128EEENS7_ILi96EEENS7_ILi192EEEEEELi192ENS_6half_tEfNS_4arch4Sm90ELb1ELb0ELb1ELb1ELb1ELb0ELb0ELb1ELb1ELb1ELb0ELb0EEENS1_21CollectiveEpilogueFwdINS6_IJSA_SC_SB_EEES9_SE_SG_Li256ELb1ELb1ELb0ELb0EEENS1_36VarlenDynamicPersistentTileSchedulerILi128ELi96ELi256ELi128ELb0ELb1ELb1ELb1ELb1ELb1EEEEEEEEEvNT_6ParamsE:
        .type           _ZN7cutlass13device_kernelIN5flash11enable_sm90INS1_16FlashAttnFwdSm90INS1_25CollectiveMainloopFwdSm90ILi2EN4cute5tupleIJNS5_1CILi1EEES8_S8_EEENS6_IJNS7_ILi128EEENS7_ILi96EEENS7_ILi192EEEEEELi192ENS_6half_tEfNS_4arch4Sm90ELb1ELb0ELb1ELb1ELb1ELb0ELb0ELb1ELb1ELb1ELb0ELb0EEENS1_21CollectiveEpilogueFwdINS6_IJSA_SC_SB_EEES9_SE_SG_Li256ELb1ELb1ELb0ELb0EEENS1_36VarlenDynamicPersistentTileSchedulerILi128ELi96ELi256ELi128ELb0ELb1ELb1ELb1ELb1ELb1EEEEEEEEEvNT_6ParamsE,@function
        .size           _ZN7cutlass13device_kernelIN5flash11enable_sm90INS1_16FlashAttnFwdSm90INS1_25CollectiveMainloopFwdSm90ILi2EN4cute5tupleIJNS5_1CILi1EEES8_S8_EEENS6_IJNS7_ILi128EEENS7_ILi96EEENS7_ILi192EEEEEELi192ENS_6half_tEfNS_4arch4Sm90ELb1ELb0ELb1ELb1ELb1ELb0ELb0ELb1ELb1ELb1ELb0ELb0EEENS1_21CollectiveEpilogueFwdINS6_IJSA_SC_SB_EEES9_SE_SG_Li256ELb1ELb1ELb0ELb0EEENS1_36VarlenDynamicPersistentTileSchedulerILi128ELi96ELi256ELi128ELb0ELb1ELb1ELb1ELb1ELb1EEEEEEEEEvNT_6ParamsE,(.L_x_61 - _ZN7cutlass13device_kernelIN5flash11enable_sm90INS1_16FlashAttnFwdSm90INS1_25CollectiveMainloopFwdSm90ILi2EN4cute5tupleIJNS5_1CILi1EEES8_S8_EEENS6_IJNS7_ILi128EEENS7_ILi96EEENS7_ILi192EEEEEELi192ENS_6half_tEfNS_4arch4Sm90ELb1ELb0ELb1ELb1ELb1ELb0ELb0ELb1ELb1ELb1ELb0ELb0EEENS1_21CollectiveEpilogueFwdINS6_IJSA_SC_SB_EEES9_SE_SG_Li256ELb1ELb1ELb0ELb0EEENS1_36VarlenDynamicPersistentTileSchedulerILi128ELi96ELi256ELi128ELb0ELb1ELb1ELb1ELb1ELb1EEEEEEEEEvNT_6ParamsE)
        .other          _ZN7cutlass13device_kernelIN5flash11enable_sm90INS1_16FlashAttnFwdSm90INS1_25CollectiveMainloopFwdSm90ILi2EN4cute5tupleIJNS5_1CILi1EEES8_S8_EEENS6_IJNS7_ILi128EEENS7_ILi96EEENS7_ILi192EEEEEELi192ENS_6half_tEfNS_4arch4Sm90ELb1ELb0ELb1ELb1ELb1ELb0ELb0ELb1ELb1ELb1ELb0ELb0EEENS1_21CollectiveEpilogueFwdINS6_IJSA_SC_SB_EEES9_SE_SG_Li256ELb1ELb1ELb0ELb0EEENS1_36VarlenDynamicPersistentTileSchedulerILi128ELi96ELi256ELi128ELb0ELb1ELb1ELb1ELb1ELb1EEEEEEEEEvNT_6ParamsE,@"STO_CUDA_ENTRY STV_DEFAULT"
_ZN7cutlass13device_kernelIN5flash11enable_sm90INS1_16FlashAttnFwdSm90INS1_25CollectiveMainloopFwdSm90ILi2EN4cute5tupleIJNS5_1CILi1EEES8_S8_EEENS6_IJNS7_ILi128EEENS7_ILi96EEENS7_ILi192EEEEEELi192ENS_6half_tEfNS_4arch4Sm90ELb1ELb0ELb1ELb1ELb1ELb0ELb0ELb1ELb1ELb1ELb0ELb0EEENS1_21CollectiveEpilogueFwdINS6_IJSA_SC_SB_EEES9_SE_SG_Li256ELb1ELb1ELb0ELb0EEENS1_36VarlenDynamicPersistentTileSchedulerILi128ELi96ELi256ELi128ELb0ELb1ELb1ELb1ELb1ELb1EEEEEEEEEvNT_6ParamsE:
[----:B------:R-:W-:Y:S01]  /*0000*/  LDC R1, c[0x0][0x37c] ;  /* 0x0000df00ff017b82 */ /* 0x000fe20000000800 */
[----:B------:R-:W-:Y:S05]  /*0010*/  EXIT ;  /* 0x000000000000794d */ /* 0x000fea0003800000 */
.L_x_16:
        /* <DEDUP_REMOVED lines=14> */
.L_x_61:


//--------------------- .text._ZN7cutlass13device_kernelIN5flash11enable_sm90INS1_16FlashAttnFwdSm90INS1_25CollectiveMainloopFwdSm90ILi2EN4cute5tupleIJNS5_1CILi1EEES8_S8_EEENS6_IJNS7_ILi128EEENS7_ILi96EEENS7_ILi192EEEEEELi192ENS_6half_tEfNS_4arch4Sm90ELb1ELb0ELb1ELb1ELb1ELb1ELb0ELb1ELb1ELb1ELb0ELb0EEENS1_21CollectiveEpilogueFwdINS6_IJSA_SC_SB_EEES9_SE_SG_Li256ELb1ELb1ELb0ELb0EEENS1_36VarlenDynamicPersistentTileSchedulerILi128ELi96ELi256ELi128ELb0ELb1ELb1ELb1ELb1ELb1EEEEEEEEEvNT_6ParamsE --------------------------
	.section	.text._ZN7cutlass13device_kernelIN5flash11enable_sm90INS1_16FlashAttnFwdSm90INS1_25CollectiveMainloopFwdSm90ILi2EN4cute5tupleIJNS5_1CILi1EEES8_S8_EEENS6_IJNS7_ILi128EEENS7_ILi96EEENS7_ILi192EEEEEELi192ENS_6half_tEfNS_4arch4Sm90ELb1ELb0ELb1ELb1ELb1ELb1ELb0ELb1ELb1ELb1ELb0ELb0EEENS1_21CollectiveEpilogueFwdINS6_IJSA_SC_SB_EEES9_SE_SG_Li256ELb1ELb1ELb0ELb0EEENS1_36VarlenDynamicPersistentTileSchedulerILi128ELi96ELi256ELi128ELb0ELb1ELb1ELb1ELb1ELb1EEEEEEEEEvNT_6ParamsE,"ax",@progbits
	.align	128
.text._ZN7cutlass13device_kernelIN5flash11enable_sm90INS1_16FlashAttnFwdSm90INS1_25CollectiveMainloopFwdSm90ILi2EN4cute5tupleIJNS5_1CILi1EEES8_S8_EEENS6_IJNS7_ILi128EEENS7_ILi96EEENS7_ILi192EEEEEELi192ENS_6half_tEfNS_4arch4Sm90ELb1ELb0ELb1ELb1ELb1ELb1ELb0ELb1ELb1ELb1ELb0ELb0EEENS1_21CollectiveEpilogueFwdINS6_IJSA_SC_SB_EEES9_SE_SG_Li256ELb1ELb1ELb0ELb0EEENS1_36VarlenDynamicPersistentTileSchedulerILi128ELi96ELi256ELi128ELb0ELb1ELb1ELb1ELb1ELb1EEEEEEEEEvNT_6ParamsE:
        .type           _ZN7cutlass13device_kernelIN5flash11enable_sm90INS1_16FlashAttnFwdSm90INS1_25CollectiveMainloopFwdSm90ILi2EN4cute5tupleIJNS5_1CILi1EEES8_S8_EEENS6_IJNS7_ILi128EEENS7_ILi96EEENS7_ILi192EEEEEELi192ENS_6half_tEfNS_4arch4Sm90ELb1ELb0ELb1ELb1ELb1ELb1ELb0ELb1ELb1ELb1ELb0ELb0EEENS1_21CollectiveEpilogueFwdINS6_IJSA_SC_SB_EEES9_SE_SG_Li256ELb1ELb1ELb0ELb0EEENS1_36VarlenDynamicPersistentTileSchedulerILi128ELi96ELi256ELi128ELb0ELb1ELb1ELb1ELb1ELb1EEEEEEEEEvNT_6ParamsE,@function
        .size           _ZN7cutlass13device_kernelIN5flash11enable_sm90INS1_16FlashAttnFwdSm90INS1_25CollectiveMainloopFwdSm90ILi2EN4cute5tupleIJNS5_1CILi1EEES8_S8_EEENS6_IJNS7_ILi128EEENS7_ILi96EEENS7_ILi192EEEEEELi192ENS_6half_tEfNS_4arch4Sm90ELb1ELb0ELb1ELb1ELb1ELb1ELb0ELb1ELb1ELb1ELb0ELb0EEENS1_21CollectiveEpilogueFwdINS6_IJSA_SC_SB_EEES9_SE_SG_Li256ELb1ELb1ELb0ELb0EEENS1_36VarlenDynamicPersistentTileSchedulerILi128ELi96ELi256ELi128ELb0ELb1ELb1ELb1ELb1ELb1EEEEEEEEEvNT_6ParamsE,(.L_x_62 - _ZN7cutlass13device_kernelIN5flash11enable_sm90INS1_16FlashAttnFwdSm90INS1_25CollectiveMainloopFwdSm90ILi2EN4cute5tupleIJNS5_1CILi1EEES8_S8_EEENS6_IJNS7_ILi128EEENS7_ILi96EEENS7_ILi192EEEEEELi192ENS_6half_tEfNS_4arch4Sm90ELb1ELb0ELb1ELb1ELb1ELb1ELb0ELb1ELb1ELb1ELb0ELb0EEENS1_21CollectiveEpilogueFwdINS6_IJSA_SC_SB_EEES9_SE_SG_Li256ELb1ELb1ELb0ELb0EEENS1_36VarlenDynamicPersistentTileSchedulerILi128ELi96ELi256ELi128ELb0ELb1ELb1ELb1ELb1ELb1EEEEEEEEEvNT_6ParamsE)
        .other          _ZN7cutlass13device_kernelIN5flash11enable_sm90INS1_16FlashAttnFwdSm90INS1_25CollectiveMainloopFwdSm90ILi2EN4cute5tupleIJNS5_1CILi1EEES8_S8_EEENS6_IJNS7_ILi128EEENS7_ILi96EEENS7_ILi192EEEEEELi192ENS_6half_tEfNS_4arch4Sm90ELb1ELb0ELb1ELb1ELb1ELb1ELb0ELb1ELb1ELb1ELb0ELb0EEENS1_21CollectiveEpilogueFwdINS6_IJSA_SC_SB_EEES9_SE_SG_Li256ELb1ELb1ELb0ELb0EEENS1_36VarlenDynamicPersistentTileSchedulerILi128ELi96ELi256ELi128ELb0ELb1ELb1ELb1ELb1ELb1EEEEEEEEEvNT_6ParamsE,@"STO_CUDA_ENTRY STV_DEFAULT"
_ZN7cutlass13device_kernelIN5flash11enable_sm90INS1_16FlashAttnFwdSm90INS1_25CollectiveMainloopFwdSm90ILi2EN4cute5tupleIJNS5_1CILi1EEES8_S8_EEENS6_IJNS7_ILi128EEENS7_ILi96EEENS7_ILi192EEEEEELi192ENS_6half_tEfNS_4arch4Sm90ELb1ELb0ELb1ELb1ELb1ELb1ELb0ELb1ELb1ELb1ELb0ELb0EEENS1_21CollectiveEpilogueFwdINS6_IJSA_SC_SB_EEES9_SE_SG_Li256ELb1ELb1ELb0ELb0EEENS1_36VarlenDynamicPersistentTileSchedulerILi128ELi96ELi256ELi128ELb0ELb1ELb1ELb1ELb1ELb1EEEEEEEEEvNT_6ParamsE:
[----:B------:R-:W-:Y:S01]  /*0000*/  LDC R1, c[0x0][0x37c] ;  /* 0x0000df00ff017b82 */ /* 0x000fe20000000800 */
[----:B------:R-:W-:Y:S05]  /*0010*/  EXIT ;  /* 0x000000000000794d */ /* 0x000fea0003800000 */
.L_x_17:
        /* <DEDUP_REMOVED lines=14> */
.L_x_62:


//--------------------- .text._ZN7cutlass13device_kernelIN5flash11enable_sm90INS1_16FlashAttnFwdSm90INS1_25CollectiveMainloopFwdSm90ILi2EN4cute5tupleIJNS5_1CILi1EEES8_S8_EEENS6_IJNS7_ILi128EEESA_SA_EEELi128ENS_6half_tEfNS_4arch4Sm90ELb0ELb0ELb1ELb0ELb1ELb0ELb0ELb1ELb1ELb1ELb0ELb0EEENS1_21CollectiveEpilogueFwdISB_S9_SC_SE_Li256ELb0ELb1ELb0ELb0EEENS1_29StaticPersistentTileSchedulerILb0EEEEEEEEEvNT_6ParamsE --------------------------
	.section	.text._ZN7cutlass13device_kernelIN5flash11enable_sm90INS1_16FlashAttnFwdSm90INS1_25CollectiveMainloopFwdSm90ILi2EN4cute5tupleIJNS5_1CILi1EEES8_S8_EEENS6_IJNS7_ILi128EEESA_SA_EEELi128ENS_6half_tEfNS_4arch4Sm90ELb0ELb0ELb1ELb0ELb1ELb0ELb0ELb1ELb1ELb1ELb0ELb0EEENS1_21CollectiveEpilogueFwdISB_S9_SC_SE_Li256ELb0ELb1ELb0ELb0EEENS1_29StaticPersistentTileSchedulerILb0EEEEEEEEEvNT_6ParamsE,"ax",@progbits
	.align	128
.text._ZN7cutlass13device_kernelIN5flash11enable_sm90INS1_16FlashAttnFwdSm90INS1_25CollectiveMainloopFwdSm90ILi2EN4cute5tupleIJNS5_1CILi1EEES8_S8_EEENS6_IJNS7_ILi128EEESA_SA_EEELi128ENS_6half_tEfNS_4arch4Sm90ELb0ELb0ELb1ELb0ELb1ELb0ELb0ELb1ELb1ELb1ELb0ELb0EEENS1_21CollectiveEpilogueFwdISB_S9_SC_SE_Li256ELb0ELb1ELb0ELb0EEENS1_29StaticPersistentTileSchedulerILb0EEEEEEEEEvNT_6ParamsE:
        .type           _ZN7cutlass13device_kernelIN5flash11enable_sm90INS1_16FlashAttnFwdSm90INS1_25CollectiveMainloopFwdSm90ILi2EN4cute5tupleIJNS5_1CILi1EEES8_S8_EEENS6_IJNS7_ILi128EEESA_SA_EEELi128ENS_6half_tEfNS_4arch4Sm90ELb0ELb0ELb1ELb0ELb1ELb0ELb0ELb1ELb1ELb1ELb0ELb0EEENS1_21CollectiveEpilogueFwdISB_S9_SC_SE_Li256ELb0ELb1ELb0ELb0EEENS1_29StaticPersistentTileSchedulerILb0EEEEEEEEEvNT_6ParamsE,@function
        .size           _ZN7cutlass13device_kernelIN5flash11enable_sm90INS1_16FlashAttnFwdSm90INS1_25CollectiveMainloopFwdSm90ILi2EN4cute5tupleIJNS5_1CILi1EEES8_S8_EEENS6_IJNS7_ILi128EEESA_SA_EEELi128ENS_6half_tEfNS_4arch4Sm90ELb0ELb0ELb1ELb0ELb1ELb0ELb0ELb1ELb1ELb1ELb0ELb0EEENS1_21CollectiveEpilogueFwdISB_S9_SC_SE_Li256ELb0ELb1ELb0ELb0EEENS1_29StaticPersistentTileSchedulerILb0EEEEEEEEEvNT_6ParamsE,(.L_x_63 - _ZN7cutlass13device_kernelIN5flash11enable_sm90INS1_16FlashAttnFwdSm90INS1_25CollectiveMainloopFwdSm90ILi2EN4cute5tupleIJNS5_1CILi1EEES8_S8_EEENS6_IJNS7_ILi128EEESA_SA_EEELi128ENS_6half_tEfNS_4arch4Sm90ELb0ELb0ELb1ELb0ELb1ELb0ELb0ELb1ELb1ELb1ELb0ELb0EEENS1_21CollectiveEpilogueFwdISB_S9_SC_SE_Li256ELb0ELb1ELb0ELb0EEENS1_29StaticPersistentTileSchedulerILb0EEEEEEEEEvNT_6ParamsE)
        .other          _ZN7cutlass13device_kernelIN5flash11enable_sm90INS1_16FlashAttnFwdSm90INS1_25CollectiveMainloopFwdSm90ILi2EN4cute5tupleIJNS5_1CILi1EEES8_S8_EEENS6_IJNS7_ILi128EEESA_SA_EEELi128ENS_6half_tEfNS_4arch4Sm90ELb0ELb0ELb1ELb0ELb1ELb0ELb0ELb1ELb1ELb1ELb0ELb0EEENS1_21CollectiveEpilogueFwdISB_S9_SC_SE_Li256ELb0ELb1ELb0ELb0EEENS1_29StaticPersistentTileSchedulerILb0EEEEEEEEEvNT_6ParamsE,@"STO_CUDA_ENTRY STV_DEFAULT"
_ZN7cutlass13device_kernelIN5flash11enable_sm90INS1_16FlashAttnFwdSm90INS1_25CollectiveMainloopFwdSm90ILi2EN4cute5tupleIJNS5_1CILi1EEES8_S8_EEENS6_IJNS7_ILi128EEESA_SA_EEELi128ENS_6half_tEfNS_4arch4Sm90ELb0ELb0ELb1ELb0ELb1ELb0ELb0ELb1ELb1ELb1ELb0ELb0EEENS1_21CollectiveEpilogueFwdISB_S9_SC_SE_Li256ELb0ELb1ELb0ELb0EEENS1_29StaticPersistentTileSchedulerILb0EEEEEEEEEvNT_6ParamsE:
[----:B------:R-:W-:Y:S01]  /*0000*/  LDC R1, c[0x0][0x37c] ;  /* 0x0000df00ff017b82 */ /* 0x000fe20000000800 */
[----:B------:R-:W-:Y:S05]  /*0010*/  EXIT ;  /* 0x000000000000794d */ /* 0x000fea0003800000 */
.L_x_18:
        /* <DEDUP_REMOVED lines=14> */
.L_x_63:


//--------------------- .text._ZN7cutlass13device_kernelIN5flash11enable_sm90INS1_16FlashAttnFwdSm90INS1_25CollectiveMainloopFwdSm90ILi2EN4cute5tupleIJNS5_1CILi1EEES8_S8_EEENS6_IJNS7_ILi128EEESA_SA_EEELi128ENS_6half_tEfNS_4arch4Sm90ELb0ELb0ELb1ELb1ELb1ELb0ELb0ELb1ELb1ELb1ELb0ELb0EEENS1_21CollectiveEpilogueFwdISB_S9_SC_SE_Li256ELb1ELb1ELb0ELb0EEENS1_36VarlenDynamicPersistentTileSchedulerILi128ELi128ELi256ELi128ELb0ELb1ELb1ELb0ELb1ELb1EEEEEEEEEvNT_6ParamsE --------------------------
	.section	.text._ZN7cutlass13device_kernelIN5flash11enable_sm90INS1_16FlashAttnFwdSm90INS1_25CollectiveMainloopFwdSm90ILi2EN4cute5tupleIJNS5_1CILi1EEES8_S8_EEENS6_IJNS7_ILi128EEESA_SA_EEELi128ENS_6half_tEfNS_4arch4Sm90ELb0ELb0ELb1ELb1ELb1ELb0ELb0ELb1ELb1ELb1ELb0ELb0EEENS1_21CollectiveEpilogueFwdISB_S9_SC_SE_Li256ELb1ELb1ELb0ELb0EEENS1_36VarlenDynamicPersistentTileSchedulerILi128ELi128ELi256ELi128ELb0ELb1ELb1ELb0ELb1ELb1EEEEEEEEEvNT_6ParamsE,"ax",@progbits
	.align	128
.text._ZN7cutlass13device_kernelIN5flash11enable_sm90INS1_16FlashAttnFwdSm90INS1_25CollectiveMainloopFwdSm90ILi2EN4cute5tupleIJNS5_1CILi1EEES8_S8_EEENS6_IJNS7_ILi128EEESA_SA_EEELi128ENS_6half_tEfNS_4arch4Sm90ELb0ELb0ELb1ELb1ELb1ELb0ELb0ELb1ELb1ELb1ELb0ELb0EEENS1_21CollectiveEpilogueFwdISB_S9_SC_SE_Li256ELb1ELb1ELb0ELb0EEENS1_36VarlenDynamicPersistentTileSchedulerILi128ELi128ELi256ELi128ELb0ELb1ELb1ELb0ELb1ELb1EEEEEEEEEvNT_6ParamsE:
        .type           _ZN7cutlass13device_kernelIN5flash11enable_sm90INS1_16FlashAttnFwdSm90INS1_25CollectiveMainloopFwdSm90ILi2EN4cute5tupleIJNS5_1CILi1EEES8_S8_EEENS6_IJNS7_ILi128EEESA_SA_EEELi128ENS_6half_tEfNS_4arch4Sm90ELb0ELb0ELb1ELb1ELb1ELb0ELb0ELb1ELb1ELb1ELb0ELb0EEENS1_21CollectiveEpilogueFwdISB_S9_SC_SE_Li256ELb1ELb1ELb0ELb0EEENS1_36VarlenDynamicPersistentTileSchedulerILi128ELi128ELi256ELi128ELb0ELb1ELb1ELb0ELb1ELb1EEEEEEEEEvNT_6ParamsE,@function
        .size           _ZN7cutlass13device_kernelIN5flash11enable_sm90INS1_16FlashAttnFwdSm90INS1_25CollectiveMainloopFwdSm90ILi2EN4cute5tupleIJNS5_1CILi1EEES8_S8_EEENS6_IJNS7_ILi128EEESA_SA_EEELi128ENS_6half_tEfNS_4arch4Sm90ELb0ELb0ELb1ELb1ELb1ELb0ELb0ELb1ELb1ELb1ELb0ELb0EEENS1_21CollectiveEpilogueFwdISB_S9_SC_SE_Li256ELb1ELb1ELb0ELb0EEENS1_36VarlenDynamicPersistentTileSchedulerILi128ELi128ELi256ELi128ELb0ELb1ELb1ELb0ELb1ELb1EEEEEEEEEvNT_6ParamsE,(.L_x_64 - _ZN7cutlass13device_kernelIN5flash11enable_sm90INS1_16FlashAttnFwdSm90INS1_25CollectiveMainloopFwdSm90ILi2EN4cute5tupleIJNS5_1CILi1EEES8_S8_EEENS6_IJNS7_ILi128EEESA_SA_EEELi128ENS_6half_tEfNS_4arch4Sm90ELb0ELb0ELb1ELb1ELb1ELb0ELb0ELb1ELb1ELb1ELb0ELb0EEENS1_21CollectiveEpilogueFwdISB_S9_SC_SE_Li256ELb1ELb1ELb0ELb0EEENS1_36VarlenDynamicPersistentTileSchedulerILi128ELi128ELi256ELi128ELb0ELb1ELb1ELb0ELb1ELb1EEEEEEEEEvNT_6ParamsE)
        .other          _ZN7cutlass13device_kernelIN5flash11enable_sm90INS1_16FlashAttnFwdSm90INS1_25CollectiveMainloopFwdSm90ILi2EN4cute5tupleIJNS5_1CILi1EEES8_S8_EEENS6_IJNS7_ILi128EEESA_SA_EEELi128ENS_6half_tEfNS_4arch4Sm90ELb0ELb0ELb1ELb1ELb1ELb0ELb0ELb1ELb1ELb1ELb0ELb0EEENS1_21CollectiveEpilogueFwdISB_S9_SC_SE_Li256ELb1ELb1ELb0ELb0EEENS1_36VarlenDynamicPersistentTileSchedulerILi128ELi128ELi256ELi128ELb0ELb1ELb1ELb0ELb1ELb1EEEEEEEEEvNT_6ParamsE,@"STO_CUDA_ENTRY STV_DEFAULT"
_ZN7cutlass13device_kernelIN5flash11enable_sm90INS1_16FlashAttnFwdSm90INS1_25CollectiveMainloopFwdSm90ILi2EN4cute5tupleIJNS5_1CILi1EEES8_S8_EEENS6_IJNS7_ILi128EEESA_SA_EEELi128ENS_6half_tEfNS_4arch4Sm90ELb0ELb0ELb1ELb1ELb1ELb0ELb0ELb1ELb1ELb1ELb0ELb0EEENS1_21CollectiveEpilogueFwdISB_S9_SC_SE_Li256ELb1ELb1ELb0ELb0EEENS1_36VarlenDynamicPersistentTileSchedulerILi128ELi128ELi256ELi128ELb0ELb1ELb1ELb0ELb1ELb1EEEEEEEEEvNT_6ParamsE:
[----:B------:R-:W-:Y:S01]  /*0000*/  LDC R1, c[0x0][0x37c] ;  /* 0x0000df00ff017b82 */ /* 0x000fe20000000800 */
[----:B------:R-:W-:Y:S05]  /*0010*/  EXIT ;  /* 0x000000000000794d */ /* 0x000fea0003800000 */
.L_x_19:
        /* <DEDUP_REMOVED lines=14> */
.L_x_64:


//--------------------- .text._ZN7cutlass13device_kernelIN5flash11enable_sm90INS1_16FlashAttnFwdSm90INS1_25CollectiveMainloopFwdSm90ILi2EN4cute5tupleIJNS5_1CILi1EEES8_S8_EEENS6_IJNS7_ILi128EEESA_SA_EEELi128ENS_6half_tEfNS_4arch4Sm90ELb0ELb0ELb1ELb1ELb1ELb1ELb0ELb1ELb1ELb1ELb0ELb0EEENS1_21CollectiveEpilogueFwdISB_S9_SC_SE_Li256ELb1ELb1ELb0ELb0EEENS1_36VarlenDynamicPersistentTileSchedulerILi128ELi128ELi256ELi128ELb0ELb1ELb1ELb0ELb1ELb1EEEEEEEEEvNT_6ParamsE --------------------------
	.section	.text._ZN7cutlass13device_kernelIN5flash11enable_sm90INS1_16FlashAttnFwdSm90INS1_25CollectiveMainloopFwdSm90ILi2EN4cute5tupleIJNS5_1CILi1EEES8_S8_EEENS6_IJNS7_ILi128EEESA_SA_EEELi128ENS_6half_tEfNS_4arch4Sm90ELb0ELb0ELb1ELb1ELb1ELb1ELb0ELb1ELb1ELb1ELb0ELb0EEENS1_21CollectiveEpilogueFwdISB_S9_SC_SE_Li256ELb1ELb1ELb0ELb0EEENS1_36VarlenDynamicPersistentTileSchedulerILi128ELi128ELi256ELi128ELb0ELb1ELb1ELb0ELb1ELb1EEEEEEEEEvNT_6ParamsE,"ax",@progbits
	.align	128
.text._ZN7cutlass13device_kernelIN5flash11enable_sm90INS1_16FlashAttnFwdSm90INS1_25CollectiveMainloopFwdSm90ILi2EN4cute5tupleIJNS5_1CILi1EEES8_S8_EEENS6_IJNS7_ILi128EEESA_SA_EEELi128ENS_6half_tEfNS_4arch4Sm90ELb0ELb0ELb1ELb1ELb1ELb1ELb0ELb1ELb1ELb1ELb0ELb0EEENS1_21CollectiveEpilogueFwdISB_S9_SC_SE_Li256ELb1ELb1ELb0ELb0EEENS1_36VarlenDynamicPersistentTileSchedulerILi128ELi128ELi256ELi128ELb0ELb1ELb1ELb0ELb1ELb1EEEEEEEEEvNT_6ParamsE:
        .type           _ZN7cutlass13device_kernelIN5flash11enable_sm90INS1_16FlashAttnFwdSm90INS1_25CollectiveMainloopFwdSm90ILi2EN4cute5tupleIJNS5_1CILi1EEES8_S8_EEENS6_IJNS7_ILi128EEESA_SA_EEELi128ENS_6half_tEfNS_4arch4Sm90ELb0ELb0ELb1ELb1ELb1ELb1ELb0ELb1ELb1ELb1ELb0ELb0EEENS1_21CollectiveEpilogueFwdISB_S9_SC_SE_Li256ELb1ELb1ELb0ELb0EEENS1_36VarlenDynamicPersistentTileSchedulerILi128ELi128ELi256ELi128ELb0ELb1ELb1ELb0ELb1ELb1EEEEEEEEEvNT_6ParamsE,@function
        .size           _ZN7cutlass13device_kernelIN5flash11enable_sm90INS1_16FlashAttnFwdSm90INS1_25CollectiveMainloopFwdSm90ILi2EN4cute5tupleIJNS5_1CILi1EEES8_S8_EEENS6_IJNS7_ILi128EEESA_SA_EEELi128ENS_6half_tEfNS_4arch4Sm90ELb0ELb0ELb1ELb1ELb1ELb1ELb0ELb1ELb1ELb1ELb0ELb0EEENS1_21CollectiveEpilogueFwdISB_S9_SC_SE_Li256ELb1ELb1ELb0ELb0EEENS1_36VarlenDynamicPersistentTileSchedulerILi128ELi128ELi256ELi128ELb0ELb1ELb1ELb0ELb1ELb1EEEEEEEEEvNT_6ParamsE,(.L_x_65 - _ZN7cutlass13device_kernelIN5flash11enable_sm90INS1_16FlashAttnFwdSm90INS1_25CollectiveMainloopFwdSm90ILi2EN4cute5tupleIJNS5_1CILi1EEES8_S8_EEENS6_IJNS7_ILi128EEESA_SA_EEELi128ENS_6half_tEfNS_4arch4Sm90ELb0ELb0ELb1ELb1ELb1ELb1ELb0ELb1ELb1ELb1ELb0ELb0EEENS1_21CollectiveEpilogueFwdISB_S9_SC_SE_Li256ELb1ELb1ELb0ELb0EEENS1_36VarlenDynamicPersistentTileSchedulerILi128ELi128ELi256ELi128ELb0ELb1ELb1ELb0ELb1ELb1EEEEEEEEEvNT_6ParamsE)
        .other          _ZN7cutlass13device_kernelIN5flash11enable_sm90INS1_16FlashAttnFwdSm90INS1_25CollectiveMainloopFwdSm90ILi2EN4cute5tupleIJNS5_1CILi1EEES8_S8_EEENS6_IJNS7_ILi128EEESA_SA_EEELi128ENS_6half_tEfNS_4arch4Sm90ELb0ELb0ELb1ELb1ELb1ELb1ELb0ELb1ELb1ELb1ELb0ELb0EEENS1_21CollectiveEpilogueFwdISB_S9_SC_SE_Li256ELb1ELb1ELb0ELb0EEENS1_36VarlenDynamicPersistentTileSchedulerILi128ELi128ELi256ELi128ELb0ELb1ELb1ELb0ELb1ELb1EEEEEEEEEvNT_6ParamsE,@"STO_CUDA_ENTRY STV_DEFAULT"
_ZN7cutlass13device_kernelIN5flash11enable_sm90INS1_16FlashAttnFwdSm90INS1_25CollectiveMainloopFwdSm90ILi2EN4cute5tupleIJNS5_1CILi1EEES8_S8_EEENS6_IJNS7_ILi128EEESA_SA_EEELi128ENS_6half_tEfNS_4arch4Sm90ELb0ELb0ELb1ELb1ELb1ELb1ELb0ELb1ELb1ELb1ELb0ELb0EEENS1_21CollectiveEpilogueFwdISB_S9_SC_SE_Li256ELb1ELb1ELb0ELb0EEENS1_36VarlenDynamicPersistentTileSchedulerILi128ELi128ELi256ELi128ELb0ELb1ELb1ELb0ELb1ELb1EEEEEEEEEvNT_6ParamsE:
[----:B------:R-:W-:Y:S01]  /*0000*/  LDC R1, c[0x0][0x37c] ;  /* 0x0000df00ff017b82 */ /* 0x000fe20000000800 */
[----:B------:R-:W-:Y:S05]  /*0010*/  EXIT ;  /* 0x000000000000794d */ /* 0x000fea0003800000 */
.L_x_20:
        /* <DEDUP_REMOVED lines=14> */
.L_x_65:


//--------------------- .text._ZN7cutlass13device_kernelIN5flash11enable_sm90INS1_16FlashAttnFwdSm90INS1_25CollectiveMainloopFwdSm90ILi2EN4cute5tupleIJNS5_1CILi1EEES8_S8_EEENS6_IJNS7_ILi128EEESA_SA_EEELi128ENS_6half_tEfNS_4arch4Sm90ELb0ELb1ELb1ELb0ELb1ELb0ELb0ELb1ELb1ELb1ELb0ELb0EEENS1_21CollectiveEpilogueFwdISB_S9_SC_SE_Li256ELb0ELb1ELb0ELb0EEENS1_30DynamicPersistentTileSchedulerILi256ELi128ELb0ELb1ELb1EEEEEEEEEvNT_6ParamsE --------------------------
	.section	.text._ZN7cutlass13device_kernelIN5flash11enable_sm90INS1_16FlashAttnFwdSm90INS1_25CollectiveMainloopFwdSm90ILi2EN4cute5tupleIJNS5_1CILi1EEES8_S8_EEENS6_IJNS7_ILi128EEESA_SA_EEELi128ENS_6half_tEfNS_4arch4Sm90ELb0ELb1ELb1ELb0ELb1ELb0ELb0ELb1ELb1ELb1ELb0ELb0EEENS1_21CollectiveEpilogueFwdISB_S9_SC_SE_Li256ELb0ELb1ELb0ELb0EEENS1_30DynamicPersistentTileSchedulerILi256ELi128ELb0ELb1ELb1EEEEEEEEEvNT_6ParamsE,"ax",@progbits
	.align	128
.text._ZN7cutlass13device_kernelIN5flash11enable_sm90INS1_16FlashAttnFwdSm90INS1_25CollectiveMainloopFwdSm90ILi2EN4cute5tupleIJNS5_1CILi1EEES8_S8_EEENS6_IJNS7_ILi128EEESA_SA_EEELi128ENS_6half_tEfNS_4arch4Sm90ELb0ELb1ELb1ELb0ELb1ELb0ELb0ELb1ELb1ELb1ELb0ELb0EEENS1_21CollectiveEpilogueFwdISB_S9_SC_SE_Li256ELb0ELb1ELb0ELb0EEENS1_30DynamicPersistentTileSchedulerILi256ELi128ELb0ELb1ELb1EEEEEEEEEvNT_6ParamsE:
        .type           _ZN7cutlass13device_kernelIN5flash11enable_sm90INS1_16FlashAttnFwdSm90INS1_25CollectiveMainloopFwdSm90ILi2EN4cute5tupleIJNS5_1CILi1EEES8_S8_EEENS6_IJNS7_ILi128EEESA_SA_EEELi128ENS_6half_tEfNS_4arch4Sm90ELb0ELb1ELb1ELb0ELb1ELb0ELb0ELb1ELb1ELb1ELb0ELb0EEENS1_21CollectiveEpilogueFwdISB_S9_SC_SE_Li256ELb0ELb1ELb0ELb0EEENS1_30DynamicPersistentTileSchedulerILi256ELi128ELb0ELb1ELb1EEEEEEEEEvNT_6ParamsE,@function
        .size           _ZN7cutlass13device_kernelIN5flash11enable_sm90INS1_16FlashAttnFwdSm90INS1_25CollectiveMainloopFwdSm90ILi2EN4cute5tupleIJNS5_1CILi1EEES8_S8_EEENS6_IJNS7_ILi128EEESA_SA_EEELi128ENS_6half_tEfNS_4arch4Sm90ELb0ELb1ELb1ELb0ELb1ELb0ELb0ELb1ELb1ELb1ELb0ELb0EEENS1_21CollectiveEpilogueFwdISB_S9_SC_SE_Li256ELb0ELb1ELb0ELb0EEENS1_30DynamicPersistentTileSchedulerILi256ELi128ELb0ELb1ELb1EEEEEEEEEvNT_6ParamsE,(.L_x_66 - _ZN7cutlass13device_kernelIN5flash11enable_sm90INS1_16FlashAttnFwdSm90INS1_25CollectiveMainloopFwdSm90ILi2EN4cute5tupleIJNS5_1CILi1EEES8_S8_EEENS6_IJNS7_ILi128EEESA_SA_EEELi128ENS_6half_tEfNS_4arch4Sm90ELb0ELb1ELb1ELb0ELb1ELb0ELb0ELb1ELb1ELb1ELb0ELb0EEENS1_21CollectiveEpilogueFwdISB_S9_SC_SE_Li256ELb0ELb1ELb0ELb0EEENS1_30DynamicPersistentTileSchedulerILi256ELi128ELb0ELb1ELb1EEEEEEEEEvNT_6ParamsE)
        .other          _ZN7cutlass13device_kernelIN5flash11enable_sm90INS1_16FlashAttnFwdSm90INS1_25CollectiveMainloopFwdSm90ILi2EN4cute5tupleIJNS5_1CILi1EEES8_S8_EEENS6_IJNS7_ILi128EEESA_SA_EEELi128ENS_6half_tEfNS_4arch4Sm90ELb0ELb1ELb1ELb0ELb1ELb0ELb0ELb1ELb1ELb1ELb0ELb0EEENS1_21CollectiveEpilogueFwdISB_S9_SC_SE_Li256ELb0ELb1ELb0ELb0EEENS1_30DynamicPersistentTileSchedulerILi256ELi128ELb0ELb1ELb1EEEEEEEEEvNT_6ParamsE,@"STO_CUDA_ENTRY STV_DEFAULT"
_ZN7cutlass13device_kernelIN5flash11enable_sm90INS1_16FlashAttnFwdSm90INS1_25CollectiveMainloopFwdSm90ILi2EN4cute5tupleIJNS5_1CILi1EEES8_S8_EEENS6_IJNS7_ILi128EEESA_SA_EEELi128ENS_6half_tEfNS_4arch4Sm90ELb0ELb1ELb1ELb0ELb1ELb0ELb0ELb1ELb1ELb1ELb0ELb0EEENS1_21CollectiveEpilogueFwdISB_S9_SC_SE_Li256ELb0ELb1ELb0ELb0EEENS1_30DynamicPersistentTileSchedulerILi256ELi128ELb0ELb1ELb1EEEEEEEEEvNT_6ParamsE:
[----:B------:R-:W-:Y:S01]  /*0000*/  LDC R1, c[0x0][0x37c] ;  /* 0x0000df00ff017b82 */ /* 0x000fe20000000800 */
[----:B------:R-:W-:Y:S05]  /*0010*/  EXIT ;  /* 0x000000000000794d */ /* 0x000fea0003800000 */
.L_x_21:
        /* <DEDUP_REMOVED lines=14> */
.L_x_66:


//--------------------- .text._ZN7cutlass13device_kernelIN5flash11enable_sm90INS1_16FlashAttnFwdSm90INS1_25CollectiveMainloopFwdSm90ILi2EN4cute5tupleIJNS5_1CILi1EEES8_S8_EEENS6_IJNS7_ILi128EEESA_SA_EEELi128ENS_6half_tEfNS_4arch4Sm90ELb0ELb1ELb1ELb1ELb1ELb0ELb0ELb1ELb1ELb1ELb0ELb0EEENS1_21CollectiveEpilogueFwdISB_S9_SC_SE_Li256ELb1ELb1ELb0ELb0EEENS1_36VarlenDynamicPersistentTileSchedulerILi128ELi128ELi256ELi128ELb0ELb1ELb1ELb1ELb0ELb1EEEEEEEEEvNT_6ParamsE --------------------------
	.section	.text._ZN7cutlass13device_kernelIN5flash11enable_sm90INS1_16FlashAttnFwdSm90INS1_25CollectiveMainloopFwdSm90ILi2EN4cute5tupleIJNS5_1CILi1EEES8_S8_EEENS6_IJNS7_ILi128EEESA_SA_EEELi128ENS_6half_tEfNS_4arch4Sm90ELb0ELb1ELb1ELb1ELb1ELb0ELb0ELb1ELb1ELb1ELb0ELb0EEENS1_21CollectiveEpilogueFwdISB_S9_SC_SE_Li256ELb1ELb1ELb0ELb0EEENS1_36VarlenDynamicPersistentTileSchedulerILi128ELi128ELi256ELi128ELb0ELb1ELb1ELb1ELb0ELb1EEEEEEEEEvNT_6ParamsE,"ax",@progbits
	.align	128
.text._ZN7cutlass13device_kernelIN5flash11enable_sm90INS1_16FlashAttnFwdSm90INS1_25CollectiveMainloopFwdSm90ILi2EN4cute5tupleIJNS5_1CILi1EEES8_S8_EEENS6_IJNS7_ILi128EEESA_SA_EEELi128ENS_6half_tEfNS_4arch4Sm90ELb0ELb1ELb1ELb1ELb1ELb0ELb0ELb1ELb1ELb1ELb0ELb0EEENS1_21CollectiveEpilogueFwdISB_S9_SC_SE_Li256ELb1ELb1ELb0ELb0EEENS1_36VarlenDynamicPersistentTileSchedulerILi128ELi128ELi256ELi128ELb0ELb1ELb1ELb1ELb0ELb1EEEEEEEEEvNT_6ParamsE:
        .type           _ZN7cutlass13device_kernelIN5flash11enable_sm90INS1_16FlashAttnFwdSm90INS1_25CollectiveMainloopFwdSm90ILi2EN4cute5tupleIJNS5_1CILi1EEES8_S8_EEENS6_IJNS7_ILi128EEESA_SA_EEELi128ENS_6half_tEfNS_4arch4Sm90ELb0ELb1ELb1ELb1ELb1ELb0ELb0ELb1ELb1ELb1ELb0ELb0EEENS1_21CollectiveEpilogueFwdISB_S9_SC_SE_Li256ELb1ELb1ELb0ELb0EEENS1_36VarlenDynamicPersistentTileSchedulerILi128ELi128ELi256ELi128ELb0ELb1ELb1ELb1ELb0ELb1EEEEEEEEEvNT_6ParamsE,@function
        .size           _ZN7cutlass13device_kernelIN5flash11enable_sm90INS1_16FlashAttnFwdSm90INS1_25CollectiveMainloopFwdSm90ILi2EN4cute5tupleIJNS5_1CILi1EEES8_S8_EEENS6_IJNS7_ILi128EEESA_SA_EEELi128ENS_6half_tEfNS_4arch4Sm90ELb0ELb1ELb1ELb1ELb1ELb0ELb0ELb1ELb1ELb1ELb0ELb0EEENS1_21CollectiveEpilogueFwdISB_S9_SC_SE_Li256ELb1ELb1ELb0ELb0EEENS1_36VarlenDynamicPersistentTileSchedulerILi128ELi128ELi256ELi128ELb0ELb1ELb1ELb1ELb0ELb1EEEEEEEEEvNT_6ParamsE,(.L_x_67 - _ZN7cutlass13device_kernelIN5flash11enable_sm90INS1_16FlashAttnFwdSm90INS1_25CollectiveMainloopFwdSm90ILi2EN4cute5tupleIJNS5_1CILi1EEES8_S8_EEENS6_IJNS7_ILi128EEESA_SA_EEELi128ENS_6half_tEfNS_4arch4Sm90ELb0ELb1ELb1ELb1ELb1ELb0ELb0ELb1ELb1ELb1ELb0ELb0EEENS1_21CollectiveEpilogueFwdISB_S9_SC_SE_Li256ELb1ELb1ELb0ELb0EEENS1_36VarlenDynamicPersistentTileSchedulerILi128ELi128ELi256ELi128ELb0ELb1ELb1ELb1ELb0ELb1EEEEEEEEEvNT_6ParamsE)
        .other          _ZN7cutlass13device_kernelIN5flash11enable_sm90INS1_16FlashAttnFwdSm90INS1_25CollectiveMainloopFwdSm90ILi2EN4cute5tupleIJNS5_1CILi1EEES8_S8_EEENS6_IJNS7_ILi128EEESA_SA_EEELi128ENS_6half_tEfNS_4arch4Sm90ELb0ELb1ELb1ELb1ELb1ELb0ELb0ELb1ELb1ELb1ELb0ELb0EEENS1_21CollectiveEpilogueFwdISB_S9_SC_SE_Li256ELb1ELb1ELb0ELb0EEENS1_36VarlenDynamicPersistentTileSchedulerILi128ELi128ELi256ELi128ELb0ELb1ELb1ELb1ELb0ELb1EEEEEEEEEvNT_6ParamsE,@"STO_CUDA_ENTRY STV_DEFAULT"
_ZN7cutlass13device_kernelIN5flash11enable_sm90INS1_16FlashAttnFwdSm90INS1_25CollectiveMainloopFwdSm90ILi2EN4cute5tupleIJNS5_1CILi1EEES8_S8_EEENS6_IJNS7_ILi128EEESA_SA_EEELi128ENS_6half_tEfNS_4arch4Sm90ELb0ELb1ELb1ELb1ELb1ELb0ELb0ELb1ELb1ELb1ELb0ELb0EEENS1_21CollectiveEpilogueFwdISB_S9_SC_SE_Li256ELb1ELb1ELb0ELb0EEENS1_36VarlenDynamicPersistentTileSchedulerILi128ELi128ELi256ELi128ELb0ELb1ELb1ELb1ELb0ELb1EEEEEEEEEvNT_6ParamsE:
[----:B------:R-:W-:Y:S01]  /*0000*/  LDC R1, c[0x0][0x37c] ;  /* 0x0000df00ff017b82 */ /* 0x000fe20000000800 */
[----:B------:R-:W-:Y:S05]  /*0010*/  EXIT ;  /* 0x000000000000794d */ /* 0x000fea0003800000 */
.L_x_22:
        /* <DEDUP_REMOVED lines=14> */
.L_x_67:


//--------------------- .text._ZN7cutlass13device_kernelIN5flash11enable_sm90INS1_16FlashAttnFwdSm90INS1_25CollectiveMainloopFwdSm90ILi2EN4cute5tupleIJNS5_1CILi1EEES8_S8_EEENS6_IJNS7_ILi128EEESA_SA_EEELi128ENS_6half_tEfNS_4arch4Sm90ELb0ELb1ELb1ELb1ELb1ELb1ELb0ELb1ELb1ELb1ELb0ELb0EEENS1_21CollectiveEpilogueFwdISB_S9_SC_SE_Li256ELb1ELb1ELb0ELb0EEENS1_36VarlenDynamicPersistentTileSchedulerILi128ELi128ELi256ELi128ELb0ELb1ELb1ELb1ELb0ELb1EEEEEEEEEvNT_6ParamsE --------------------------
	.section	.text._ZN7cutlass13device_kernelIN5flash11enable_sm90INS1_16FlashAttnFwdSm90INS1_25CollectiveMainloopFwdSm90ILi2EN4cute5tupleIJNS5_1CILi1EEES8_S8_EEENS6_IJNS7_ILi128EEESA_SA_EEELi128ENS_6half_tEfNS_4arch4Sm90ELb0ELb1ELb1ELb1ELb1ELb1ELb0ELb1ELb1ELb1ELb0ELb0EEENS1_21CollectiveEpilogueFwdISB_S9_SC_SE_Li256ELb1ELb1ELb0ELb0EEENS1_36VarlenDynamicPersistentTileSchedulerILi128ELi128ELi256ELi128ELb0ELb1ELb1ELb1ELb0ELb1EEEEEEEEEvNT_6ParamsE,"ax",@progbits
	.align	128
.text._ZN7cutlass13device_kernelIN5flash11enable_sm90INS1_16FlashAttnFwdSm90INS1_25CollectiveMainloopFwdSm90ILi2EN4cute5tupleIJNS5_1CILi1EEES8_S8_EEENS6_IJNS7_ILi128EEESA_SA_EEELi128ENS_6half_tEfNS_4arch4Sm90ELb0ELb1ELb1ELb1ELb1ELb1ELb0ELb1ELb1ELb1ELb0ELb0EEENS1_21CollectiveEpilogueFwdISB_S9_SC_SE_Li256ELb1ELb1ELb0ELb0EEENS1_36VarlenDynamicPersistentTileSchedulerILi128ELi128ELi256ELi128ELb0ELb1ELb1ELb1ELb0ELb1EEEEEEEEEvNT_6ParamsE:
        .type           _ZN7cutlass13device_kernelIN5flash11enable_sm90INS1_16FlashAttnFwdSm90INS1_25CollectiveMainloopFwdSm90ILi2EN4cute5tupleIJNS5_1CILi1EEES8_S8_EEENS6_IJNS7_ILi128EEESA_SA_EEELi128ENS_6half_tEfNS_4arch4Sm90ELb0ELb1ELb1ELb1ELb1ELb1ELb0ELb1ELb1ELb1ELb0ELb0EEENS1_21CollectiveEpilogueFwdISB_S9_SC_SE_Li256ELb1ELb1ELb0ELb0EEENS1_36VarlenDynamicPersistentTileSchedulerILi128ELi128ELi256ELi128ELb0ELb1ELb1ELb1ELb0ELb1EEEEEEEEEvNT_6ParamsE,@function
        .size           _ZN7cutlass13device_kernelIN5flash11enable_sm90INS1_16FlashAttnFwdSm90INS1_25CollectiveMainloopFwdSm90ILi2EN4cute5tupleIJNS5_1CILi1EEES8_S8_EEENS6_IJNS7_ILi128EEESA_SA_EEELi128ENS_6half_tEfNS_4arch4Sm90ELb0ELb1ELb1ELb1ELb1ELb1ELb0ELb1ELb1ELb1ELb0ELb0EEENS1_21CollectiveEpilogueFwdISB_S9_SC_SE_Li256ELb1ELb1ELb0ELb0EEENS1_36VarlenDynamicPersistentTileSchedulerILi128ELi128ELi256ELi128ELb0ELb1ELb1ELb1ELb0ELb1EEEEEEEEEvNT_6ParamsE,(.L_x_68 - _ZN7cutlass13device_kernelIN5flash11enable_sm90INS1_16FlashAttnFwdSm90INS1_25CollectiveMainloopFwdSm90ILi2EN4cute5tupleIJNS5_1CILi1EEES8_S8_EEENS6_IJNS7_ILi128EEESA_SA_EEELi128ENS_6half_tEfNS_4arch4Sm90ELb0ELb1ELb1ELb1ELb1ELb1ELb0ELb1ELb1ELb1ELb0ELb0EEENS1_21CollectiveEpilogueFwdISB_S9_SC_SE_Li256ELb1ELb1ELb0ELb0EEENS1_36VarlenDynamicPersistentTileSchedulerILi128ELi128ELi256ELi128ELb0ELb1ELb1ELb1ELb0ELb1EEEEEEEEEvNT_6ParamsE)
        .other          _ZN7cutlass13device_kernelIN5flash11enable_sm90INS1_16FlashAttnFwdSm90INS1_25CollectiveMainloopFwdSm90ILi2EN4cute5tupleIJNS5_1CILi1EEES8_S8_EEENS6_IJNS7_ILi128EEESA_SA_EEELi128ENS_6half_tEfNS_4arch4Sm90ELb0ELb1ELb1ELb1ELb1ELb1ELb0ELb1ELb1ELb1ELb0ELb0EEENS1_21CollectiveEpilogueFwdISB_S9_SC_SE_Li256ELb1ELb1ELb0ELb0EEENS1_36VarlenDynamicPersistentTileSchedulerILi128ELi128ELi256ELi128ELb0ELb1ELb1ELb1ELb0ELb1EEEEEEEEEvNT_6ParamsE,@"STO_CUDA_ENTRY STV_DEFAULT"
_ZN7cutlass13device_kernelIN5flash11enable_sm90INS1_16FlashAttnFwdSm90INS1_25CollectiveMainloopFwdSm90ILi2EN4cute5tupleIJNS5_1CILi1EEES8_S8_EEENS6_IJNS7_ILi128EEESA_SA_EEELi128ENS_6half_tEfNS_4arch4Sm90ELb0ELb1ELb1ELb1ELb1ELb1ELb0ELb1ELb1ELb1ELb0ELb0EEENS1_21CollectiveEpilogueFwdISB_S9_SC_SE_Li256ELb1ELb1ELb0ELb0EEENS1_36VarlenDynamicPersistentTileSchedulerILi128ELi128ELi256ELi128ELb0ELb1ELb1ELb1ELb0ELb1EEEEEEEEEvNT_6ParamsE:
[----:B------:R-:W-:Y:S01]  /*0000*/  LDC R1, c[0x0][0x37c] ;  /* 0x0000df00ff017b82 */ /* 0x000fe20000000800 */
[----:B------:R-:W-:Y:S05]  /*0010*/  EXIT ;  /* 0x000000000000794d */ /* 0x000fea0003800000 */
.L_x_23:
        /* <DEDUP_REMOVED lines=14> */
.L_x_68:


//--------------------- .text._ZN7cutlass13device_kernelIN5flash11enable_sm90INS1_16FlashAttnFwdSm90INS1_25CollectiveMainloopFwdSm90ILi2EN4cute5tupleIJNS5_1CILi1EEES8_S8_EEENS6_IJNS7_ILi128EEESA_SA_EEELi128ENS_6half_tEfNS_4arch4Sm90ELb1ELb0ELb1ELb0ELb1ELb0ELb0ELb1ELb1ELb1ELb0ELb0EEENS1_21CollectiveEpilogueFwdISB_S9_SC_SE_Li256ELb0ELb1ELb0ELb0EEENS1_30DynamicPersistentTileSchedulerILi256ELi128ELb0ELb1ELb1EEEEEEEEEvNT_6ParamsE --------------------------
	.section	.text._ZN7cutlass13device_kernelIN5flash11enable_sm90INS1_16FlashAttnFwdSm90INS1_25CollectiveMainloopFwdSm90ILi2EN4cute5tupleIJNS5_1CILi1EEES8_S8_EEENS6_IJNS7_ILi128EEESA_SA_EEELi128ENS_6half_tEfNS_4arch4Sm90ELb1ELb0ELb1ELb0ELb1ELb0ELb0ELb1ELb1ELb1ELb0ELb0EEENS1_21CollectiveEpilogueFwdISB_S9_SC_SE_Li256ELb0ELb1ELb0ELb0EEENS1_30DynamicPersistentTileSchedulerILi256ELi128ELb0ELb1ELb1EEEEEEEEEvNT_6ParamsE,"ax",@progbits
	.align	128
.text._ZN7cutlass13device_kernelIN5flash11enable_sm90INS1_16FlashAttnFwdSm90INS1_25CollectiveMainloopFwdSm90ILi2EN4cute5tupleIJNS5_1CILi1EEES8_S8_EEENS6_IJNS7_ILi128EEESA_SA_EEELi128ENS_6half_tEfNS_4arch4Sm90ELb1ELb0ELb1ELb0ELb1ELb0ELb0ELb1ELb1ELb1ELb0ELb0EEENS1_21CollectiveEpilogueFwdISB_S9_SC_SE_Li256ELb0ELb1ELb0ELb0EEENS1_30DynamicPersistentTileSchedulerILi256ELi128ELb0ELb1ELb1EEEEEEEEEvNT_6ParamsE:
        .type           _ZN7cutlass13device_kernelIN5flash11enable_sm90INS1_16FlashAttnFwdSm90INS1_25CollectiveMainloopFwdSm90ILi2EN4cute5tupleIJNS5_1CILi1EEES8_S8_EEENS6_IJNS7_ILi128EEESA_SA_EEELi128ENS_6half_tEfNS_4arch4Sm90ELb1ELb0ELb1ELb0ELb1ELb0ELb0ELb1ELb1ELb1ELb0ELb0EEENS1_21CollectiveEpilogueFwdISB_S9_SC_SE_Li256ELb0ELb1ELb0ELb0EEENS1_30DynamicPersistentTileSchedulerILi256ELi128ELb0ELb1ELb1EEEEEEEEEvNT_6ParamsE,@function
        .size           _ZN7cutlass13device_kernelIN5flash11enable_sm90INS1_16FlashAttnFwdSm90INS1_25CollectiveMainloopFwdSm90ILi2EN4cute5tupleIJNS5_1CILi1EEES8_S8_EEENS6_IJNS7_ILi128EEESA_SA_EEELi128ENS_6half_tEfNS_4arch4Sm90ELb1ELb0ELb1ELb0ELb1ELb0ELb0ELb1ELb1ELb1ELb0ELb0EEENS1_21CollectiveEpilogueFwdISB_S9_SC_SE_Li256ELb0ELb1ELb0ELb0EEENS1_30DynamicPersistentTileSchedulerILi256ELi128ELb0ELb1ELb1EEEEEEEEEvNT_6ParamsE,(.L_x_69 - _ZN7cutlass13device_kernelIN5flash11enable_sm90INS1_16FlashAttnFwdSm90INS1_25CollectiveMainloopFwdSm90ILi2EN4cute5tupleIJNS5_1CILi1EEES8_S8_EEENS6_IJNS7_ILi128EEESA_SA_EEELi128ENS_6half_tEfNS_4arch4Sm90ELb1ELb0ELb1ELb0ELb1ELb0ELb0ELb1ELb1ELb1ELb0ELb0EEENS1_21CollectiveEpilogueFwdISB_S9_SC_SE_Li256ELb0ELb1ELb0ELb0EEENS1_30DynamicPersistentTileSchedulerILi256ELi128ELb0ELb1ELb1EEEEEEEEEvNT_6ParamsE)
        .other          _ZN7cutlass13device_kernelIN5flash11enable_sm90INS1_16FlashAttnFwdSm90INS1_25CollectiveMainloopFwdSm90ILi2EN4cute5tupleIJNS5_1CILi1EEES8_S8_EEENS6_IJNS7_ILi128EEESA_SA_EEELi128ENS_6half_tEfNS_4arch4Sm90ELb1ELb0ELb1ELb0ELb1ELb0ELb0ELb1ELb1ELb1ELb0ELb0EEENS1_21CollectiveEpilogueFwdISB_S9_SC_SE_Li256ELb0ELb1ELb0ELb0EEENS1_30DynamicPersistentTileSchedulerILi256ELi128ELb0ELb1ELb1EEEEEEEEEvNT_6ParamsE,@"STO_CUDA_ENTRY STV_DEFAULT"
_ZN7cutlass13device_kernelIN5flash11enable_sm90INS1_16FlashAttnFwdSm90INS1_25CollectiveMainloopFwdSm90ILi2EN4cute5tupleIJNS5_1CILi1EEES8_S8_EEENS6_IJNS7_ILi128EEESA_SA_EEELi128ENS_6half_tEfNS_4arch4Sm90ELb1ELb0ELb1ELb0ELb1ELb0ELb0ELb1ELb1ELb1ELb0ELb0EEENS1_21CollectiveEpilogueFwdISB_S9_SC_SE_Li256ELb0ELb1ELb0ELb0EEENS1_30DynamicPersistentTileSchedulerILi256ELi128ELb0ELb1ELb1EEEEEEEEEvNT_6ParamsE:
[----:B------:R-:W-:Y:S01]  /*0000*/  LDC R1, c[0x0][0x37c] ;  /* 0x0000df00ff017b82 */ /* 0x000fe20000000800 */
[----:B------:R-:W-:Y:S05]  /*0010*/  EXIT ;  /* 0x000000000000794d */ /* 0x000fea0003800000 */
.L_x_24:
        /* <DEDUP_REMOVED lines=14> */
.L_x_69:


//--------------------- .text._ZN7cutlass13device_kernelIN5flash11enable_sm90INS1_16FlashAttnFwdSm90INS1_25CollectiveMainloopFwdSm90ILi2EN4cute5tupleIJNS5_1CILi1EEES8_S8_EEENS6_IJNS7_ILi128EEESA_SA_EEELi128ENS_6half_tEfNS_4arch4Sm90ELb1ELb0ELb1ELb1ELb1ELb0ELb0ELb1ELb1ELb1ELb0ELb0EEENS1_21CollectiveEpilogueFwdISB_S9_SC_SE_Li256ELb1ELb1ELb0ELb0EEENS1_36VarlenDynamicPersistentTileSchedulerILi128ELi128ELi256ELi128ELb0ELb1ELb1ELb1ELb1ELb1EEEEEEEEEvNT_6ParamsE --------------------------
	.section	.text._ZN7cutlass13device_kernelIN5flash11enable_sm90INS1_16FlashAttnFwdSm90INS1_25CollectiveMainloopFwdSm90ILi2EN4cute5tupleIJNS5_1CILi1EEES8_S8_EEENS6_IJNS7_ILi128EEESA_SA_EEELi128ENS_6half_tEfNS_4arch4Sm90ELb1ELb0ELb1ELb1ELb1ELb0ELb0ELb1ELb1ELb1ELb0ELb0EEENS1_21CollectiveEpilogueFwdISB_S9_SC_SE_Li256ELb1ELb1ELb0ELb0EEENS1_36VarlenDynamicPersistentTileSchedulerILi128ELi128ELi256ELi128ELb0ELb1ELb1ELb1ELb1ELb1EEEEEEEEEvNT_6ParamsE,"ax",@progbits
	.align	128
.text._ZN7cutlass13device_kernelIN5flash11enable_sm90INS1_16FlashAttnFwdSm90INS1_25CollectiveMainloopFwdSm90ILi2EN4cute5tupleIJNS5_1CILi1EEES8_S8_EEENS6_IJNS7_ILi128EEESA_SA_EEELi128ENS_6half_tEfNS_4arch4Sm90ELb1ELb0ELb1ELb1ELb1ELb0ELb0ELb1ELb1ELb1ELb0ELb0EEENS1_21CollectiveEpilogueFwdISB_S9_SC_SE_Li256ELb1ELb1ELb0ELb0EEENS1_36VarlenDynamicPersistentTileSchedulerILi128ELi128ELi256ELi128ELb0ELb1ELb1ELb1ELb1ELb1EEEEEEEEEvNT_6ParamsE:
        .type           _ZN7cutlass13device_kernelIN5flash11enable_sm90INS1_16FlashAttnFwdSm90INS1_25CollectiveMainloopFwdSm90ILi2EN4cute5tupleIJNS5_1CILi1EEES8_S8_EEENS6_IJNS7_ILi128EEESA_SA_EEELi128ENS_6half_tEfNS_4arch4Sm90ELb1ELb0ELb1ELb1ELb1ELb0ELb0ELb1ELb1ELb1ELb0ELb0EEENS1_21CollectiveEpilogueFwdISB_S9_SC_SE_Li256ELb1ELb1ELb0ELb0EEENS1_36VarlenDynamicPersistentTileSchedulerILi128ELi128ELi256ELi128ELb0ELb1ELb1ELb1ELb1ELb1EEEEEEEEEvNT_6ParamsE,@function
        .size           _ZN7cutlass13device_kernelIN5flash11enable_sm90INS1_16FlashAttnFwdSm90INS1_25CollectiveMainloopFwdSm90ILi2EN4cute5tupleIJNS5_1CILi1EEES8_S8_EEENS6_IJNS7_ILi128EEESA_SA_EEELi128ENS_6half_tEfNS_4arch4Sm90ELb1ELb0ELb1ELb1ELb1ELb0ELb0ELb1ELb1ELb1ELb0ELb0EEENS1_21CollectiveEpilogueFwdISB_S9_SC_SE_Li256ELb1ELb1ELb0ELb0EEENS1_36VarlenDynamicPersistentTileSchedulerILi128ELi128ELi256ELi128ELb0ELb1ELb1ELb1ELb1ELb1EEEEEEEEEvNT_6ParamsE,(.L_x_70 - _ZN7cutlass13device_kernelIN5flash11enable_sm90INS1_16FlashAttnFwdSm90INS1_25CollectiveMainloopFwdSm90ILi2EN4cute5tupleIJNS5_1CILi1EEES8_S8_EEENS6_IJNS7_ILi128EEESA_SA_EEELi128ENS_6half_tEfNS_4arch4Sm90ELb1ELb0ELb1ELb1ELb1ELb0ELb0ELb1ELb1ELb1ELb0ELb0EEENS1_21CollectiveEpilogueFwdISB_S9_SC_SE_Li256ELb1ELb1ELb0ELb0EEENS1_36VarlenDynamicPersistentTileSchedulerILi128ELi128ELi256ELi128ELb0ELb1ELb1ELb1ELb1ELb1EEEEEEEEEvNT_6ParamsE)
        .other          _ZN7cutlass13device_kernelIN5flash11enable_sm90INS1_16FlashAttnFwdSm90INS1_25CollectiveMainloopFwdSm90ILi2EN4cute5tupleIJNS5_1CILi1EEES8_S8_EEENS6_IJNS7_ILi128EEESA_SA_EEELi128ENS_6half_tEfNS_4arch4Sm90ELb1ELb0ELb1ELb1ELb1ELb0ELb0ELb1ELb1ELb1ELb0ELb0EEENS1_21CollectiveEpilogueFwdISB_S9_SC_SE_Li256ELb1ELb1ELb0ELb0EEENS1_36VarlenDynamicPersistentTileSchedulerILi128ELi128ELi256ELi128ELb0ELb1ELb1ELb1ELb1ELb1EEEEEEEEEvNT_6ParamsE,@"STO_CUDA_ENTRY STV_DEFAULT"
_ZN7cutlass13device_kernelIN5flash11enable_sm90INS1_16FlashAttnFwdSm90INS1_25CollectiveMainloopFwdSm90ILi2EN4cute5tupleIJNS5_1CILi1EEES8_S8_EEENS6_IJNS7_ILi128EEESA_SA_EEELi128ENS_6half_tEfNS_4arch4Sm90ELb1ELb0ELb1ELb1ELb1ELb0ELb0ELb1ELb1ELb1ELb0ELb0EEENS1_21CollectiveEpilogueFwdISB_S9_SC_SE_Li256ELb1ELb1ELb0ELb0EEENS1_36VarlenDynamicPersistentTileSchedulerILi128ELi128ELi256ELi128ELb0ELb1ELb1ELb1ELb1ELb1EEEEEEEEEvNT_6ParamsE:
[----:B------:R-:W-:Y:S01]  /*0000*/  LDC R1, c[0x0][0x37c] ;  /* 0x0000df00ff017b82 */ /* 0x000fe20000000800 */
[----:B------:R-:W-:Y:S05]  /*0010*/  EXIT ;  /* 0x000000000000794d */ /* 0x000fea0003800000 */
.L_x_25:
        /* <DEDUP_REMOVED lines=14> */
.L_x_70:


//--------------------- .text._ZN7cutlass13device_kernelIN5flash11enable_sm90INS1_16FlashAttnFwdSm90INS1_25CollectiveMainloopFwdSm90ILi2EN4cute5tupleIJNS5_1CILi1EEES8_S8_EEENS6_IJNS7_ILi128EEESA_SA_EEELi128ENS_6half_tEfNS_4arch4Sm90ELb1ELb0ELb1ELb1ELb1ELb1ELb0ELb1ELb1ELb1ELb0ELb0EEENS1_21CollectiveEpilogueFwdISB_S9_SC_SE_Li256ELb1ELb1ELb0ELb0EEENS1_36VarlenDynamicPersistentTileSchedulerILi128ELi128ELi256ELi128ELb0ELb1ELb1ELb1ELb1ELb1EEEEEEEEEvNT_6ParamsE --------------------------
	.section	.text._ZN7cutlass13device_kernelIN5flash11enable_sm90INS1_16FlashAttnFwdSm90INS1_25CollectiveMainloopFwdSm90ILi2EN4cute5tupleIJNS5_1CILi1EEES8_S8_EEENS6_IJNS7_ILi128EEESA_SA_EEELi128ENS_6half_tEfNS_4arch4Sm90ELb1ELb0ELb1ELb1ELb1ELb1ELb0ELb1ELb1ELb1ELb0ELb0EEENS1_21CollectiveEpilogueFwdISB_S9_SC_SE_Li256ELb1ELb1ELb0ELb0EEENS1_36VarlenDynamicPersistentTileSchedulerILi128ELi128ELi256ELi128ELb0ELb1ELb1ELb1ELb1ELb1EEEEEEEEEvNT_6ParamsE,"ax",@progbits
	.align	128
.text._ZN7cutlass13device_kernelIN5flash11enable_sm90INS1_16FlashAttnFwdSm90INS1_25CollectiveMainloopFwdSm90ILi2EN4cute5tupleIJNS5_1CILi1EEES8_S8_EEENS6_IJNS7_ILi128EEESA_SA_EEELi128ENS_6half_tEfNS_4arch4Sm90ELb1ELb0ELb1ELb1ELb1ELb1ELb0ELb1ELb1ELb1ELb0ELb0EEENS1_21CollectiveEpilogueFwdISB_S9_SC_SE_Li256ELb1ELb1ELb0ELb0EEENS1_36VarlenDynamicPersistentTileSchedulerILi128ELi128ELi256ELi128ELb0ELb1ELb1ELb1ELb1ELb1EEEEEEEEEvNT_6ParamsE:
        .type           _ZN7cutlass13device_kernelIN5flash11enable_sm90INS1_16FlashAttnFwdSm90INS1_25CollectiveMainloopFwdSm90ILi2EN4cute5tupleIJNS5_1CILi1EEES8_S8_EEENS6_IJNS7_ILi128EEESA_SA_EEELi128ENS_6half_tEfNS_4arch4Sm90ELb1ELb0ELb1ELb1ELb1ELb1ELb0ELb1ELb1ELb1ELb0ELb0EEENS1_21CollectiveEpilogueFwdISB_S9_SC_SE_Li256ELb1ELb1ELb0ELb0EEENS1_36VarlenDynamicPersistentTileSchedulerILi128ELi128ELi256ELi128ELb0ELb1ELb1ELb1ELb1ELb1EEEEEEEEEvNT_6ParamsE,@function
        .size           _ZN7cutlass13device_kernelIN5flash11enable_sm90INS1_16FlashAttnFwdSm90INS1_25CollectiveMainloopFwdSm90ILi2EN4cute5tupleIJNS5_1CILi1EEES8_S8_EEENS6_IJNS7_ILi128EEESA_SA_EEELi128ENS_6half_tEfNS_4arch4Sm90ELb1ELb0ELb1ELb1ELb1ELb1ELb0ELb1ELb1ELb1ELb0ELb0EEENS1_21CollectiveEpilogueFwdISB_S9_SC_SE_Li256ELb1ELb1ELb0ELb0EEENS1_36VarlenDynamicPersistentTileSchedulerILi128ELi128ELi256ELi128ELb0ELb1ELb1ELb1ELb1ELb1EEEEEEEEEvNT_6ParamsE,(.L_x_71 - _ZN7cutlass13device_kernelIN5flash11enable_sm90INS1_16FlashAttnFwdSm90INS1_25CollectiveMainloopFwdSm90ILi2EN4cute5tupleIJNS5_1CILi1EEES8_S8_EEENS6_IJNS7_ILi128EEESA_SA_EEELi128ENS_6half_tEfNS_4arch4Sm90ELb1ELb0ELb1ELb1ELb1ELb1ELb0ELb1ELb1ELb1ELb0ELb0EEENS1_21CollectiveEpilogueFwdISB_S9_SC_SE_Li256ELb1ELb1ELb0ELb0EEENS1_36VarlenDynamicPersistentTileSchedulerILi128ELi128ELi256ELi128ELb0ELb1ELb1ELb1ELb1ELb1EEEEEEEEEvNT_6ParamsE)
        .other          _ZN7cutlass13device_kernelIN5flash11enable_sm90INS1_16FlashAttnFwdSm90INS1_25CollectiveMainloopFwdSm90ILi2EN4cute5tupleIJNS5_1CILi1EEES8_S8_EEENS6_IJNS7_ILi128EEESA_SA_EEELi128ENS_6half_tEfNS_4arch4Sm90ELb1ELb0ELb1ELb1ELb1ELb1ELb0ELb1ELb1ELb1ELb0ELb0EEENS1_21CollectiveEpilogueFwdISB_S9_SC_SE_Li256ELb1ELb1ELb0ELb0EEENS1_36VarlenDynamicPersistentTileSchedulerILi128ELi128ELi256ELi128ELb0ELb1ELb1ELb1ELb1ELb1EEEEEEEEEvNT_6ParamsE,@"STO_CUDA_ENTRY STV_DEFAULT"
_ZN7cutlass13device_kernelIN5flash11enable_sm90INS1_16FlashAttnFwdSm90INS1_25CollectiveMainloopFwdSm90ILi2EN4cute5tupleIJNS5_1CILi1EEES8_S8_EEENS6_IJNS7_ILi128EEESA_SA_EEELi128ENS_6half_tEfNS_4arch4Sm90ELb1ELb0ELb1ELb1ELb1ELb1ELb0ELb1ELb1ELb1ELb0ELb0EEENS1_21CollectiveEpilogueFwdISB_S9_SC_SE_Li256ELb1ELb1ELb0ELb0EEENS1_36VarlenDynamicPersistentTileSchedulerILi128ELi128ELi256ELi128ELb0ELb1ELb1ELb1ELb1ELb1EEEEEEEEEvNT_6ParamsE:
[----:B------:R-:W-:Y:S01]  /*0000*/  LDC R1, c[0x0][0x37c] ;  /* 0x0000df00ff017b82 */ /* 0x000fe20000000800 */
[----:B------:R-:W-:Y:S05]  /*0010*/  EXIT ;  /* 0x000000000000794d */ /* 0x000fea0003800000 */
.L_x_26:
        /* <DEDUP_REMOVED lines=14> */
.L_x_71:


//--------------------- .text._ZN7cutlass13device_kernelIN5flash11enable_sm90INS1_16FlashAttnFwdSm90INS1_25CollectiveMainloopFwdSm90ILi2EN4cute5tupleIJNS5_1CILi1EEES8_S8_EEENS6_IJNS7_ILi192EEENS7_ILi128EEENS7_ILi96EEEEEELi96ENS_6half_tEfNS_4arch4Sm90ELb0ELb0ELb1ELb0ELb1ELb0ELb0ELb0ELb1ELb1ELb0ELb0EEENS1_21CollectiveEpilogueFwdINS6_IJSA_SC_SB_EEES9_SE_SG_Li384ELb0ELb1ELb0ELb0EEENS1_29StaticPersistentTileSchedulerILb0EEEEEEEEEvNT_6ParamsE --------------------------
	.section	.text._ZN7cutlass13device_kernelIN5flash11enable_sm90INS1_16FlashAttnFwdSm90INS1_25CollectiveMainloopFwdSm90ILi2EN4cute5tupleIJNS5_1CILi1EEES8_S8_EEENS6_IJNS7_ILi192EEENS7_ILi128EEENS7_ILi96EEEEEELi96ENS_6half_tEfNS_4arch4Sm90ELb0ELb0ELb1ELb0ELb1ELb0ELb0ELb0ELb1ELb1ELb0ELb0EEENS1_21CollectiveEpilogueFwdINS6_IJSA_SC_SB_EEES9_SE_SG_Li384ELb0ELb1ELb0ELb0EEENS1_29StaticPersistentTileSchedulerILb0EEEEEEEEEvNT_6ParamsE,"ax",@progbits
	.align	128
.text._ZN7cutlass13device_kernelIN5flash11enable_sm90INS1_16FlashAttnFwdSm90INS1_25CollectiveMainloopFwdSm90ILi2EN4cute5tupleIJNS5_1CILi1EEES8_S8_EEENS6_IJNS7_ILi192EEENS7_ILi128EEENS7_ILi96EEEEEELi96ENS_6half_tEfNS_4arch4Sm90ELb0ELb0ELb1ELb0ELb1ELb0ELb0ELb0ELb1ELb1ELb0ELb0EEENS1_21CollectiveEpilogueFwdINS6_IJSA_SC_SB_EEES9_SE_SG_Li384ELb0ELb1ELb0ELb0EEENS1_29StaticPersistentTileSchedulerILb0EEEEEEEEEvNT_6ParamsE:
        .type           _ZN7cutlass13device_kernelIN5flash11enable_sm90INS1_16FlashAttnFwdSm90INS1_25CollectiveMainloopFwdSm90ILi2EN4cute5tupleIJNS5_1CILi1EEES8_S8_EEENS6_IJNS7_ILi192EEENS7_ILi128EEENS7_ILi96EEEEEELi96ENS_6half_tEfNS_4arch4Sm90ELb0ELb0ELb1ELb0ELb1ELb0ELb0ELb0ELb1ELb1ELb0ELb0EEENS1_21CollectiveEpilogueFwdINS6_IJSA_SC_SB_EEES9_SE_SG_Li384ELb0ELb1ELb0ELb0EEENS1_29StaticPersistentTileSchedulerILb0EEEEEEEEEvNT_6ParamsE,@function
        .size           _ZN7cutlass13device_kernelIN5flash11enable_sm90INS1_16FlashAttnFwdSm90INS1_25CollectiveMainloopFwdSm90ILi2EN4cute5tupleIJNS5_1CILi1EEES8_S8_EEENS6_IJNS7_ILi192EEENS7_ILi128EEENS7_ILi96EEEEEELi96ENS_6half_tEfNS_4arch4Sm90ELb0ELb0ELb1ELb0ELb1ELb0ELb0ELb0ELb1ELb1ELb0ELb0EEENS1_21CollectiveEpilogueFwdINS6_IJSA_SC_SB_EEES9_SE_SG_Li384ELb0ELb1ELb0ELb0EEENS1_29StaticPersistentTileSchedulerILb0EEEEEEEEEvNT_6ParamsE,(.L_x_72 - _ZN7cutlass13device_kernelIN5flash11enable_sm90INS1_16FlashAttnFwdSm90INS1_25CollectiveMainloopFwdSm90ILi2EN4cute5tupleIJNS5_1CILi1EEES8_S8_EEENS6_IJNS7_ILi192EEENS7_ILi128EEENS7_ILi96EEEEEELi96ENS_6half_tEfNS_4arch4Sm90ELb0ELb0ELb1ELb0ELb1ELb0ELb0ELb0ELb1ELb1ELb0ELb0EEENS1_21CollectiveEpilogueFwdINS6_IJSA_SC_SB_EEES9_SE_SG_Li384ELb0ELb1ELb0ELb0EEENS1_29StaticPersistentTileSchedulerILb0EEEEEEEEEvNT_6ParamsE)
        .other          _ZN7cutlass13device_kernelIN5flash11enable_sm90INS1_16FlashAttnFwdSm90INS1_25CollectiveMainloopFwdSm90ILi2EN4cute5tupleIJNS5_1CILi1EEES8_S8_EEENS6_IJNS7_ILi192EEENS7_ILi128EEENS7_ILi96EEEEEELi96ENS_6half_tEfNS_4arch4Sm90ELb0ELb0ELb1ELb0ELb1ELb0ELb0ELb0ELb1ELb1ELb0ELb0EEENS1_21CollectiveEpilogueFwdINS6_IJSA_SC_SB_EEES9_SE_SG_Li384ELb0ELb1ELb0ELb0EEENS1_29StaticPersistentTileSchedulerILb0EEEEEEEEEvNT_6ParamsE,@"STO_CUDA_ENTRY STV_DEFAULT"
_ZN7cutlass13device_kernelIN5flash11enable_sm90INS1_16FlashAttnFwdSm90INS1_25CollectiveMainloopFwdSm90ILi2EN4cute5tupleIJNS5_1CILi1EEES8_S8_EEENS6_IJNS7_ILi192EEENS7_ILi128EEENS7_ILi96EEEEEELi96ENS_6half_tEfNS_4arch4Sm90ELb0ELb0ELb1ELb0ELb1ELb0ELb0ELb0ELb1ELb1ELb0ELb0EEENS1_21CollectiveEpilogueFwdINS6_IJSA_SC_SB_EEES9_SE_SG_Li384ELb0ELb1ELb0ELb0EEENS1_29StaticPersistentTileSchedulerILb0EEEEEEEEEvNT_6ParamsE:
[----:B------:R-:W-:Y:S01]  /*0000*/  LDC R1, c[0x0][0x37c] ;  /* 0x0000df00ff017b82 */ /* 0x000fe20000000800 */
[----:B------:R-:W-:Y:S05]  /*0010*/  EXIT ;  /* 0x000000000000794d */ /* 0x000fea0003800000 */
.L_x_27:
        /* <DEDUP_REMOVED lines=14> */
.L_x_72:


//--------------------- .text._ZN7cutlass13device_kernelIN5flash11enable_sm90INS1_16FlashAttnFwdSm90INS1_25CollectiveMainloopFwdSm90ILi2EN4cute5tupleIJNS5_1CILi1EEES8_S8_EEENS6_IJNS7_ILi192EEENS7_ILi128EEENS7_ILi96EEEEEELi96ENS_6half_tEfNS_4arch4Sm90ELb0ELb0ELb1ELb1ELb1ELb0ELb0ELb0ELb1ELb1ELb0ELb0EEENS1_21CollectiveEpilogueFwdINS6_IJSA_SC_SB_EEES9_SE_SG_Li384ELb1ELb1ELb0ELb0EEENS1_36VarlenDynamicPersistentTileSchedulerILi192ELi128ELi384ELi128ELb0ELb1ELb1ELb0ELb1ELb1EEEEEEEEEvNT_6ParamsE --------------------------
	.section	.text._ZN7cutlass13device_kernelIN5flash11enable_sm90INS1_16FlashAttnFwdSm90INS1_25CollectiveMainloopFwdSm90ILi2EN4cute5tupleIJNS5_1CILi1EEES8_S8_EEENS6_IJNS7_ILi192EEENS7_ILi128EEENS7_ILi96EEEEEELi96ENS_6half_tEfNS_4arch4Sm90ELb0ELb0ELb1ELb1ELb1ELb0ELb0ELb0ELb1ELb1ELb0ELb0EEENS1_21CollectiveEpilogueFwdINS6_IJSA_SC_SB_EEES9_SE_SG_Li384ELb1ELb1ELb0ELb0EEENS1_36VarlenDynamicPersistentTileSchedulerILi192ELi128ELi384ELi128ELb0ELb1ELb1ELb0ELb1ELb1EEEEEEEEEvNT_6ParamsE,"ax",@progbits
	.align	128
.text._ZN7cutlass13device_kernelIN5flash11enable_sm90INS1_16FlashAttnFwdSm90INS1_25CollectiveMainloopFwdSm90ILi2EN4cute5tupleIJNS5_1CILi1EEES8_S8_EEENS6_IJNS7_ILi192EEENS7_ILi128EEENS7_ILi96EEEEEELi96ENS_6half_tEfNS_4arch4Sm90ELb0ELb0ELb1ELb1ELb1ELb0ELb0ELb0ELb1ELb1ELb0ELb0EEENS1_21CollectiveEpilogueFwdINS6_IJSA_SC_SB_EEES9_SE_SG_Li384ELb1ELb1ELb0ELb0EEENS1_36VarlenDynamicPersistentTileSchedulerILi192ELi128ELi384ELi128ELb0ELb1ELb1ELb0ELb1ELb1EEEEEEEEEvNT_6ParamsE:
        .type           _ZN7cutlass13device_kernelIN5flash11enable_sm90INS1_16FlashAttnFwdSm90INS1_25CollectiveMainloopFwdSm90ILi2EN4cute5tupleIJNS5_1CILi1EEES8_S8_EEENS6_IJNS7_ILi192EEENS7_ILi128EEENS7_ILi96EEEEEELi96ENS_6half_tEfNS_4arch4Sm90ELb0ELb0ELb1ELb1ELb1ELb0ELb0ELb0ELb1ELb1ELb0ELb0EEENS1_21CollectiveEpilogueFwdINS6_IJSA_SC_SB_EEES9_SE_SG_Li384ELb1ELb1ELb0ELb0EEENS1_36VarlenDynamicPersistentTileSchedulerILi192ELi128ELi384ELi128ELb0ELb1ELb1ELb0ELb1ELb1EEEEEEEEEvNT_6ParamsE,@function
        .size           _ZN7cutlass13device_kernelIN5flash11enable_sm90INS1_16FlashAttnFwdSm90INS1_25CollectiveMainloopFwdSm90ILi2EN4cute5tupleIJNS5_1CILi1EEES8_S8_EEENS6_IJNS7_ILi192EEENS7_ILi128EEENS7_ILi96EEEEEELi96ENS_6half_tEfNS_4arch4Sm90ELb0ELb0ELb1ELb1ELb1ELb0ELb0ELb0ELb1ELb1ELb0ELb0EEENS1_21CollectiveEpilogueFwdINS6_IJSA_SC_SB_EEES9_SE_SG_Li384ELb1ELb1ELb0ELb0EEENS1_36VarlenDynamicPersistentTileSchedulerILi192ELi128ELi384ELi128ELb0ELb1ELb1ELb0ELb1ELb1EEEEEEEEEvNT_6ParamsE,(.L_x_73 - _ZN7cutlass13device_kernelIN5flash11enable_sm90INS1_16FlashAttnFwdSm90INS1_25CollectiveMainloopFwdSm90ILi2EN4cute5tupleIJNS5_1CILi1EEES8_S8_EEENS6_IJNS7_ILi192EEENS7_ILi128EEENS7_ILi96EEEEEELi96ENS_6half_tEfNS_4arch4Sm90ELb0ELb0ELb1ELb1ELb1ELb0ELb0ELb0ELb1ELb1ELb0ELb0EEENS1_21CollectiveEpilogueFwdINS6_IJSA_SC_SB_EEES9_SE_SG_Li384ELb1ELb1ELb0ELb0EEENS1_36VarlenDynamicPersistentTileSchedulerILi192ELi128ELi384ELi128ELb0ELb1ELb1ELb0ELb1ELb1EEEEEEEEEvNT_6ParamsE)
        .other          _ZN7cutlass13device_kernelIN5flash11enable_sm90INS1_16FlashAttnFwdSm90INS1_25CollectiveMainloopFwdSm90ILi2EN4cute5tupleIJNS5_1CILi1EEES8_S8_EEENS6_IJNS7_ILi192EEENS7_ILi128EEENS7_ILi96EEEEEELi96ENS_6half_tEfNS_4arch4Sm90ELb0ELb0ELb1ELb1ELb1ELb0ELb0ELb0ELb1ELb1ELb0ELb0EEENS1_21CollectiveEpilogueFwdINS6_IJSA_SC_SB_EEES9_SE_SG_Li384ELb1ELb1ELb0ELb0EEENS1_36VarlenDynamicPersistentTileSchedulerILi192ELi128ELi384ELi128ELb0ELb1ELb1ELb0ELb1ELb1EEEEEEEEEvNT_6ParamsE,@"STO_CUDA_ENTRY STV_DEFAULT"
_ZN7cutlass13device_kernelIN5flash11enable_sm90INS1_16FlashAttnFwdSm90INS1_25CollectiveMainloopFwdSm90ILi2EN4cute5tupleIJNS5_1CILi1EEES8_S8_EEENS6_IJNS7_ILi192EEENS7_ILi128EEENS7_ILi96EEEEEELi96ENS_6half_tEfNS_4arch4Sm90ELb0ELb0ELb1ELb1ELb1ELb0ELb0ELb0ELb1ELb1ELb0ELb0EEENS1_21CollectiveEpilogueFwdINS6_IJSA_SC_SB_EEES9_SE_SG_Li384ELb1ELb1ELb0ELb0EEENS1_36VarlenDynamicPersistentTileSchedulerILi192ELi128ELi384ELi128ELb0ELb1ELb1ELb0ELb1ELb1EEEEEEEEEvNT_6ParamsE:
[----:B------:R-:W-:Y:S01]  /*0000*/  LDC R1, c[0x0][0x37c] ;  /* 0x0000df00ff017b82 */ /* 0x000fe20000000800 */
[----:B------:R-:W-:Y:S05]  /*0010*/  EXIT ;  /* 0x000000000000794d */ /* 0x000fea0003800000 */
.L_x_28:
        /* <DEDUP_REMOVED lines=14> */
.L_x_73:


//--------------------- .text._ZN7cutlass13device_kernelIN5flash11enable_sm90INS1_16FlashAttnFwdSm90INS1_25CollectiveMainloopFwdSm90ILi2EN4cute5tupleIJNS5_1CILi1EEES8_S8_EEENS6_IJNS7_ILi192EEENS7_ILi128EEENS7_ILi96EEEEEELi96ENS_6half_tEfNS_4arch4Sm90ELb0ELb0ELb1ELb1ELb1ELb1ELb0ELb0ELb1ELb1ELb0ELb0EEENS1_21CollectiveEpilogueFwdINS6_IJSA_SC_SB_EEES9_SE_SG_Li384ELb1ELb1ELb0ELb0EEENS1_36VarlenDynamicPersistentTileSchedulerILi192ELi128ELi384ELi128ELb0ELb1ELb1ELb0ELb1ELb1EEEEEEEEEvNT_6ParamsE --------------------------
	.section	.text._ZN7cutlass13device_kernelIN5flash11enable_sm90INS1_16FlashAttnFwdSm90INS1_25CollectiveMainloopFwdSm90ILi2EN4cute5tupleIJNS5_1CILi1EEES8_S8_EEENS6_IJNS7_ILi192EEENS7_ILi128EEENS7_ILi96EEEEEELi96ENS_6half_tEfNS_4arch4Sm90ELb0ELb0ELb1ELb1ELb1ELb1ELb0ELb0ELb1ELb1ELb0ELb0EEENS1_21CollectiveEpilogueFwdINS6_IJSA_SC_SB_EEES9_SE_SG_Li384ELb1ELb1ELb0ELb0EEENS1_36VarlenDynamicPersistentTileSchedulerILi192ELi128ELi384ELi128ELb0ELb1ELb1ELb0ELb1ELb1EEEEEEEEEvNT_6ParamsE,"ax",@progbits
	.align	128
.text._ZN7cutlass13device_kernelIN5flash11enable_sm90INS1_16FlashAttnFwdSm90INS1_25CollectiveMainloopFwdSm90ILi2EN4cute5tupleIJNS5_1CILi1EEES8_S8_EEENS6_IJNS7_ILi192EEENS7_ILi128EEENS7_ILi96EEEEEELi96ENS_6half_tEfNS_4arch4Sm90ELb0ELb0ELb1ELb1ELb1ELb1ELb0ELb0ELb1ELb1ELb0ELb0EEENS1_21CollectiveEpilogueFwdINS6_IJSA_SC_SB_EEES9_SE_SG_Li384ELb1ELb1ELb0ELb0EEENS1_36VarlenDynamicPersistentTileSchedulerILi192ELi128ELi384ELi128ELb0ELb1ELb1ELb0ELb1ELb1EEEEEEEEEvNT_6ParamsE:
        .type           _ZN7cutlass13device_kernelIN5flash11enable_sm90INS1_16FlashAttnFwdSm90INS1_25CollectiveMainloopFwdSm90ILi2EN4cute5tupleIJNS5_1CILi1EEES8_S8_EEENS6_IJNS7_ILi192EEENS7_ILi128EEENS7_ILi96EEEEEELi96ENS_6half_tEfNS_4arch4Sm90ELb0ELb0ELb1ELb1ELb1ELb1ELb0ELb0ELb1ELb1ELb0ELb0EEENS1_21CollectiveEpilogueFwdINS6_IJSA_SC_SB_EEES9_SE_SG_Li384ELb1ELb1ELb0ELb0EEENS1_36VarlenDynamicPersistentTileSchedulerILi192ELi128ELi384ELi128ELb0ELb1ELb1ELb0ELb1ELb1EEEEEEEEEvNT_6ParamsE,@function
        .size           _ZN7cutlass13device_kernelIN5flash11enable_sm90INS1_16FlashAttnFwdSm90INS1_25CollectiveMainloopFwdSm90ILi2EN4cute5tupleIJNS5_1CILi1EEES8_S8_EEENS6_IJNS7_ILi192EEENS7_ILi128EEENS7_ILi96EEEEEELi96ENS_6half_tEfNS_4arch4Sm90ELb0ELb0ELb1ELb1ELb1ELb1ELb0ELb0ELb1ELb1ELb0ELb0EEENS1_21CollectiveEpilogueFwdINS6_IJSA_SC_SB_EEES9_SE_SG_Li384ELb1ELb1ELb0ELb0EEENS1_36VarlenDynamicPersistentTileSchedulerILi192ELi128ELi384ELi128ELb0ELb1ELb1ELb0ELb1ELb1EEEEEEEEEvNT_6ParamsE,(.L_x_74 - _ZN7cutlass13device_kernelIN5flash11enable_sm90INS1_16FlashAttnFwdSm90INS1_25CollectiveMainloopFwdSm90ILi2EN4cute5tupleIJNS5_1CILi1EEES8_S8_EEENS6_IJNS7_ILi192EEENS7_ILi128EEENS7_ILi96EEEEEELi96ENS_6half_tEfNS_4arch4Sm90ELb0ELb0ELb1ELb1ELb1ELb1ELb0ELb0ELb1ELb1ELb0ELb0EEENS1_21CollectiveEpilogueFwdINS6_IJSA_SC_SB_EEES9_SE_SG_Li384ELb1ELb1ELb0ELb0EEENS1_36VarlenDynamicPersistentTileSchedulerILi192ELi128ELi384ELi128ELb0ELb1ELb1ELb0ELb1ELb1EEEEEEEEEvNT_6ParamsE)
        .other          _ZN7cutlass13device_kernelIN5flash11enable_sm90INS1_16FlashAttnFwdSm90INS1_25CollectiveMainloopFwdSm90ILi2EN4cute5tupleIJNS5_1CILi1EEES8_S8_EEENS6_IJNS7_ILi192EEENS7_ILi128EEENS7_ILi96EEEEEELi96ENS_6half_tEfNS_4arch4Sm90ELb0ELb0ELb1ELb1ELb1ELb1ELb0ELb0ELb1ELb1ELb0ELb0EEENS1_21CollectiveEpilogueFwdINS6_IJSA_SC_SB_EEES9_SE_SG_Li384ELb1ELb1ELb0ELb0EEENS1_36VarlenDynamicPersistentTileSchedulerILi192ELi128ELi384ELi128ELb0ELb1ELb1ELb0ELb1ELb1EEEEEEEEEvNT_6ParamsE,@"STO_CUDA_ENTRY STV_DEFAULT"
_ZN7cutlass13device_kernelIN5flash11enable_sm90INS1_16FlashAttnFwdSm90INS1_25CollectiveMainloopFwdSm90ILi2EN4cute5tupleIJNS5_1CILi1EEES8_S8_EEENS6_IJNS7_ILi192EEENS7_ILi128EEENS7_ILi96EEEEEELi96ENS_6half_tEfNS_4arch4Sm90ELb0ELb0ELb1ELb1ELb1ELb1ELb0ELb0ELb1ELb1ELb0ELb0EEENS1_21CollectiveEpilogueFwdINS6_IJSA_SC_SB_EEES9_SE_SG_Li384ELb1ELb1ELb0ELb0EEENS1_36VarlenDynamicPersistentTileSchedulerILi192ELi128ELi384ELi128ELb0ELb1ELb1ELb0ELb1ELb1EEEEEEEEEvNT_6ParamsE:
[----:B------:R-:W-:Y:S01]  /*0000*/  LDC R1, c[0x0][0x37c] ;  /* 0x0000df00ff017b82 */ /* 0x000fe20000000800 */
[----:B------:R-:W-:Y:S05]  /*0010*/  EXIT ;  /* 0x000000000000794d */ /* 0x000fea0003800000 */
.L_x_29:
        /* <DEDUP_REMOVED lines=14> */
.L_x_74:


//--------------------- .text._ZN7cutlass13device_kernelIN5flash11enable_sm90INS1_16FlashAttnFwdSm90INS1_25CollectiveMainloopFwdSm90ILi2EN4cute5tupleIJNS5_1CILi1EEES8_S8_EEENS6_IJNS7_ILi192EEENS7_ILi128EEENS7_ILi96EEEEEELi96ENS_6half_tEfNS_4arch4Sm90ELb0ELb1ELb1ELb0ELb1ELb0ELb0ELb0ELb1ELb1ELb0ELb0EEENS1_21CollectiveEpilogueFwdINS6_IJSA_SC_SB_EEES9_SE_SG_Li384ELb0ELb1ELb0ELb0EEENS1_30DynamicPersistentTileSchedulerILi384ELi128ELb0ELb1ELb1EEEEEEEEEvNT_6ParamsE --------------------------
	.section	.text._ZN7cutlass13device_kernelIN5flash11enable_sm90INS1_16FlashAttnFwdSm90INS1_25CollectiveMainloopFwdSm90ILi2EN4cute5tupleIJNS5_1CILi1EEES8_S8_EEENS6_IJNS7_ILi192EEENS7_ILi128EEENS7_ILi96EEEEEELi96ENS_6half_tEfNS_4arch4Sm90ELb0ELb1ELb1ELb0ELb1ELb0ELb0ELb0ELb1ELb1ELb0ELb0EEENS1_21CollectiveEpilogueFwdINS6_IJSA_SC_SB_EEES9_SE_SG_Li384ELb0ELb1ELb0ELb0EEENS1_30DynamicPersistentTileSchedulerILi384ELi128ELb0ELb1ELb1EEEEEEEEEvNT_6ParamsE,"ax",@progbits
	.align	128
.text._ZN7cutlass13device_kernelIN5flash11enable_sm90INS1_16FlashAttnFwdSm90INS1_25CollectiveMainloopFwdSm90ILi2EN4cute5tupleIJNS5_1CILi1EEES8_S8_EEENS6_IJNS7_ILi192EEENS7_ILi128EEENS7_ILi96EEEEEELi96ENS_6half_tEfNS_4arch4Sm90ELb0ELb1ELb1ELb0ELb1ELb0ELb0ELb0ELb1ELb1ELb0ELb0EEENS1_21CollectiveEpilogueFwdINS6_IJSA_SC_SB_EEES9_SE_SG_Li384ELb0ELb1ELb0ELb0EEENS1_30DynamicPersistentTileSchedulerILi384ELi128ELb0ELb1ELb1EEEEEEEEEvNT_6ParamsE:
        .type           _ZN7cutlass13device_kernelIN5flash11enable_sm90INS1_16FlashAttnFwdSm90INS1_25CollectiveMainloopFwdSm90ILi2EN4cute5tupleIJNS5_1CILi1EEES8_S8_EEENS6_IJNS7_ILi192EEENS7_ILi128EEENS7_ILi96EEEEEELi96ENS_6half_tEfNS_4arch4Sm90ELb0ELb1ELb1ELb0ELb1ELb0ELb0ELb0ELb1ELb1ELb0ELb0EEENS1_21CollectiveEpilogueFwdINS6_IJSA_SC_SB_EEES9_SE_SG_Li384ELb0ELb1ELb0ELb0EEENS1_30DynamicPersistentTileSchedulerILi384ELi128ELb0ELb1ELb1EEEEEEEEEvNT_6ParamsE,@function
        .size           _ZN7cutlass13device_kernelIN5flash11enable_sm90INS1_16FlashAttnFwdSm90INS1_25CollectiveMainloopFwdSm90ILi2EN4cute5tupleIJNS5_1CILi1EEES8_S8_EEENS6_IJNS7_ILi192EEENS7_ILi128EEENS7_ILi96EEEEEELi96ENS_6half_tEfNS_4arch4Sm90ELb0ELb1ELb1ELb0ELb1ELb0ELb0ELb0ELb1ELb1ELb0ELb0EEENS1_21CollectiveEpilogueFwdINS6_IJSA_SC_SB_EEES9_SE_SG_Li384ELb0ELb1ELb0ELb0EEENS1_30DynamicPersistentTileSchedulerILi384ELi128ELb0ELb1ELb1EEEEEEEEEvNT_6ParamsE,(.L_x_75 - _ZN7cutlass13device_kernelIN5flash11enable_sm90INS1_16FlashAttnFwdSm90INS1_25CollectiveMainloopFwdSm90ILi2EN4cute5tupleIJNS5_1CILi1EEES8_S8_EEENS6_IJNS7_ILi192EEENS7_ILi128EEENS7_ILi96EEEEEELi96ENS_6half_tEfNS_4arch4Sm90ELb0ELb1ELb1ELb0ELb1ELb0ELb0ELb0ELb1ELb1ELb0ELb0EEENS1_21CollectiveEpilogueFwdINS6_IJSA_SC_SB_EEES9_SE_SG_Li384ELb0ELb1ELb0ELb0EEENS1_30DynamicPersistentTileSchedulerILi384ELi128ELb0ELb1ELb1EEEEEEEEEvNT_6ParamsE)
        .other          _ZN7cutlass13device_kernelIN5flash11enable_sm90INS1_16FlashAttnFwdSm90INS1_25CollectiveMainloopFwdSm90ILi2EN4cute5tupleIJNS5_1CILi1EEES8_S8_EEENS6_IJNS7_ILi192EEENS7_ILi128EEENS7_ILi96EEEEEELi96ENS_6half_tEfNS_4arch4Sm90ELb0ELb1ELb1ELb0ELb1ELb0ELb0ELb0ELb1ELb1ELb0ELb0EEENS1_21CollectiveEpilogueFwdINS6_IJSA_SC_SB_EEES9_SE_SG_Li384ELb0ELb1ELb0ELb0EEENS1_30DynamicPersistentTileSchedulerILi384ELi128ELb0ELb1ELb1EEEEEEEEEvNT_6ParamsE,@"STO_CUDA_ENTRY STV_DEFAULT"
_ZN7cutlass13device_kernelIN5flash11enable_sm90INS1_16FlashAttnFwdSm90INS1_25CollectiveMainloopFwdSm90ILi2EN4cute5tupleIJNS5_1CILi1EEES8_S8_EEENS6_IJNS7_ILi192EEENS7_ILi128EEENS7_ILi96EEEEEELi96ENS_6half_tEfNS_4arch4Sm90ELb0ELb1ELb1ELb0ELb1ELb0ELb0ELb0ELb1ELb1ELb0ELb0EEENS1_21CollectiveEpilogueFwdINS6_IJSA_SC_SB_EEES9_SE_SG_Li384ELb0ELb1ELb0ELb0EEENS1_30DynamicPersistentTileSchedulerILi384ELi128ELb0ELb1ELb1EEEEEEEEEvNT_6ParamsE:
[----:B------:R-:W-:Y:S01]  /*0000*/  LDC R1, c[0x0][0x37c] ;  /* 0x0000df00ff017b82 */ /* 0x000fe20000000800 */
[----:B------:R-:W-:Y:S05]  /*0010*/  EXIT ;  /* 0x000000000000794d */ /* 0x000fea0003800000 */
.L_x_30:
        /* <DEDUP_REMOVED lines=14> */
.L_x_75:


//--------------------- .text._ZN7cutlass13device_kernelIN5flash11enable_sm90INS1_16FlashAttnFwdSm90INS1_25CollectiveMainloopFwdSm90ILi2EN4cute5tupleIJNS5_1CILi1EEES8_S8_EEENS6_IJNS7_ILi192EEENS7_ILi128EEENS7_ILi96EEEEEELi96ENS_6half_tEfNS_4arch4Sm90ELb0ELb1ELb1ELb1ELb1ELb0ELb0ELb0ELb1ELb1ELb0ELb0EEENS1_21CollectiveEpilogueFwdINS6_IJSA_SC_SB_EEES9_SE_SG_Li384ELb1ELb1ELb0ELb0EEENS1_36VarlenDynamicPersistentTileSchedulerILi192ELi128ELi384ELi128ELb0ELb1ELb1ELb1ELb0ELb1EEEEEEEEEvNT_6ParamsE --------------------------
	.section	.text._ZN7cutlass13device_kernelIN5flash11enable_sm90INS1_16FlashAttnFwdSm90INS1_25CollectiveMainloopFwdSm90ILi2EN4cute5tupleIJNS5_1CILi1EEES8_S8_EEENS6_IJNS7_ILi192EEENS7_ILi128EEENS7_ILi96EEEEEELi96ENS_6half_tEfNS_4arch4Sm90ELb0ELb1ELb1ELb1ELb1ELb0ELb0ELb0ELb1ELb1ELb0ELb0EEENS1_21CollectiveEpilogueFwdINS6_IJSA_SC_SB_EEES9_SE_SG_Li384ELb1ELb1ELb0ELb0EEENS1_36VarlenDynamicPersistentTileSchedulerILi192ELi128ELi384ELi128ELb0ELb1ELb1ELb1ELb0ELb1EEEEEEEEEvNT_6ParamsE,"ax",@progbits
	.align	128
.text._ZN7cutlass13device_kernelIN5flash11enable_sm90INS1_16FlashAttnFwdSm90INS1_25CollectiveMainloopFwdSm90ILi2EN4cute5tupleIJNS5_1CILi1EEES8_S8_EEENS6_IJNS7_ILi192EEENS7_ILi128EEENS7_ILi96EEEEEELi96ENS_6half_tEfNS_4arch4Sm90ELb0ELb1ELb1ELb1ELb1ELb0ELb0ELb0ELb1ELb1ELb0ELb0EEENS1_21CollectiveEpilogueFwdINS6_IJSA_SC_SB_EEES9_SE_SG_Li384ELb1ELb1ELb0ELb0EEENS1_36VarlenDynamicPersistentTileSchedulerILi192ELi128ELi384ELi128ELb0ELb1ELb1ELb1ELb0ELb1EEEEEEEEEvNT_6ParamsE:
        .type           _ZN7cutlass13device_kernelIN5flash11enable_sm90INS1_16FlashAttnFwdSm90INS1_25CollectiveMainloopFwdSm90ILi2EN4cute5tupleIJNS5_1CILi1EEES8_S8_EEENS6_IJNS7_ILi192EEENS7_ILi128EEENS7_ILi96EEEEEELi96ENS_6half_tEfNS_4arch4Sm90ELb0ELb1ELb1ELb1ELb1ELb0ELb0ELb0ELb1ELb1ELb0ELb0EEENS1_21CollectiveEpilogueFwdINS6_IJSA_SC_SB_EEES9_SE_SG_Li384ELb1ELb1ELb0ELb0EEENS1_36VarlenDynamicPersistentTileSchedulerILi192ELi128ELi384ELi128ELb0ELb1ELb1ELb1ELb0ELb1EEEEEEEEEvNT_6ParamsE,@function
        .size           _ZN7cutlass13device_kernelIN5flash11enable_sm90INS1_16FlashAttnFwdSm90INS1_25CollectiveMainloopFwdSm90ILi2EN4cute5tupleIJNS5_1CILi1EEES8_S8_EEENS6_IJNS7_ILi192EEENS7_ILi128EEENS7_ILi96EEEEEELi96ENS_6half_tEfNS_4arch4Sm90ELb0ELb1ELb1ELb1ELb1ELb0ELb0ELb0ELb1ELb1ELb0ELb0EEENS1_21CollectiveEpilogueFwdINS6_IJSA_SC_SB_EEES9_SE_SG_Li384ELb1ELb1ELb0ELb0EEENS1_36VarlenDynamicPersistentTileSchedulerILi192ELi128ELi384ELi128ELb0ELb1ELb1ELb1ELb0ELb1EEEEEEEEEvNT_6ParamsE,(.L_x_76 - _ZN7cutlass13device_kernelIN5flash11enable_sm90INS1_16FlashAttnFwdSm90INS1_25CollectiveMainloopFwdSm90ILi2EN4cute5tupleIJNS5_1CILi1EEES8_S8_EEENS6_IJNS7_ILi192EEENS7_ILi128EEENS7_ILi96EEEEEELi96ENS_6half_tEfNS_4arch4Sm90ELb0ELb1ELb1ELb1ELb1ELb0ELb0ELb0ELb1ELb1ELb0ELb0EEENS1_21CollectiveEpilogueFwdINS6_IJSA_SC_SB_EEES9_SE_SG_Li384ELb1ELb1ELb0ELb0EEENS1_36VarlenDynamicPersistentTileSchedulerILi192ELi128ELi384ELi128ELb0ELb1ELb1ELb1ELb0ELb1EEEEEEEEEvNT_6ParamsE)
        .other          _ZN7cutlass13device_kernelIN5flash11enable_sm90INS1_16FlashAttnFwdSm90INS1_25CollectiveMainloopFwdSm90ILi2EN4cute5tupleIJNS5_1CILi1EEES8_S8_EEENS6_IJNS7_ILi192EEENS7_ILi128EEENS7_ILi96EEEEEELi96ENS_6half_tEfNS_4arch4Sm90ELb0ELb1ELb1ELb1ELb1ELb0ELb0ELb0ELb1ELb1ELb0ELb0EEENS1_21CollectiveEpilogueFwdINS6_IJSA_SC_SB_EEES9_SE_SG_Li384ELb1ELb1ELb0ELb0EEENS1_36VarlenDynamicPersistentTileSchedulerILi192ELi128ELi384ELi128ELb0ELb1ELb1ELb1ELb0ELb1EEEEEEEEEvNT_6ParamsE,@"STO_CUDA_ENTRY STV_DEFAULT"
_ZN7cutlass13device_kernelIN5flash11enable_sm90INS1_16FlashAttnFwdSm90INS1_25CollectiveMainloopFwdSm90ILi2EN4cute5tupleIJNS5_1CILi1EEES8_S8_EEENS6_IJNS7_ILi192EEENS7_ILi128EEENS7_ILi96EEEEEELi96ENS_6half_tEfNS_4arch4Sm90ELb0ELb1ELb1ELb1ELb1ELb0ELb0ELb0ELb1ELb1ELb0ELb0EEENS1_21CollectiveEpilogueFwdINS6_IJSA_SC_SB_EEES9_SE_SG_Li384ELb1ELb1ELb0ELb0EEENS1_36VarlenDynamicPersistentTileSchedulerILi192ELi128ELi384ELi128ELb0ELb1ELb1ELb1ELb0ELb1EEEEEEEEEvNT_6ParamsE:
[----:B------:R-:W-:Y:S01]  /*0000*/  LDC R1, c[0x0][0x37c] ;  /* 0x0000df00ff017b82 */ /* 0x000fe20000000800 */
[----:B------:R-:W-:Y:S05]  /*0010*/  EXIT ;  /* 0x000000000000794d */ /* 0x000fea0003800000 */
.L_x_31:
        /* <DEDUP_REMOVED lines=14> */
.L_x_76:


//--------------------- .text._ZN7cutlass13device_kernelIN5flash11enable_sm90INS1_16FlashAttnFwdSm90INS1_25CollectiveMainloopFwdSm90ILi2EN4cute5tupleIJNS5_1CILi1EEES8_S8_EEENS6_IJNS7_ILi192EEENS7_ILi128EEENS7_ILi96EEEEEELi96ENS_6half_tEfNS_4arch4Sm90ELb0ELb1ELb1ELb1ELb1ELb1ELb0ELb0ELb1ELb1ELb0ELb0EEENS1_21CollectiveEpilogueFwdINS6_IJSA_SC_SB_EEES9_SE_SG_Li384ELb1ELb1ELb0ELb0EEENS1_36VarlenDynamicPersistentTileSchedulerILi192ELi128ELi384ELi128ELb0ELb1ELb1ELb1ELb0ELb1EEEEEEEEEvNT_6ParamsE --------------------------
	.section	.text._ZN7cutlass13device_kernelIN5flash11enable_sm90INS1_16FlashAttnFwdSm90INS1_25CollectiveMainloopFwdSm90ILi2EN4cute5tupleIJNS5_1CILi1EEES8_S8_EEENS6_IJNS7_ILi192EEENS7_ILi128EEENS7_ILi96EEEEEELi96ENS_6half_tEfNS_4arch4Sm90ELb0ELb1ELb1ELb1ELb1ELb1ELb0ELb0ELb1ELb1ELb0ELb0EEENS1_21CollectiveEpilogueFwdINS6_IJSA_SC_SB_EEES9_SE_SG_Li384ELb1ELb1ELb0ELb0EEENS1_36VarlenDynamicPersistentTileSchedulerILi192ELi128ELi384ELi128ELb0ELb1ELb1ELb1ELb0ELb1EEEEEEEEEvNT_6ParamsE,"ax",@progbits
	.align	128
.text._ZN7cutlass13device_kernelIN5flash11enable_sm90INS1_16FlashAttnFwdSm90INS1_25CollectiveMainloopFwdSm90ILi2EN4cute5tupleIJNS5_1CILi1EEES8_S8_EEENS6_IJNS7_ILi192EEENS7_ILi128EEENS7_ILi96EEEEEELi96ENS_6half_tEfNS_4arch4Sm90ELb0ELb1ELb1ELb1ELb1ELb1ELb0ELb0ELb1ELb1ELb0ELb0EEENS1_21CollectiveEpilogueFwdINS6_IJSA_SC_SB_EEES9_SE_SG_Li384ELb1ELb1ELb0ELb0EEENS1_36VarlenDynamicPersistentTileSchedulerILi192ELi128ELi384ELi128ELb0ELb1ELb1ELb1ELb0ELb1EEEEEEEEEvNT_6ParamsE:
        .type           _ZN7cutlass13device_kernelIN5flash11enable_sm90INS1_16FlashAttnFwdSm90INS1_25CollectiveMainloopFwdSm90ILi2EN4cute5tupleIJNS5_1CILi1EEES8_S8_EEENS6_IJNS7_ILi192EEENS7_ILi128EEENS7_ILi96EEEEEELi96ENS_6half_tEfNS_4arch4Sm90ELb0ELb1ELb1ELb1ELb1ELb1ELb0ELb0ELb1ELb1ELb0ELb0EEENS1_21CollectiveEpilogueFwdINS6_IJSA_SC_SB_EEES9_SE_SG_Li384ELb1ELb1ELb0ELb0EEENS1_36VarlenDynamicPersistentTileSchedulerILi192ELi128ELi384ELi128ELb0ELb1ELb1ELb1ELb0ELb1EEEEEEEEEvNT_6ParamsE,@function
        .size           _ZN7cutlass13device_kernelIN5flash11enable_sm90INS1_16FlashAttnFwdSm90INS1_25CollectiveMainloopFwdSm90ILi2EN4cute5tupleIJNS5_1CILi1EEES8_S8_EEENS6_IJNS7_ILi192EEENS7_ILi128EEENS7_ILi96EEEEEELi96ENS_6half_tEfNS_4arch4Sm90ELb0ELb1ELb1ELb1ELb1ELb1ELb0ELb0ELb1ELb1ELb0ELb0EEENS1_21CollectiveEpilogueFwdINS6_IJSA_SC_SB_EEES9_SE_SG_Li384ELb1ELb1ELb0ELb0EEENS1_36VarlenDynamicPersistentTileSchedulerILi192ELi128ELi384ELi128ELb0ELb1ELb1ELb1ELb0ELb1EEEEEEEEEvNT_6ParamsE,(.L_x_77 - _ZN7cutlass13device_kernelIN5flash11enable_sm90INS1_16FlashAttnFwdSm90INS1_25CollectiveMainloopFwdSm90ILi2EN4cute5tupleIJNS5_1CILi1EEES8_S8_EEENS6_IJNS7_ILi192EEENS7_ILi128EEENS7_ILi96EEEEEELi96ENS_6half_tEfNS_4arch4Sm90ELb0ELb1ELb1ELb1ELb1ELb1ELb0ELb0ELb1ELb1ELb0ELb0EEENS1_21CollectiveEpilogueFwdINS6_IJSA_SC_SB_EEES9_SE_SG_Li384ELb1ELb1ELb0ELb0EEENS1_36VarlenDynamicPersistentTileSchedulerILi192ELi128ELi384ELi128ELb0ELb1ELb1ELb1ELb0ELb1EEEEEEEEEvNT_6ParamsE)
        .other          _ZN7cutlass13device_kernelIN5flash11enable_sm90INS1_16FlashAttnFwdSm90INS1_25CollectiveMainloopFwdSm90ILi2EN4cute5tupleIJNS5_1CILi1EEES8_S8_EEENS6_IJNS7_ILi192EEENS7_ILi128EEENS7_ILi96EEEEEELi96ENS_6half_tEfNS_4arch4Sm90ELb0ELb1ELb1ELb1ELb1ELb1ELb0ELb0ELb1ELb1ELb0ELb0EEENS1_21CollectiveEpilogueFwdINS6_IJSA_SC_SB_EEES9_SE_SG_Li384ELb1ELb1ELb0ELb0EEENS1_36VarlenDynamicPersistentTileSchedulerILi192ELi128ELi384ELi128ELb0ELb1ELb1ELb1ELb0ELb1EEEEEEEEEvNT_6ParamsE,@"STO_CUDA_ENTRY STV_DEFAULT"
_ZN7cutlass13device_kernelIN5flash11enable_sm90INS1_16FlashAttnFwdSm90INS1_25CollectiveMainloopFwdSm90ILi2EN4cute5tupleIJNS5_1CILi1EEES8_S8_EEENS6_IJNS7_ILi192EEENS7_ILi128EEENS7_ILi96EEEEEELi96ENS_6half_tEfNS_4arch4Sm90ELb0ELb1ELb1ELb1ELb1ELb1ELb0ELb0ELb1ELb1ELb0ELb0EEENS1_21CollectiveEpilogueFwdINS6_IJSA_SC_SB_EEES9_SE_SG_Li384ELb1ELb1ELb0ELb0EEENS1_36VarlenDynamicPersistentTileSchedulerILi192ELi128ELi384ELi128ELb0ELb1ELb1ELb1ELb0ELb1EEEEEEEEEvNT_6ParamsE:
[----:B------:R-:W-:Y:S01]  /*0000*/  LDC R1, c[0x0][0x37c] ;  /* 0x0000df00ff017b82 */ /* 0x000fe20000000800 */
[----:B------:R-:W-:Y:S05]  /*0010*/  EXIT ;  /* 0x000000000000794d */ /* 0x000fea0003800000 */
.L_x_32:
        /* <DEDUP_REMOVED lines=14> */
.L_x_77:


//--------------------- .text._ZN7cutlass13device_kernelIN5flash11enable_sm90INS1_16FlashAttnFwdSm90INS1_25CollectiveMainloopFwdSm90ILi2EN4cute5tupleIJNS5_1CILi1EEES8_S8_EEENS6_IJNS7_ILi192EEENS7_ILi128EEENS7_ILi96EEEEEELi96ENS_6half_tEfNS_4arch4Sm90ELb1ELb0ELb1ELb0ELb1ELb0ELb0ELb0ELb1ELb1ELb0ELb0EEENS1_21CollectiveEpilogueFwdINS6_IJSA_SC_SB_EEES9_SE_SG_Li384ELb0ELb1ELb0ELb0EEENS1_30DynamicPersistentTileSchedulerILi384ELi128ELb0ELb1ELb1EEEEEEEEEvNT_6ParamsE --------------------------
	.section	.text._ZN7cutlass13device_kernelIN5flash11enable_sm90INS1_16FlashAttnFwdSm90INS1_25CollectiveMainloopFwdSm90ILi2EN4cute5tupleIJNS5_1CILi1EEES8_S8_EEENS6_IJNS7_ILi192EEENS7_ILi128EEENS7_ILi96EEEEEELi96ENS_6half_tEfNS_4arch4Sm90ELb1ELb0ELb1ELb0ELb1ELb0ELb0ELb0ELb1ELb1ELb0ELb0EEENS1_21CollectiveEpilogueFwdINS6_IJSA_SC_SB_EEES9_SE_SG_Li384ELb0ELb1ELb0ELb0EEENS1_30DynamicPersistentTileSchedulerILi384ELi128ELb0ELb1ELb1EEEEEEEEEvNT_6ParamsE,"ax",@progbits
	.align	128
.text._ZN7cutlass13device_kernelIN5flash11enable_sm90INS1_16FlashAttnFwdSm90INS1_25CollectiveMainloopFwdSm90ILi2EN4cute5tupleIJNS5_1CILi1EEES8_S8_EEENS6_IJNS7_ILi192EEENS7_ILi128EEENS7_ILi96EEEEEELi96ENS_6half_tEfNS_4arch4Sm90ELb1ELb0ELb1ELb0ELb1ELb0ELb0ELb0ELb1ELb1ELb0ELb0EEENS1_21CollectiveEpilogueFwdINS6_IJSA_SC_SB_EEES9_SE_SG_Li384ELb0ELb1ELb0ELb0EEENS1_30DynamicPersistentTileSchedulerILi384ELi128ELb0ELb1ELb1EEEEEEEEEvNT_6ParamsE:
        .type           _ZN7cutlass13device_kernelIN5flash11enable_sm90INS1_16FlashAttnFwdSm90INS1_25CollectiveMainloopFwdSm90ILi2EN4cute5tupleIJNS5_1CILi1EEES8_S8_EEENS6_IJNS7_ILi192EEENS7_ILi128EEENS7_ILi96EEEEEELi96ENS_6half_tEfNS_4arch4Sm90ELb1ELb0ELb1ELb0ELb1ELb0ELb0ELb0ELb1ELb1ELb0ELb0EEENS1_21CollectiveEpilogueFwdINS6_IJSA_SC_SB_EEES9_SE_SG_Li384ELb0ELb1ELb0ELb0EEENS1_30DynamicPersistentTileSchedulerILi384ELi128ELb0ELb1ELb1EEEEEEEEEvNT_6ParamsE,@function
        .size           _ZN7cutlass13device_kernelIN5flash11enable_sm90INS1_16FlashAttnFwdSm90INS1_25CollectiveMainloopFwdSm90ILi2EN4cute5tupleIJNS5_1CILi1EEES8_S8_EEENS6_IJNS7_ILi192EEENS7_ILi128EEENS7_ILi96EEEEEELi96ENS_6half_tEfNS_4arch4Sm90ELb1ELb0ELb1ELb0ELb1ELb0ELb0ELb0ELb1ELb1ELb0ELb0EEENS1_21CollectiveEpilogueFwdINS6_IJSA_SC_SB_EEES9_SE_SG_Li384ELb0ELb1ELb0ELb0EEENS1_30DynamicPersistentTileSchedulerILi384ELi128ELb0ELb1ELb1EEEEEEEEEvNT_6ParamsE,(.L_x_78 - _ZN7cutlass13device_kernelIN5flash11enable_sm90INS1_16FlashAttnFwdSm90INS1_25CollectiveMainloopFwdSm90ILi2EN4cute5tupleIJNS5_1CILi1EEES8_S8_EEENS6_IJNS7_ILi192EEENS7_ILi128EEENS7_ILi96EEEEEELi96ENS_6half_tEfNS_4arch4Sm90ELb1ELb0ELb1ELb0ELb1ELb0ELb0ELb0ELb1ELb1ELb0ELb0EEENS1_21CollectiveEpilogueFwdINS6_IJSA_SC_SB_EEES9_SE_SG_Li384ELb0ELb1ELb0ELb0EEENS1_30DynamicPersistentTileSchedulerILi384ELi128ELb0ELb1ELb1EEEEEEEEEvNT_6ParamsE)
        .other          _ZN7cutlass13device_kernelIN5flash11enable_sm90INS1_16FlashAttnFwdSm90INS1_25CollectiveMainloopFwdSm90ILi2EN4cute5tupleIJNS5_1CILi1EEES8_S8_EEENS6_IJNS7_ILi192EEENS7_ILi128EEENS7_ILi96EEEEEELi96ENS_6half_tEfNS_4arch4Sm90ELb1ELb0ELb1ELb0ELb1ELb0ELb0ELb0ELb1ELb1ELb0ELb0EEENS1_21CollectiveEpilogueFwdINS6_IJSA_SC_SB_EEES9_SE_SG_Li384ELb0ELb1ELb0ELb0EEENS1_30DynamicPersistentTileSchedulerILi384ELi128ELb0ELb1ELb1EEEEEEEEEvNT_6ParamsE,@"STO_CUDA_ENTRY STV_DEFAULT"
_ZN7cutlass13device_kernelIN5flash11enable_sm90INS1_16FlashAttnFwdSm90INS1_25CollectiveMainloopFwdSm90ILi2EN4cute5tupleIJNS5_1CILi1EEES8_S8_EEENS6_IJNS7_ILi192EEENS7_ILi128EEENS7_ILi96EEEEEELi96ENS_6half_tEfNS_4arch4Sm90ELb1ELb0ELb1ELb0ELb1ELb0ELb0ELb0ELb1ELb1ELb0ELb0EEENS1_21CollectiveEpilogueFwdINS6_IJSA_SC_SB_EEES9_SE_SG_Li384ELb0ELb1ELb0ELb0EEENS1_30DynamicPersistentTileSchedulerILi384ELi128ELb0ELb1ELb1EEEEEEEEEvNT_6ParamsE:
[----:B------:R-:W-:Y:S01]  /*0000*/  LDC R1, c[0x0][0x37c] ;  /* 0x0000df00ff017b82 */ /* 0x000fe20000000800 */
[----:B------:R-:W-:Y:S05]  /*0010*/  EXIT ;  /* 0x000000000000794d */ /* 0x000fea0003800000 */
.L_x_33:
        /* <DEDUP_REMOVED lines=14> */
.L_x_78:


//--------------------- .text._ZN7cutlass13device_kernelIN5flash11enable_sm90INS1_16FlashAttnFwdSm90INS1_25CollectiveMainloopFwdSm90ILi2EN4cute5tupleIJNS5_1CILi1EEES8_S8_EEENS6_IJNS7_ILi192EEENS7_ILi128EEENS7_ILi96EEEEEELi96ENS_6half_tEfNS_4arch4Sm90ELb1ELb0ELb1ELb1ELb1ELb0ELb0ELb0ELb1ELb1ELb0ELb0EEENS1_21CollectiveEpilogueFwdINS6_IJSA_SC_SB_EEES9_SE_SG_Li384ELb1ELb1ELb0ELb0EEENS1_36VarlenDynamicPersistentTileSchedulerILi192ELi128ELi384ELi128ELb0ELb1ELb1ELb1ELb1ELb1EEEEEEEEEvNT_6ParamsE --------------------------
	.section	.text._ZN7cutlass13device_kernelIN5flash11enable_sm90INS1_16FlashAttnFwdSm90INS1_25CollectiveMainloopFwdSm90ILi2EN4cute5tupleIJNS5_1CILi1EEES8_S8_EEENS6_IJNS7_ILi192EEENS7_ILi128EEENS7_ILi96EEEEEELi96ENS_6half_tEfNS_4arch4Sm90ELb1ELb0ELb1ELb1ELb1ELb0ELb0ELb0ELb1ELb1ELb0ELb0EEENS1_21CollectiveEpilogueFwdINS6_IJSA_SC_SB_EEES9_SE_SG_Li384ELb1ELb1ELb0ELb0EEENS1_36VarlenDynamicPersistentTileSchedulerILi192ELi128ELi384ELi128ELb0ELb1ELb1ELb1ELb1ELb1EEEEEEEEEvNT_6ParamsE,"ax",@progbits
	.align	128
.text._ZN7cutlass13device_kernelIN5flash11enable_sm90INS1_16FlashAttnFwdSm90INS1_25CollectiveMainloopFwdSm90ILi2EN4cute5tupleIJNS5_1CILi1EEES8_S8_EEENS6_IJNS7_ILi192EEENS7_ILi128EEENS7_ILi96EEEEEELi96ENS_6half_tEfNS_4arch4Sm90ELb1ELb0ELb1ELb1ELb1ELb0ELb0ELb0ELb1ELb1ELb0ELb0EEENS1_21CollectiveEpilogueFwdINS6_IJSA_SC_SB_EEES9_SE_SG_Li384ELb1ELb1ELb0ELb0EEENS1_36VarlenDynamicPersistentTileSchedulerILi192ELi128ELi384ELi128ELb0ELb1ELb1ELb1ELb1ELb1EEEEEEEEEvNT_6ParamsE:
        .type           _ZN7cutlass13device_kernelIN5flash11enable_sm90INS1_16FlashAttnFwdSm90INS1_25CollectiveMainloopFwdSm90ILi2EN4cute5tupleIJNS5_1CILi1EEES8_S8_EEENS6_IJNS7_ILi192EEENS7_ILi128EEENS7_ILi96EEEEEELi96ENS_6half_tEfNS_4arch4Sm90ELb1ELb0ELb1ELb1ELb1ELb0ELb0ELb0ELb1ELb1ELb0ELb0EEENS1_21CollectiveEpilogueFwdINS6_IJSA_SC_SB_EEES9_SE_SG_Li384ELb1ELb1ELb0ELb0EEENS1_36VarlenDynamicPersistentTileSchedulerILi192ELi128ELi384ELi128ELb0ELb1ELb1ELb1ELb1ELb1EEEEEEEEEvNT_6ParamsE,@function
        .size           _ZN7cutlass13device_kernelIN5flash11enable_sm90INS1_16FlashAttnFwdSm90INS1_25CollectiveMainloopFwdSm90ILi2EN4cute5tupleIJNS5_1CILi1EEES8_S8_EEENS6_IJNS7_ILi192EEENS7_ILi128EEENS7_ILi96EEEEEELi96ENS_6half_tEfNS_4arch4Sm90ELb1ELb0ELb1ELb1ELb1ELb0ELb0ELb0ELb1ELb1ELb0ELb0EEENS1_21CollectiveEpilogueFwdINS6_IJSA_SC_SB_EEES9_SE_SG_Li384ELb1ELb1ELb0ELb0EEENS1_36VarlenDynamicPersistentTileSchedulerILi192ELi128ELi384ELi128ELb0ELb1ELb1ELb1ELb1ELb1EEEEEEEEEvNT_6ParamsE,(.L_x_79 - _ZN7cutlass13device_kernelIN5flash11enable_sm90INS1_16FlashAttnFwdSm90INS1_25CollectiveMainloopFwdSm90ILi2EN4cute5tupleIJNS5_1CILi1EEES8_S8_EEENS6_IJNS7_ILi192EEENS7_ILi128EEENS7_ILi96EEEEEELi96ENS_6half_tEfNS_4arch4Sm90ELb1ELb0ELb1ELb1ELb1ELb0ELb0ELb0ELb1ELb1ELb0ELb0EEENS1_21CollectiveEpilogueFwdINS6_IJSA_SC_SB_EEES9_SE_SG_Li384ELb1ELb1ELb0ELb0EEENS1_36VarlenDynamicPersistentTileSchedulerILi192ELi128ELi384ELi128ELb0ELb1ELb1ELb1ELb1ELb1EEEEEEEEEvNT_6ParamsE)
        .other          _ZN7cutlass13device_kernelIN5flash11enable_sm90INS1_16FlashAttnFwdSm90INS1_25CollectiveMainloopFwdSm90ILi2EN4cute5tupleIJNS5_1CILi1EEES8_S8_EEENS6_IJNS7_ILi192EEENS7_ILi128EEENS7_ILi96EEEEEELi96ENS_6half_tEfNS_4arch4Sm90ELb1ELb0ELb1ELb1ELb1ELb0ELb0ELb0ELb1ELb1ELb0ELb0EEENS1_21CollectiveEpilogueFwdINS6_IJSA_SC_SB_EEES9_SE_SG_Li384ELb1ELb1ELb0ELb0EEENS1_36VarlenDynamicPersistentTileSchedulerILi192ELi128ELi384ELi128ELb0ELb1ELb1ELb1ELb1ELb1EEEEEEEEEvNT_6ParamsE,@"STO_CUDA_ENTRY STV_DEFAULT"
_ZN7cutlass13device_kernelIN5flash11enable_sm90INS1_16FlashAttnFwdSm90INS1_25CollectiveMainloopFwdSm90ILi2EN4cute5tupleIJNS5_1CILi1EEES8_S8_EEENS6_IJNS7_ILi192EEENS7_ILi128EEENS7_ILi96EEEEEELi96ENS_6half_tEfNS_4arch4Sm90ELb1ELb0ELb1ELb1ELb1ELb0ELb0ELb0ELb1ELb1ELb0ELb0EEENS1_21CollectiveEpilogueFwdINS6_IJSA_SC_SB_EEES9_SE_SG_Li384ELb1ELb1ELb0ELb0EEENS1_36VarlenDynamicPersistentTileSchedulerILi192ELi128ELi384ELi128ELb0ELb1ELb1ELb1ELb1ELb1EEEEEEEEEvNT_6ParamsE:
[----:B------:R-:W-:Y:S01]  /*0000*/  LDC R1, c[0x0][0x37c] ;  /* 0x0000df00ff017b82 */ /* 0x000fe20000000800 */
[----:B------:R-:W-:Y:S05]  /*0010*/  EXIT ;  /* 0x000000000000794d */ /* 0x000fea0003800000 */
.L_x_34:
        /* <DEDUP_REMOVED lines=14> */
.L_x_79:


//--------------------- .text._ZN7cutlass13device_kernelIN5flash11enable_sm90INS1_16FlashAttnFwdSm90INS1_25CollectiveMainloopFwdSm90ILi2EN4cute5tupleIJNS5_1CILi1EEES8_S8_EEENS6_IJNS7_ILi192EEENS7_ILi128EEENS7_ILi96EEEEEELi96ENS_6half_tEfNS_4arch4Sm90ELb1ELb0ELb1ELb1ELb1ELb1ELb0ELb0ELb1ELb1ELb0ELb0EEENS1_21CollectiveEpilogueFwdINS6_IJSA_SC_SB_EEES9_SE_SG_Li384ELb1ELb1ELb0ELb0EEENS1_36VarlenDynamicPersistentTileSchedulerILi192ELi128ELi384ELi128ELb0ELb1ELb1ELb1ELb1ELb1EEEEEEEEEvNT_6ParamsE --------------------------
	.section	.text._ZN7cutlass13device_kernelIN5flash11enable_sm90INS1_16FlashAttnFwdSm90INS1_25CollectiveMainloopFwdSm90ILi2EN4cute5tupleIJNS5_1CILi1EEES8_S8_EEENS6_IJNS7_ILi192EEENS7_ILi128EEENS7_ILi96EEEEEELi96ENS_6half_tEfNS_4arch4Sm90ELb1ELb0ELb1ELb1ELb1ELb1ELb0ELb0ELb1ELb1ELb0ELb0EEENS1_21CollectiveEpilogueFwdINS6_IJSA_SC_SB_EEES9_SE_SG_Li384ELb1ELb1ELb0ELb0EEENS1_36VarlenDynamicPersistentTileSchedulerILi192ELi128ELi384ELi128ELb0ELb1ELb1ELb1ELb1ELb1EEEEEEEEEvNT_6ParamsE,"ax",@progbits
	.align	128
.text._ZN7cutlass13device_kernelIN5flash11enable_sm90INS1_16FlashAttnFwdSm90INS1_25CollectiveMainloopFwdSm90ILi2EN4cute5tupleIJNS5_1CILi1EEES8_S8_EEENS6_IJNS7_ILi192EEENS7_ILi128EEENS7_ILi96EEEEEELi96ENS_6half_tEfNS_4arch4Sm90ELb1ELb0ELb1ELb1ELb1ELb1ELb0ELb0ELb1ELb1ELb0ELb0EEENS1_21CollectiveEpilogueFwdINS6_IJSA_SC_SB_EEES9_SE_SG_Li384ELb1ELb1ELb0ELb0EEENS1_36VarlenDynamicPersistentTileSchedulerILi192ELi128ELi384ELi128ELb0ELb1ELb1ELb1ELb1ELb1EEEEEEEEEvNT_6ParamsE:
        .type           _ZN7cutlass13device_kernelIN5flash11enable_sm90INS1_16FlashAttnFwdSm90INS1_25CollectiveMainloopFwdSm90ILi2EN4cute5tupleIJNS5_1CILi1EEES8_S8_EEENS6_IJNS7_ILi192EEENS7_ILi128EEENS7_ILi96EEEEEELi96ENS_6half_tEfNS_4arch4Sm90ELb1ELb0ELb1ELb1ELb1ELb1ELb0ELb0ELb1ELb1ELb0ELb0EEENS1_21CollectiveEpilogueFwdINS6_IJSA_SC_SB_EEES9_SE_SG_Li384ELb1ELb1ELb0ELb0EEENS1_36VarlenDynamicPersistentTileSchedulerILi192ELi128ELi384ELi128ELb0ELb1ELb1ELb1ELb1ELb1EEEEEEEEEvNT_6ParamsE,@function
        .size           _ZN7cutlass13device_kernelIN5flash11enable_sm90INS1_16FlashAttnFwdSm90INS1_25CollectiveMainloopFwdSm90ILi2EN4cute5tupleIJNS5_1CILi1EEES8_S8_EEENS6_IJNS7_ILi192EEENS7_ILi128EEENS7_ILi96EEEEEELi96ENS_6half_tEfNS_4arch4Sm90ELb1ELb0ELb1ELb1ELb1ELb1ELb0ELb0ELb1ELb1ELb0ELb0EEENS1_21CollectiveEpilogueFwdINS6_IJSA_SC_SB_EEES9_SE_SG_Li384ELb1ELb1ELb0ELb0EEENS1_36VarlenDynamicPersistentTileSchedulerILi192ELi128ELi384ELi128ELb0ELb1ELb1ELb1ELb1ELb1EEEEEEEEEvNT_6ParamsE,(.L_x_80 - _ZN7cutlass13device_kernelIN5flash11enable_sm90INS1_16FlashAttnFwdSm90INS1_25CollectiveMainloopFwdSm90ILi2EN4cute5tupleIJNS5_1CILi1EEES8_S8_EEENS6_IJNS7_ILi192EEENS7_ILi128EEENS7_ILi96EEEEEELi96ENS_6half_tEfNS_4arch4Sm90ELb1ELb0ELb1ELb1ELb1ELb1ELb0ELb0ELb1ELb1ELb0ELb0EEENS1_21CollectiveEpilogueFwdINS6_IJSA_SC_SB_EEES9_SE_SG_Li384ELb1ELb1ELb0ELb0EEENS1_36VarlenDynamicPersistentTileSchedulerILi192ELi128ELi384ELi128ELb0ELb1ELb1ELb1ELb1ELb1EEEEEEEEEvNT_6ParamsE)
        .other          _ZN7cutlass13device_kernelIN5flash11enable_sm90INS1_16FlashAttnFwdSm90INS1_25CollectiveMainloopFwdSm90ILi2EN4cute5tupleIJNS5_1CILi1EEES8_S8_EEENS6_IJNS7_ILi192EEENS7_ILi128EEENS7_ILi96EEEEEELi96ENS_6half_tEfNS_4arch4Sm90ELb1ELb0ELb1ELb1ELb1ELb1ELb0ELb0ELb1ELb1ELb0ELb0EEENS1_21CollectiveEpilogueFwdINS6_IJSA_SC_SB_EEES9_SE_SG_Li384ELb1ELb1ELb0ELb0EEENS1_36VarlenDynamicPersistentTileSchedulerILi192ELi128ELi384ELi128ELb0ELb1ELb1ELb1ELb1ELb1EEEEEEEEEvNT_6ParamsE,@"STO_CUDA_ENTRY STV_DEFAULT"
_ZN7cutlass13device_kernelIN5flash11enable_sm90INS1_16FlashAttnFwdSm90INS1_25CollectiveMainloopFwdSm90ILi2EN4cute5tupleIJNS5_1CILi1EEES8_S8_EEENS6_IJNS7_ILi192EEENS7_ILi128EEENS7_ILi96EEEEEELi96ENS_6half_tEfNS_4arch4Sm90ELb1ELb0ELb1ELb1ELb1ELb1ELb0ELb0ELb1ELb1ELb0ELb0EEENS1_21CollectiveEpilogueFwdINS6_IJSA_SC_SB_EEES9_SE_SG_Li384ELb1ELb1ELb0ELb0EEENS1_36VarlenDynamicPersistentTileSchedulerILi192ELi128ELi384ELi128ELb0ELb1ELb1ELb1ELb1ELb1EEEEEEEEEvNT_6ParamsE:
[----:B------:R-:W-:Y:S01]  /*0000*/  LDC R1, c[0x0][0x37c] ;  /* 0x0000df00ff017b82 */ /* 0x000fe20000000800 */
[----:B------:R-:W-:Y:S05]  /*0010*/  EXIT ;  /* 0x000000000000794d */ /* 0x000fea0003800000 */
.L_x_35:
        /* <DEDUP_REMOVED lines=14> */
.L_x_80:


//--------------------- .text._ZN7cutlass13device_kernelIN5flash11enable_sm90INS1_16FlashAttnFwdSm90INS1_25CollectiveMainloopFwdSm90ILi2EN4cute5tupleIJNS5_1CILi1EEES8_S8_EEENS6_IJNS7_ILi192EEENS7_ILi128EEENS7_ILi64EEEEEELi64ENS_6half_tEfNS_4arch4Sm90ELb0ELb0ELb1ELb0ELb1ELb0ELb0ELb1ELb1ELb1ELb0ELb0EEENS1_21CollectiveEpilogueFwdINS6_IJSA_SC_SB_EEES9_SE_SG_Li384ELb0ELb1ELb0ELb0EEENS1_29StaticPersistentTileSchedulerILb0EEEEEEEEEvNT_6ParamsE --------------------------
	.section	.text._ZN7cutlass13device_kernelIN5flash11enable_sm90INS1_16FlashAttnFwdSm90INS1_25CollectiveMainloopFwdSm90ILi2EN4cute5tupleIJNS5_1CILi1EEES8_S8_EEENS6_IJNS7_ILi192EEENS7_ILi128EEENS7_ILi64EEEEEELi64ENS_6half_tEfNS_4arch4Sm90ELb0ELb0ELb1ELb0ELb1ELb0ELb0ELb1ELb1ELb1ELb0ELb0EEENS1_21CollectiveEpilogueFwdINS6_IJSA_SC_SB_EEES9_SE_SG_Li384ELb0ELb1ELb0ELb0EEENS1_29StaticPersistentTileSchedulerILb0EEEEEEEEEvNT_6ParamsE,"ax",@progbits
	.align	128
.text._ZN7cutlass13device_kernelIN5flash11enable_sm90INS1_16FlashAttnFwdSm90INS1_25CollectiveMainloopFwdSm90ILi2EN4cute5tupleIJNS5_1CILi1EEES8_S8_EEENS6_IJNS7_ILi192EEENS7_ILi128EEENS7_ILi64EEEEEELi64ENS_6half_tEfNS_4arch4Sm90ELb0ELb0ELb1ELb0ELb1ELb0ELb0ELb1ELb1ELb1ELb0ELb0EEENS1_21CollectiveEpilogueFwdINS6_IJSA_SC_SB_EEES9_SE_SG_Li384ELb0ELb1ELb0ELb0EEENS1_29StaticPersistentTileSchedulerILb0EEEEEEEEEvNT_6ParamsE:
        .type           _ZN7cutlass13device_kernelIN5flash11enable_sm90INS1_16FlashAttnFwdSm90INS1_25CollectiveMainloopFwdSm90ILi2EN4cute5tupleIJNS5_1CILi1EEES8_S8_EEENS6_IJNS7_ILi192EEENS7_ILi128EEENS7_ILi64EEEEEELi64ENS_6half_tEfNS_4arch4Sm90ELb0ELb0ELb1ELb0ELb1ELb0ELb0ELb1ELb1ELb1ELb0ELb0EEENS1_21CollectiveEpilogueFwdINS6_IJSA_SC_SB_EEES9_SE_SG_Li384ELb0ELb1ELb0ELb0EEENS1_29StaticPersistentTileSchedulerILb0EEEEEEEEEvNT_6ParamsE,@function
        .size           _ZN7cutlass13device_kernelIN5flash11enable_sm90INS1_16FlashAttnFwdSm90INS1_25CollectiveMainloopFwdSm90ILi2EN4cute5tupleIJNS5_1CILi1EEES8_S8_EEENS6_IJNS7_ILi192EEENS7_ILi128EEENS7_ILi64EEEEEELi64ENS_6half_tEfNS_4arch4Sm90ELb0ELb0ELb1ELb0ELb1ELb0ELb0ELb1ELb1ELb1ELb0ELb0EEENS1_21CollectiveEpilogueFwdINS6_IJSA_SC_SB_EEES9_SE_SG_Li384ELb0ELb1ELb0ELb0EEENS1_29StaticPersistentTileSchedulerILb0EEEEEEEEEvNT_6ParamsE,(.L_x_81 - _ZN7cutlass13device_kernelIN5flash11enable_sm90INS1_16FlashAttnFwdSm90INS1_25CollectiveMainloopFwdSm90ILi2EN4cute5tupleIJNS5_1CILi1EEES8_S8_EEENS6_IJNS7_ILi192EEENS7_ILi128EEENS7_ILi64EEEEEELi64ENS_6half_tEfNS_4arch4Sm90ELb0ELb0ELb1ELb0ELb1ELb0ELb0ELb1ELb1ELb1ELb0ELb0EEENS1_21CollectiveEpilogueFwdINS6_IJSA_SC_SB_EEES9_SE_SG_Li384ELb0ELb1ELb0ELb0EEENS1_29StaticPersistentTileSchedulerILb0EEEEEEEEEvNT_6ParamsE)
        .other          _ZN7cutlass13device_kernelIN5flash11enable_sm90INS1_16FlashAttnFwdSm90INS1_25CollectiveMainloopFwdSm90ILi2EN4cute5tupleIJNS5_1CILi1EEES8_S8_EEENS6_IJNS7_ILi192EEENS7_ILi128EEENS7_ILi64EEEEEELi64ENS_6half_tEfNS_4arch4Sm90ELb0ELb0ELb1ELb0ELb1ELb0ELb0ELb1ELb1ELb1ELb0ELb0EEENS1_21CollectiveEpilogueFwdINS6_IJSA_SC_SB_EEES9_SE_SG_Li384ELb0ELb1ELb0ELb0EEENS1_29StaticPersistentTileSchedulerILb0EEEEEEEEEvNT_6ParamsE,@"STO_CUDA_ENTRY STV_DEFAULT"
_ZN7cutlass13device_kernelIN5flash11enable_sm90INS1_16FlashAttnFwdSm90INS1_25CollectiveMainloopFwdSm90ILi2EN4cute5tupleIJNS5_1CILi1EEES8_S8_EEENS6_IJNS7_ILi192EEENS7_ILi128EEENS7_ILi64EEEEEELi64ENS_6half_tEfNS_4arch4Sm90ELb0ELb0ELb1ELb0ELb1ELb0ELb0ELb1ELb1ELb1ELb0ELb0EEENS1_21CollectiveEpilogueFwdINS6_IJSA_SC_SB_EEES9_SE_SG_Li384ELb0ELb1ELb0ELb0EEENS1_29StaticPersistentTileSchedulerILb0EEEEEEEEEvNT_6ParamsE:
[----:B------:R-:W-:Y:S01]  /*0000*/  LDC R1, c[0x0][0x37c] ;  /* 0x0000df00ff017b82 */ /* 0x000fe20000000800 */
[----:B------:R-:W-:Y:S05]  /*0010*/  EXIT ;  /* 0x000000000000794d */ /* 0x000fea0003800000 */
.L_x_36:
        /* <DEDUP_REMOVED lines=14> */
.L_x_81:


//--------------------- .text._ZN7cutlass13device_kernelIN5flash11enable_sm90INS1_16FlashAttnFwdSm90INS1_25CollectiveMainloopFwdSm90ILi2EN4cute5tupleIJNS5_1CILi1EEES8_S8_EEENS6_IJNS7_ILi192EEENS7_ILi128EEENS7_ILi64EEEEEELi64ENS_6half_tEfNS_4arch4Sm90ELb0ELb0ELb1ELb1ELb1ELb0ELb0ELb1ELb1ELb1ELb0ELb0EEENS1_21CollectiveEpilogueFwdINS6_IJSA_SC_SB_EEES9_SE_SG_Li384ELb1ELb1ELb0ELb0EEENS1_36VarlenDynamicPersistentTileSchedulerILi192ELi128ELi384ELi128ELb0ELb1ELb1ELb0ELb1ELb1EEEEEEEEEvNT_6ParamsE --------------------------
	.section	.text._ZN7cutlass13device_kernelIN5flash11enable_sm90INS1_16FlashAttnFwdSm90INS1_25CollectiveMainloopFwdSm90ILi2EN4cute5tupleIJNS5_1CILi1EEES8_S8_EEENS6_IJNS7_ILi192EEENS7_ILi128EEENS7_ILi64EEEEEELi64ENS_6half_tEfNS_4arch4Sm90ELb0ELb0ELb1ELb1ELb1ELb0ELb0ELb1ELb1ELb1ELb0ELb0EEENS1_21CollectiveEpilogueFwdINS6_IJSA_SC_SB_EEES9_SE_SG_Li384ELb1ELb1ELb0ELb0EEENS1_36VarlenDynamicPersistentTileSchedulerILi192ELi128ELi384ELi128ELb0ELb1ELb1ELb0ELb1ELb1EEEEEEEEEvNT_6ParamsE,"ax",@progbits
	.align	128
.text._ZN7cutlass13device_kernelIN5flash11enable_sm90INS1_16FlashAttnFwdSm90INS1_25CollectiveMainloopFwdSm90ILi2EN4cute5tupleIJNS5_1CILi1EEES8_S8_EEENS6_IJNS7_ILi192EEENS7_ILi128EEENS7_ILi64EEEEEELi64ENS_6half_tEfNS_4arch4Sm90ELb0ELb0ELb1ELb1ELb1ELb0ELb0ELb1ELb1ELb1ELb0ELb0EEENS1_21CollectiveEpilogueFwdINS6_IJSA_SC_SB_EEES9_SE_SG_Li384ELb1ELb1ELb0ELb0EEENS1_36VarlenDynamicPersistentTileSchedulerILi192ELi128ELi384ELi128ELb0ELb1ELb1ELb0ELb1ELb1EEEEEEEEEvNT_6ParamsE:
        .type           _ZN7cutlass13device_kernelIN5flash11enable_sm90INS1_16FlashAttnFwdSm90INS1_25CollectiveMainloopFwdSm90ILi2EN4cute5tupleIJNS5_1CILi1EEES8_S8_EEENS6_IJNS7_ILi192EEENS7_ILi128EEENS7_ILi64EEEEEELi64ENS_6half_tEfNS_4arch4Sm90ELb0ELb0ELb1ELb1ELb1ELb0ELb0ELb1ELb1ELb1ELb0ELb0EEENS1_21CollectiveEpilogueFwdINS6_IJSA_SC_SB_EEES9_SE_SG_Li384ELb1ELb1ELb0ELb0EEENS1_36VarlenDynamicPersistentTileSchedulerILi192ELi128ELi384ELi128ELb0ELb1ELb1ELb0ELb1ELb1EEEEEEEEEvNT_6ParamsE,@function
        .size           _ZN7cutlass13device_kernelIN5flash11enable_sm90INS1_16FlashAttnFwdSm90INS1_25CollectiveMainloopFwdSm90ILi2EN4cute5tupleIJNS5_1CILi1EEES8_S8_EEENS6_IJNS7_ILi192EEENS7_ILi128EEENS7_ILi64EEEEEELi64ENS_6half_tEfNS_4arch4Sm90ELb0ELb0ELb1ELb1ELb1ELb0ELb0ELb1ELb1ELb1ELb0ELb0EEENS1_21CollectiveEpilogueFwdINS6_IJSA_SC_SB_EEES9_SE_SG_Li384ELb1ELb1ELb0ELb0EEENS1_36VarlenDynamicPersistentTileSchedulerILi192ELi128ELi384ELi128ELb0ELb1ELb1ELb0ELb1ELb1EEEEEEEEEvNT_6ParamsE,(.L_x_82 - _ZN7cutlass13device_kernelIN5flash11enable_sm90INS1_16FlashAttnFwdSm90INS1_25CollectiveMainloopFwdSm90ILi2EN4cute5tupleIJNS5_1CILi1EEES8_S8_EEENS6_IJNS7_ILi192EEENS7_ILi128EEENS7_ILi64EEEEEELi64ENS_6half_tEfNS_4arch4Sm90ELb0ELb0ELb1ELb1ELb1ELb0ELb0ELb1ELb1ELb1ELb0ELb0EEENS1_21CollectiveEpilogueFwdINS6_IJSA_SC_SB_EEES9_SE_SG_Li384ELb1ELb1ELb0ELb0EEENS1_36VarlenDynamicPersistentTileSchedulerILi192ELi128ELi384ELi128ELb0ELb1ELb1ELb0ELb1ELb1EEEEEEEEEvNT_6ParamsE)
        .other          _ZN7cutlass13device_kernelIN5flash11enable_sm90INS1_16FlashAttnFwdSm90INS1_25CollectiveMainloopFwdSm90ILi2EN4cute5tupleIJNS5_1CILi1EEES8_S8_EEENS6_IJNS7_ILi192EEENS7_ILi128EEENS7_ILi64EEEEEELi64ENS_6half_tEfNS_4arch4Sm90ELb0ELb0ELb1ELb1ELb1ELb0ELb0ELb1ELb1ELb1ELb0ELb0EEENS1_21CollectiveEpilogueFwdINS6_IJSA_SC_SB_EEES9_SE_SG_Li384ELb1ELb1ELb0ELb0EEENS1_36VarlenDynamicPersistentTileSchedulerILi192ELi128ELi384ELi128ELb0ELb1ELb1ELb0ELb1ELb1EEEEEEEEEvNT_6ParamsE,@"STO_CUDA_ENTRY STV_DEFAULT"
_ZN7cutlass13device_kernelIN5flash11enable_sm90INS1_16FlashAttnFwdSm90INS1_25CollectiveMainloopFwdSm90ILi2EN4cute5tupleIJNS5_1CILi1EEES8_S8_EEENS6_IJNS7_ILi192EEENS7_ILi128EEENS7_ILi64EEEEEELi64ENS_6half_tEfNS_4arch4Sm90ELb0ELb0ELb1ELb1ELb1ELb0ELb0ELb1ELb1ELb1ELb0ELb0EEENS1_21CollectiveEpilogueFwdINS6_IJSA_SC_SB_EEES9_SE_SG_Li384ELb1ELb1ELb0ELb0EEENS1_36VarlenDynamicPersistentTileSchedulerILi192ELi128ELi384ELi128ELb0ELb1ELb1ELb0ELb1ELb1EEEEEEEEEvNT_6ParamsE:
[----:B------:R-:W-:Y:S01]  /*0000*/  LDC R1, c[0x0][0x37c] ;  /* 0x0000df00ff017b82 */ /* 0x000fe20000000800 */
[----:B------:R-:W-:Y:S05]  /*0010*/  EXIT ;  /* 0x000000000000794d */ /* 0x000fea0003800000 */
.L_x_37:
        /* <DEDUP_REMOVED lines=14> */
.L_x_82:


//--------------------- .text._ZN7cutlass13device_kernelIN5flash11enable_sm90INS1_16FlashAttnFwdSm90INS1_25CollectiveMainloopFwdSm90ILi2EN4cute5tupleIJNS5_1CILi1EEES8_S8_EEENS6_IJNS7_ILi192EEENS7_ILi128EEENS7_ILi64EEEEEELi64ENS_6half_tEfNS_4arch4Sm90ELb0ELb0ELb1ELb1ELb1ELb1ELb0ELb1ELb1ELb1ELb0ELb0EEENS1_21CollectiveEpilogueFwdINS6_IJSA_SC_SB_EEES9_SE_SG_Li384ELb1ELb1ELb0ELb0EEENS1_36VarlenDynamicPersistentTileSchedulerILi192ELi128ELi384ELi128ELb0ELb1ELb1ELb0ELb1ELb1EEEEEEEEEvNT_6ParamsE --------------------------
	.section	.text._ZN7cutlass13device_kernelIN5flash11enable_sm90INS1_16FlashAttnFwdSm90INS1_25CollectiveMainloopFwdSm90ILi2EN4cute5tupleIJNS5_1CILi1EEES8_S8_EEENS6_IJNS7_ILi192EEENS7_ILi128EEENS7_ILi64EEEEEELi64ENS_6half_tEfNS_4arch4Sm90ELb0ELb0ELb1ELb1ELb1ELb1ELb0ELb1ELb1ELb1ELb0ELb0EEENS1_21CollectiveEpilogueFwdINS6_IJSA_SC_SB_EEES9_SE_SG_Li384ELb1ELb1ELb0ELb0EEENS1_36VarlenDynamicPersistentTileSchedulerILi192ELi128ELi384ELi128ELb0ELb1ELb1ELb0ELb1ELb1EEEEEEEEEvNT_6ParamsE,"ax",@progbits
	.align	128
.text._ZN7cutlass13device_kernelIN5flash11enable_sm90INS1_16FlashAttnFwdSm90INS1_25CollectiveMainloopFwdSm90ILi2EN4cute5tupleIJNS5_1CILi1EEES8_S8_EEENS6_IJNS7_ILi192EEENS7_ILi128EEENS7_ILi64EEEEEELi64ENS_6half_tEfNS_4arch4Sm90ELb0ELb0ELb1ELb1ELb1ELb1ELb0ELb1ELb1ELb1ELb0ELb0EEENS1_21CollectiveEpilogueFwdINS6_IJSA_SC_SB_EEES9_SE_SG_Li384ELb1ELb1ELb0ELb0EEENS1_36VarlenDynamicPersistentTileSchedulerILi192ELi128ELi384ELi128ELb0ELb1ELb1ELb0ELb1ELb1EEEEEEEEEvNT_6ParamsE:
        .type           _ZN7cutlass13device_kernelIN5flash11enable_sm90INS1_16FlashAttnFwdSm90INS1_25CollectiveMainloopFwdSm90ILi2EN4cute5tupleIJNS5_1CILi1EEES8_S8_EEENS6_IJNS7_ILi192EEENS7_ILi128EEENS7_ILi64EEEEEELi64ENS_6half_tEfNS_4arch4Sm90ELb0ELb0ELb1ELb1ELb1ELb1ELb0ELb1ELb1ELb1ELb0ELb0EEENS1_21CollectiveEpilogueFwdINS6_IJSA_SC_SB_EEES9_SE_SG_Li384ELb1ELb1ELb0ELb0EEENS1_36VarlenDynamicPersistentTileSchedulerILi192ELi128ELi384ELi128ELb0ELb1ELb1ELb0ELb1ELb1EEEEEEEEEvNT_6ParamsE,@function
        .size           _ZN7cutlass13device_kernelIN5flash11enable_sm90INS1_16FlashAttnFwdSm90INS1_25CollectiveMainloopFwdSm90ILi2EN4cute5tupleIJNS5_1CILi1EEES8_S8_EEENS6_IJNS7_ILi192EEENS7_ILi128EEENS7_ILi64EEEEEELi64ENS_6half_tEfNS_4arch4Sm90ELb0ELb0ELb1ELb1ELb1ELb1ELb0ELb1ELb1ELb1ELb0ELb0EEENS1_21CollectiveEpilogueFwdINS6_IJSA_SC_SB_EEES9_SE_SG_Li384ELb1ELb1ELb0ELb0EEENS1_36VarlenDynamicPersistentTileSchedulerILi192ELi128ELi384ELi128ELb0ELb1ELb1ELb0ELb1ELb1EEEEEEEEEvNT_6ParamsE,(.L_x_83 - _ZN7cutlass13device_kernelIN5flash11enable_sm90INS1_16FlashAttnFwdSm90INS1_25CollectiveMainloopFwdSm90ILi2EN4cute5tupleIJNS5_1CILi1EEES8_S8_EEENS6_IJNS7_ILi192EEENS7_ILi128EEENS7_ILi64EEEEEELi64ENS_6half_tEfNS_4arch4Sm90ELb0ELb0ELb1ELb1ELb1ELb1ELb0ELb1ELb1ELb1ELb0ELb0EEENS1_21CollectiveEpilogueFwdINS6_IJSA_SC_SB_EEES9_SE_SG_Li384ELb1ELb1ELb0ELb0EEENS1_36VarlenDynamicPersistentTileSchedulerILi192ELi128ELi384ELi128ELb0ELb1ELb1ELb0ELb1ELb1EEEEEEEEEvNT_6ParamsE)
        .other          _ZN7cutlass13device_kernelIN5flash11enable_sm90INS1_16FlashAttnFwdSm90INS1_25CollectiveMainloopFwdSm90ILi2EN4cute5tupleIJNS5_1CILi1EEES8_S8_EEENS6_IJNS7_ILi192EEENS7_ILi128EEENS7_ILi64EEEEEELi64ENS_6half_tEfNS_4arch4Sm90ELb0ELb0ELb1ELb1ELb1ELb1ELb0ELb1ELb1ELb1ELb0ELb0EEENS1_21CollectiveEpilogueFwdINS6_IJSA_SC_SB_EEES9_SE_SG_Li384ELb1ELb1ELb0ELb0EEENS1_36VarlenDynamicPersistentTileSchedulerILi192ELi128ELi384ELi128ELb0ELb1ELb1ELb0ELb1ELb1EEEEEEEEEvNT_6ParamsE,@"STO_CUDA_ENTRY STV_DEFAULT"
_ZN7cutlass13device_kernelIN5flash11enable_sm90INS1_16FlashAttnFwdSm90INS1_25CollectiveMainloopFwdSm90ILi2EN4cute5tupleIJNS5_1CILi1EEES8_S8_EEENS6_IJNS7_ILi192EEENS7_ILi128EEENS7_ILi64EEEEEELi64ENS_6half_tEfNS_4arch4Sm90ELb0ELb0ELb1ELb1ELb1ELb1ELb0ELb1ELb1ELb1ELb0ELb0EEENS1_21CollectiveEpilogueFwdINS6_IJSA_SC_SB_EEES9_SE_SG_Li384ELb1ELb1ELb0ELb0EEENS1_36VarlenDynamicPersistentTileSchedulerILi192ELi128ELi384ELi128ELb0ELb1ELb1ELb0ELb1ELb1EEEEEEEEEvNT_6ParamsE:
[----:B------:R-:W-:Y:S01]  /*0000*/  LDC R1, c[0x0][0x37c] ;  /* 0x0000df00ff017b82 */ /* 0x000fe20000000800 */
[----:B------:R-:W-:Y:S05]  /*0010*/  EXIT ;  /* 0x000000000000794d */ /* 0x000fea0003800000 */
.L_x_38:
        /* <DEDUP_REMOVED lines=14> */
.L_x_83:


//--------------------- .text._ZN7cutlass13device_kernelIN5flash11enable_sm90INS1_16FlashAttnFwdSm90INS1_25CollectiveMainloopFwdSm90ILi2EN4cute5tupleIJNS5_1CILi1EEES8_S8_EEENS6_IJNS7_ILi192EEENS7_ILi128EEENS7_ILi64EEEEEELi64ENS_6half_tEfNS_4arch4Sm90ELb0ELb1ELb1ELb0ELb1ELb0ELb0ELb1ELb1ELb1ELb0ELb0EEENS1_21CollectiveEpilogueFwdINS6_IJSA_SC_SB_EEES9_SE_SG_Li384ELb0ELb1ELb0ELb0EEENS1_30DynamicPersistentTileSchedulerILi384ELi128ELb0ELb1ELb1EEEEEEEEEvNT_6ParamsE --------------------------
	.section	.text._ZN7cutlass13device_kernelIN5flash11enable_sm90INS1_16FlashAttnFwdSm90INS1_25CollectiveMainloopFwdSm90ILi2EN4cute5tupleIJNS5_1CILi1EEES8_S8_EEENS6_IJNS7_ILi192EEENS7_ILi128EEENS7_ILi64EEEEEELi64ENS_6half_tEfNS_4arch4Sm90ELb0ELb1ELb1ELb0ELb1ELb0ELb0ELb1ELb1ELb1ELb0ELb0EEENS1_21CollectiveEpilogueFwdINS6_IJSA_SC_SB_EEES9_SE_SG_Li384ELb0ELb1ELb0ELb0EEENS1_30DynamicPersistentTileSchedulerILi384ELi128ELb0ELb1ELb1EEEEEEEEEvNT_6ParamsE,"ax",@progbits
	.align	128
.text._ZN7cutlass13device_kernelIN5flash11enable_sm90INS1_16FlashAttnFwdSm90INS1_25CollectiveMainloopFwdSm90ILi2EN4cute5tupleIJNS5_1CILi1EEES8_S8_EEENS6_IJNS7_ILi192EEENS7_ILi128EEENS7_ILi64EEEEEELi64ENS_6half_tEfNS_4arch4Sm90ELb0ELb1ELb1ELb0ELb1ELb0ELb0ELb1ELb1ELb1ELb0ELb0EEENS1_21CollectiveEpilogueFwdINS6_IJSA_SC_SB_EEES9_SE_SG_Li384ELb0ELb1ELb0ELb0EEENS1_30DynamicPersistentTileSchedulerILi384ELi128ELb0ELb1ELb1EEEEEEEEEvNT_6ParamsE:
        .type           _ZN7cutlass13device_kernelIN5flash11enable_sm90INS1_16FlashAttnFwdSm90INS1_25CollectiveMainloopFwdSm90ILi2EN4cute5tupleIJNS5_1CILi1EEES8_S8_EEENS6_IJNS7_ILi192EEENS7_ILi128EEENS7_ILi64EEEEEELi64ENS_6half_tEfNS_4arch4Sm90ELb0ELb1ELb1ELb0ELb1ELb0ELb0ELb1ELb1ELb1ELb0ELb0EEENS1_21CollectiveEpilogueFwdINS6_IJSA_SC_SB_EEES9_SE_SG_Li384ELb0ELb1ELb0ELb0EEENS1_30DynamicPersistentTileSchedulerILi384ELi128ELb0ELb1ELb1EEEEEEEEEvNT_6ParamsE,@function
        .size           _ZN7cutlass13device_kernelIN5flash11enable_sm90INS1_16FlashAttnFwdSm90INS1_25CollectiveMainloopFwdSm90ILi2EN4cute5tupleIJNS5_1CILi1EEES8_S8_EEENS6_IJNS7_ILi192EEENS7_ILi128EEENS7_ILi64EEEEEELi64ENS_6half_tEfNS_4arch4Sm90ELb0ELb1ELb1ELb0ELb1ELb0ELb0ELb1ELb1ELb1ELb0ELb0EEENS1_21CollectiveEpilogueFwdINS6_IJSA_SC_SB_EEES9_SE_SG_Li384ELb0ELb1ELb0ELb0EEENS1_30DynamicPersistentTileSchedulerILi384ELi128ELb0ELb1ELb1EEEEEEEEEvNT_6ParamsE,(.L_x_84 - _ZN7cutlass13device_kernelIN5flash11enable_sm90INS1_16FlashAttnFwdSm90INS1_25CollectiveMainloopFwdSm90ILi2EN4cute5tupleIJNS5_1CILi1EEES8_S8_EEENS6_IJNS7_ILi192EEENS7_ILi128EEENS7_ILi64EEEEEELi64ENS_6half_tEfNS_4arch4Sm90ELb0ELb1ELb1ELb0ELb1ELb0ELb0ELb1ELb1ELb1ELb0ELb0EEENS1_21CollectiveEpilogueFwdINS6_IJSA_SC_SB_EEES9_SE_SG_Li384ELb0ELb1ELb0ELb0EEENS1_30DynamicPersistentTileSchedulerILi384ELi128ELb0ELb1ELb1EEEEEEEEEvNT_6ParamsE)
        .other          _ZN7cutlass13device_kernelIN5flash11enable_sm90INS1_16FlashAttnFwdSm90INS1_25CollectiveMainloopFwdSm90ILi2EN4cute5tupleIJNS5_1CILi1EEES8_S8_EEENS6_IJNS7_ILi192EEENS7_ILi128EEENS7_ILi64EEEEEELi64ENS_6half_tEfNS_4arch4Sm90ELb0ELb1ELb1ELb0ELb1ELb0ELb0ELb1ELb1ELb1ELb0ELb0EEENS1_21CollectiveEpilogueFwdINS6_IJSA_SC_SB_EEES9_SE_SG_Li384ELb0ELb1ELb0ELb0EEENS1_30DynamicPersistentTileSchedulerILi384ELi128ELb0ELb1ELb1EEEEEEEEEvNT_6ParamsE,@"STO_CUDA_ENTRY STV_DEFAULT"
_ZN7cutlass13device_kernelIN5flash11enable_sm90INS1_16FlashAttnFwdSm90INS1_25CollectiveMainloopFwdSm90ILi2EN4cute5tupleIJNS5_1CILi1EEES8_S8_EEENS6_IJNS7_ILi192EEENS7_ILi128EEENS7_ILi64EEEEEELi64ENS_6half_tEfNS_4arch4Sm90ELb0ELb1ELb1ELb0ELb1ELb0ELb0ELb1ELb1ELb1ELb0ELb0EEENS1_21CollectiveEpilogueFwdINS6_IJSA_SC_SB_EEES9_SE_SG_Li384ELb0ELb1ELb0ELb0EEENS1_30DynamicPersistentTileSchedulerILi384ELi128ELb0ELb1ELb1EEEEEEEEEvNT_6ParamsE:
[----:B------:R-:W-:Y:S01]  /*0000*/  LDC R1, c[0x0][0x37c] ;  /* 0x0000df00ff017b82 */ /* 0x000fe20000000800 */
[----:B------:R-:W-:Y:S05]  /*0010*/  EXIT ;  /* 0x000000000000794d */ /* 0x000fea0003800000 */
.L_x_39:
        /* <DEDUP_REMOVED lines=14> */
.L_x_84:


//--------------------- .text._ZN7cutlass13device_kernelIN5flash11enable_sm90INS1_16FlashAttnFwdSm90INS1_25CollectiveMainloopFwdSm90ILi2EN4cute5tupleIJNS5_1CILi1EEES8_S8_EEENS6_IJNS7_ILi192EEENS7_ILi128EEENS7_ILi64EEEEEELi64ENS_6half_tEfNS_4arch4Sm90ELb0ELb1ELb1ELb1ELb1ELb0ELb0ELb1ELb1ELb1ELb0ELb0EEENS1_21CollectiveEpilogueFwdINS6_IJSA_SC_SB_EEES9_SE_SG_Li384ELb1ELb1ELb0ELb0EEENS1_36VarlenDynamicPersistentTileSchedulerILi192ELi128ELi384ELi128ELb0ELb1ELb1ELb1ELb0ELb1EEEEEEEEEvNT_6ParamsE --------------------------
	.section	.text._ZN7cutlass13device_kernelIN5flash11enable_sm90INS1_16FlashAttnFwdSm90INS1_25CollectiveMainloopFwdSm90ILi2EN4cute5tupleIJNS5_1CILi1EEES8_S8_EEENS6_IJNS7_ILi192EEENS7_ILi128EEENS7_ILi64EEEEEELi64ENS_6half_tEfNS_4arch4Sm90ELb0ELb1ELb1ELb1ELb1ELb0ELb0ELb1ELb1ELb1ELb0ELb0EEENS1_21CollectiveEpilogueFwdINS6_IJSA_SC_SB_EEES9_SE_SG_Li384ELb1ELb1ELb0ELb0EEENS1_36VarlenDynamicPersistentTileSchedulerILi192ELi128ELi384ELi128ELb0ELb1ELb1ELb1ELb0ELb1EEEEEEEEEvNT_6ParamsE,"ax",@progbits
	.align	128
.text._ZN7cutlass13device_kernelIN5flash11enable_sm90INS1_16FlashAttnFwdSm90INS1_25CollectiveMainloopFwdSm90ILi2EN4cute5tupleIJNS5_1CILi1EEES8_S8_EEENS6_IJNS7_ILi192EEENS7_ILi128EEENS7_ILi64EEEEEELi64ENS_6half_tEfNS_4arch4Sm90ELb0ELb1ELb1ELb1ELb1ELb0ELb0ELb1ELb1ELb1ELb0ELb0EEENS1_21CollectiveEpilogueFwdINS6_IJSA_SC_SB_EEES9_SE_SG_Li384ELb1ELb1ELb0ELb0EEENS1_36VarlenDynamicPersistentTileSchedulerILi192ELi128ELi384ELi128ELb0ELb1ELb1ELb1ELb0ELb1EEEEEEEEEvNT_6ParamsE:
        .type           _ZN7cutlass13device_kernelIN5flash11enable_sm90INS1_16FlashAttnFwdSm90INS1_25CollectiveMainloopFwdSm90ILi2EN4cute5tupleIJNS5_1CILi1EEES8_S8_EEENS6_IJNS7_ILi192EEENS7_ILi128EEENS7_ILi64EEEEEELi64ENS_6half_tEfNS_4arch4Sm90ELb0ELb1ELb1ELb1ELb1ELb0ELb0ELb1ELb1ELb1ELb0ELb0EEENS1_21CollectiveEpilogueFwdINS6_IJSA_SC_SB_EEES9_SE_SG_Li384ELb1ELb1ELb0ELb0EEENS1_36VarlenDynamicPersistentTileSchedulerILi192ELi128ELi384ELi128ELb0ELb1ELb1ELb1ELb0ELb1EEEEEEEEEvNT_6ParamsE,@function
        .size           _ZN7cutlass13device_kernelIN5flash11enable_sm90INS1_16FlashAttnFwdSm90INS1_25CollectiveMainloopFwdSm90ILi2EN4cute5tupleIJNS5_1CILi1EEES8_S8_EEENS6_IJNS7_ILi192EEENS7_ILi128EEENS7_ILi64EEEEEELi64ENS_6half_tEfNS_4arch4Sm90ELb0ELb1ELb1ELb1ELb1ELb0ELb0ELb1ELb1ELb1ELb0ELb0EEENS1_21CollectiveEpilogueFwdINS6_IJSA_SC_SB_EEES9_SE_SG_Li384ELb1ELb1ELb0ELb0EEENS1_36VarlenDynamicPersistentTileSchedulerILi192ELi128ELi384ELi128ELb0ELb1ELb1ELb1ELb0ELb1EEEEEEEEEvNT_6ParamsE,(.L_x_85 - _ZN7cutlass13device_kernelIN5flash11enable_sm90INS1_16FlashAttnFwdSm90INS1_25CollectiveMainloopFwdSm90ILi2EN4cute5tupleIJNS5_1CILi1EEES8_S8_EEENS6_IJNS7_ILi192EEENS7_ILi128EEENS7_ILi64EEEEEELi64ENS_6half_tEfNS_4arch4Sm90ELb0ELb1ELb1ELb1ELb1ELb0ELb0ELb1ELb1ELb1ELb0ELb0EEENS1_21CollectiveEpilogueFwdINS6_IJSA_SC_SB_EEES9_SE_SG_Li384ELb1ELb1ELb0ELb0EEENS1_36VarlenDynamicPersistentTileSchedulerILi192ELi128ELi384ELi128ELb0ELb1ELb1ELb1ELb0ELb1EEEEEEEEEvNT_6ParamsE)
        .other          _ZN7cutlass13device_kernelIN5flash11enable_sm90INS1_16FlashAttnFwdSm90INS1_25CollectiveMainloopFwdSm90ILi2EN4cute5tupleIJNS5_1CILi1EEES8_S8_EEENS6_IJNS7_ILi192EEENS7_ILi128EEENS7_ILi64EEEEEELi64ENS_6half_tEfNS_4arch4Sm90ELb0ELb1ELb1ELb1ELb1ELb0ELb0ELb1ELb1ELb1ELb0ELb0EEENS1_21CollectiveEpilogueFwdINS6_IJSA_SC_SB_EEES9_SE_SG_Li384ELb1ELb1ELb0ELb0EEENS1_36VarlenDynamicPersistentTileSchedulerILi192ELi128ELi384ELi128ELb0ELb1ELb1ELb1ELb0ELb1EEEEEEEEEvNT_6ParamsE,@"STO_CUDA_ENTRY STV_DEFAULT"
_ZN7cutlass13device_kernelIN5flash11enable_sm90INS1_16FlashAttnFwdSm90INS1_25CollectiveMainloopFwdSm90ILi2EN4cute5tupleIJNS5_1CILi1EEES8_S8_EEENS6_IJNS7_ILi192EEENS7_ILi128EEENS7_ILi64EEEEEELi64ENS_6half_tEfNS_4arch4Sm90ELb0ELb1ELb1ELb1ELb1ELb0ELb0ELb1ELb1ELb1ELb0ELb0EEENS1_21CollectiveEpilogueFwdINS6_IJSA_SC_SB_EEES9_SE_SG_Li384ELb1ELb1ELb0ELb0EEENS1_36VarlenDynamicPersistentTileSchedulerILi192ELi128ELi384ELi128ELb0ELb1ELb1ELb1ELb0ELb1EEEEEEEEEvNT_6ParamsE:
[----:B------:R-:W-:Y:S01]  /*0000*/  LDC R1, c[0x0][0x37c] ;  /* 0x0000df00ff017b82 */ /* 0x000fe20000000800 */
[----:B------:R-:W-:Y:S05]  /*0010*/  EXIT ;  /* 0x000000000000794d */ /* 0x000fea0003800000 */
.L_x_40:
        /* <DEDUP_REMOVED lines=14> */
.L_x_85:


//--------------------- .text._ZN7cutlass13device_kernelIN5flash11enable_sm90INS1_16FlashAttnFwdSm90INS1_25CollectiveMainloopFwdSm90ILi2EN4cute5tupleIJNS5_1CILi1EEES8_S8_EEENS6_IJNS7_ILi192EEENS7_ILi128EEENS7_ILi64EEEEEELi64ENS_6half_tEfNS_4arch4Sm90ELb0ELb1ELb1ELb1ELb1ELb1ELb0ELb1ELb1ELb1ELb0ELb0EEENS1_21CollectiveEpilogueFwdINS6_IJSA_SC_SB_EEES9_SE_SG_Li384ELb1ELb1ELb0ELb0EEENS1_36VarlenDynamicPersistentTileSchedulerILi192ELi128ELi384ELi128ELb0ELb1ELb1ELb1ELb0ELb1EEEEEEEEEvNT_6ParamsE --------------------------
	.section	.text._ZN7cutlass13device_kernelIN5flash11enable_sm90INS1_16FlashAttnFwdSm90INS1_25CollectiveMainloopFwdSm90ILi2EN4cute5tupleIJNS5_1CILi1EEES8_S8_EEENS6_IJNS7_ILi192EEENS7_ILi128EEENS7_ILi64EEEEEELi64ENS_6half_tEfNS_4arch4Sm90ELb0ELb1ELb1ELb1ELb1ELb1ELb0ELb1ELb1ELb1ELb0ELb0EEENS1_21CollectiveEpilogueFwdINS6_IJSA_SC_SB_EEES9_SE_SG_Li384ELb1ELb1ELb0ELb0EEENS1_36VarlenDynamicPersistentTileSchedulerILi192ELi128ELi384ELi128ELb0ELb1ELb1ELb1ELb0ELb1EEEEEEEEEvNT_6ParamsE,"ax",@progbits
	.align	128
.text._ZN7cutlass13device_kernelIN5flash11enable_sm90INS1_16FlashAttnFwdSm90INS1_25CollectiveMainloopFwdSm90ILi2EN4cute5tupleIJNS5_1CILi1EEES8_S8_EEENS6_IJNS7_ILi192EEENS7_ILi128EEENS7_ILi64EEEEEELi64ENS_6half_tEfNS_4arch4Sm90ELb0ELb1ELb1ELb1ELb1ELb1ELb0ELb1ELb1ELb1ELb0ELb0EEENS1_21CollectiveEpilogueFwdINS6_IJSA_SC_SB_EEES9_SE_SG_Li384ELb1ELb1ELb0ELb0EEENS1_36VarlenDynamicPersistentTileSchedulerILi192ELi128ELi384ELi128ELb0ELb1ELb1ELb1ELb0ELb1EEEEEEEEEvNT_6ParamsE:
        .type           _ZN7cutlass13device_kernelIN5flash11enable_sm90INS1_16FlashAttnFwdSm90INS1_25CollectiveMainloopFwdSm90ILi2EN4cute5tupleIJNS5_1CILi1EEES8_S8_EEENS6_IJNS7_ILi192EEENS7_ILi128EEENS7_ILi64EEEEEELi64ENS_6half_tEfNS_4arch4Sm90ELb0ELb1ELb1ELb1ELb1ELb1ELb0ELb1ELb1ELb1ELb0ELb0EEENS1_21CollectiveEpilogueFwdINS6_IJSA_SC_SB_EEES9_SE_SG_Li384ELb1ELb1ELb0ELb0EEENS1_36VarlenDynamicPersistentTileSchedulerILi192ELi128ELi384ELi128ELb0ELb1ELb1ELb1ELb0ELb1EEEEEEEEEvNT_6ParamsE,@function
        .size           _ZN7cutlass13device_kernelIN5flash11enable_sm90INS1_16FlashAttnFwdSm90INS1_25CollectiveMainloopFwdSm90ILi2EN4cute5tupleIJNS5_1CILi1EEES8_S8_EEENS6_IJNS7_ILi192EEENS7_ILi128EEENS7_ILi64EEEEEELi64ENS_6half_tEfNS_4arch4Sm90ELb0ELb1ELb1ELb1ELb1ELb1ELb0ELb1ELb1ELb1ELb0ELb0EEENS1_21CollectiveEpilogueFwdINS6_IJSA_SC_SB_EEES9_SE_SG_Li384ELb1ELb1ELb0ELb0EEENS1_36VarlenDynamicPersistentTileSchedulerILi192ELi128ELi384ELi128ELb0ELb1ELb1ELb1ELb0ELb1EEEEEEEEEvNT_6ParamsE,(.L_x_86 - _ZN7cutlass13device_kernelIN5flash11enable_sm90INS1_16FlashAttnFwdSm90INS1_25CollectiveMainloopFwdSm90ILi2EN4cute5tupleIJNS5_1CILi1EEES8_S8_EEENS6_IJNS7_ILi192EEENS7_ILi128EEENS7_ILi64EEEEEELi64ENS_6half_tEfNS_4arch4Sm90ELb0ELb1ELb1ELb1ELb1ELb1ELb0ELb1ELb1ELb1ELb0ELb0EEENS1_21CollectiveEpilogueFwdINS6_IJSA_SC_SB_EEES9_SE_SG_Li384ELb1ELb1ELb0ELb0EEENS1_36VarlenDynamicPersistentTileSchedulerILi192ELi128ELi384ELi128ELb0ELb1ELb1ELb1ELb0ELb1EEEEEEEEEvNT_6ParamsE)
        .other          _ZN7cutlass13device_kernelIN5flash11enable_sm90INS1_16FlashAttnFwdSm90INS1_25CollectiveMainloopFwdSm90ILi2EN4cute5tupleIJNS5_1CILi1EEES8_S8_EEENS6_IJNS7_ILi192EEENS7_ILi128EEENS7_ILi64EEEEEELi64ENS_6half_tEfNS_4arch4Sm90ELb0ELb1ELb1ELb1ELb1ELb1ELb0ELb1ELb1ELb1ELb0ELb0EEENS1_21CollectiveEpilogueFwdINS6_IJSA_SC_SB_EEES9_SE_SG_Li384ELb1ELb1ELb0ELb0EEENS1_36VarlenDynamicPersistentTileSchedulerILi192ELi128ELi384ELi128ELb0ELb1ELb1ELb1ELb0ELb1EEEEEEEEEvNT_6ParamsE,@"STO_CUDA_ENTRY STV_DEFAULT"
_ZN7cutlass13device_kernelIN5flash11enable_sm90INS1_16FlashAttnFwdSm90INS1_25CollectiveMainloopFwdSm90ILi2EN4cute5tupleIJNS5_1CILi1EEES8_S8_EEENS6_IJNS7_ILi192EEENS7_ILi128EEENS7_ILi64EEEEEELi64ENS_6half_tEfNS_4arch4Sm90ELb0ELb1ELb1ELb1ELb1ELb1ELb0ELb1ELb1ELb1ELb0ELb0EEENS1_21CollectiveEpilogueFwdINS6_IJSA_SC_SB_EEES9_SE_SG_Li384ELb1ELb1ELb0ELb0EEENS1_36VarlenDynamicPersistentTileSchedulerILi192ELi128ELi384ELi128ELb0ELb1ELb1ELb1ELb0ELb1EEEEEEEEEvNT_6ParamsE:
[----:B------:R-:W-:Y:S01]  /*0000*/  LDC R1, c[0x0][0x37c] ;  /* 0x0000df00ff017b82 */ /* 0x000fe20000000800 */
[----:B------:R-:W-:Y:S05]  /*0010*/  EXIT ;  /* 0x000000000000794d */ /* 0x000fea0003800000 */
.L_x_41:
        /* <DEDUP_REMOVED lines=14> */
.L_x_86:


//--------------------- .text._ZN7cutlass13device_kernelIN5flash11enable_sm90INS1_16FlashAttnFwdSm90INS1_25CollectiveMainloopFwdSm90ILi2EN4cute5tupleIJNS5_1CILi1EEES8_S8_EEENS6_IJNS7_ILi192EEENS7_ILi128EEENS7_ILi64EEEEEELi64ENS_6half_tEfNS_4arch4Sm90ELb1ELb0ELb1ELb0ELb1ELb0ELb0ELb1ELb1ELb1ELb0ELb0EEENS1_21CollectiveEpilogueFwdINS6_IJSA_SC_SB_EEES9_SE_SG_Li384ELb0ELb1ELb0ELb0EEENS1_30DynamicPersistentTileSchedulerILi384ELi128ELb0ELb1ELb1EEEEEEEEEvNT_6ParamsE --------------------------
	.section	.text._ZN7cutlass13device_kernelIN5flash11enable_sm90INS1_16FlashAttnFwdSm90INS1_25CollectiveMainloopFwdSm90ILi2EN4cute5tupleIJNS5_1CILi1EEES8_S8_EEENS6_IJNS7_ILi192EEENS7_ILi128EEENS7_ILi64EEEEEELi64ENS_6half_tEfNS_4arch4Sm90ELb1ELb0ELb1ELb0ELb1ELb0ELb0ELb1ELb1ELb1ELb0ELb0EEENS1_21CollectiveEpilogueFwdINS6_IJSA_SC_SB_EEES9_SE_SG_Li384ELb0ELb1ELb0ELb0EEENS1_30DynamicPersistentTileSchedulerILi384ELi128ELb0ELb1ELb1EEEEEEEEEvNT_6ParamsE,"ax",@progbits
	.align	128
.text._ZN7cutlass13device_kernelIN5flash11enable_sm90INS1_16FlashAttnFwdSm90INS1_25CollectiveMainloopFwdSm90ILi2EN4cute5tupleIJNS5_1CILi1EEES8_S8_EEENS6_IJNS7_ILi192EEENS7_ILi128EEENS7_ILi64EEEEEELi64ENS_6half_tEfNS_4arch4Sm90ELb1ELb0ELb1ELb0ELb1ELb0ELb0ELb1ELb1ELb1ELb0ELb0EEENS1_21CollectiveEpilogueFwdINS6_IJSA_SC_SB_EEES9_SE_SG_Li384ELb0ELb1ELb0ELb0EEENS1_30DynamicPersistentTileSchedulerILi384ELi128ELb0ELb1ELb1EEEEEEEEEvNT_6ParamsE:
        .type           _ZN7cutlass13device_kernelIN5flash11enable_sm90INS1_16FlashAttnFwdSm90INS1_25CollectiveMainloopFwdSm90ILi2EN4cute5tupleIJNS5_1CILi1EEES8_S8_EEENS6_IJNS7_ILi192EEENS7_ILi128EEENS7_ILi64EEEEEELi64ENS_6half_tEfNS_4arch4Sm90ELb1ELb0ELb1ELb0ELb1ELb0ELb0ELb1ELb1ELb1ELb0ELb0EEENS1_21CollectiveEpilogueFwdINS6_IJSA_SC_SB_EEES9_SE_SG_Li384ELb0ELb1ELb0ELb0EEENS1_30DynamicPersistentTileSchedulerILi384ELi128ELb0ELb1ELb1EEEEEEEEEvNT_6ParamsE,@function
        .size           _ZN7cutlass13device_kernelIN5flash11enable_sm90INS1_16FlashAttnFwdSm90INS1_25CollectiveMainloopFwdSm90ILi2EN4cute5tupleIJNS5_1CILi1EEES8_S8_EEENS6_IJNS7_ILi192EEENS7_ILi128EEENS7_ILi64EEEEEELi64ENS_6half_tEfNS_4arch4Sm90ELb1ELb0ELb1ELb0ELb1ELb0ELb0ELb1ELb1ELb1ELb0ELb0EEENS1_21CollectiveEpilogueFwdINS6_IJSA_SC_SB_EEES9_SE_SG_Li384ELb0ELb1ELb0ELb0EEENS1_30DynamicPersistentTileSchedulerILi384ELi128ELb0ELb1ELb1EEEEEEEEEvNT_6ParamsE,(.L_x_87 - _ZN7cutlass13device_kernelIN5flash11enable_sm90INS1_16FlashAttnFwdSm90INS1_25CollectiveMainloopFwdSm90ILi2EN4cute5tupleIJNS5_1CILi1EEES8_S8_EEENS6_IJNS7_ILi192EEENS7_ILi128EEENS7_ILi64EEEEEELi64ENS_6half_tEfNS_4arch4Sm90ELb1ELb0ELb1ELb0ELb1ELb0ELb0ELb1ELb1ELb1ELb0ELb0EEENS1_21CollectiveEpilogueFwdINS6_IJSA_SC_SB_EEES9_SE_SG_Li384ELb0ELb1ELb0ELb0EEENS1_30DynamicPersistentTileSchedulerILi384ELi128ELb0ELb1ELb1EEEEEEEEEvNT_6ParamsE)
        .other          _ZN7cutlass13device_kernelIN5flash11enable_sm90INS1_16FlashAttnFwdSm90INS1_25CollectiveMainloopFwdSm90ILi2EN4cute5tupleIJNS5_1CILi1EEES8_S8_EEENS6_IJNS7_ILi192EEENS7_ILi128EEENS7_ILi64EEEEEELi64ENS_6half_tEfNS_4arch4Sm90ELb1ELb0ELb1ELb0ELb1ELb0ELb0ELb1ELb1ELb1ELb0ELb0EEENS1_21CollectiveEpilogueFwdINS6_IJSA_SC_SB_EEES9_SE_SG_Li384ELb0ELb1ELb0ELb0EEENS1_30DynamicPersistentTileSchedulerILi384ELi128ELb0ELb1ELb1EEEEEEEEEvNT_6ParamsE,@"STO_CUDA_ENTRY STV_DEFAULT"
_ZN7cutlass13device_kernelIN5flash11enable_sm90INS1_16FlashAttnFwdSm90INS1_25CollectiveMainloopFwdSm90ILi2EN4cute5tupleIJNS5_1CILi1EEES8_S8_EEENS6_IJNS7_ILi192EEENS7_ILi128EEENS7_ILi64EEEEEELi64ENS_6half_tEfNS_4arch4Sm90ELb1ELb0ELb1ELb0ELb1ELb0ELb0ELb1ELb1ELb1ELb0ELb0EEENS1_21CollectiveEpilogueFwdINS6_IJSA_SC_SB_EEES9_SE_SG_Li384ELb0ELb1ELb0ELb0EEENS1_30DynamicPersistentTileSchedulerILi384ELi128ELb0ELb1ELb1EEEEEEEEEvNT_6ParamsE:
[----:B------:R-:W-:Y:S01]  /*0000*/  LDC R1, c[0x0][0x37c] ;  /* 0x0000df00ff017b82 */ /* 0x000fe20000000800 */
[----:B------:R-:W-:Y:S05]  /*0010*/  EXIT ;  /* 0x000000000000794d */ /* 0x000fea0003800000 */
.L_x_42:
        /* <DEDUP_REMOVED lines=14> */
.L_x_87:


//--------------------- .text._ZN7cutlass13device_kernelIN5flash11enable_sm90INS1_16FlashAttnFwdSm90INS1_25CollectiveMainloopFwdSm90ILi2EN4cute5tupleIJNS5_1CILi1EEES8_S8_EEENS6_IJNS7_ILi192EEENS7_ILi128EEENS7_ILi64EEEEEELi64ENS_6half_tEfNS_4arch4Sm90ELb1ELb0ELb1ELb1ELb1ELb0ELb0ELb1ELb1ELb1ELb0ELb0EEENS1_21CollectiveEpilogueFwdINS6_IJSA_SC_SB_EEES9_SE_SG_Li384ELb1ELb1ELb0ELb0EEENS1_36VarlenDynamicPersistentTileSchedulerILi192ELi128ELi384ELi128ELb0ELb1ELb1ELb1ELb1ELb1EEEEEEEEEvNT_6ParamsE --------------------------
	.section	.text._ZN7cutlass13device_kernelIN5flash11enable_sm90INS1_16FlashAttnFwdSm90INS1_25CollectiveMainloopFwdSm90ILi2EN4cute5tupleIJNS5_1CILi1EEES8_S8_EEENS6_IJNS7_ILi192EEENS7_ILi128EEENS7_ILi64EEEEEELi64ENS_6half_tEfNS_4arch4Sm90ELb1ELb0ELb1ELb1ELb1ELb0ELb0ELb1ELb1ELb1ELb0ELb0EEENS1_21CollectiveEpilogueFwdINS6_IJSA_SC_SB_EEES9_SE_SG_Li384ELb1ELb1ELb0ELb0EEENS1_36VarlenDynamicPersistentTileSchedulerILi192ELi128ELi384ELi128ELb0ELb1ELb1ELb1ELb1ELb1EEEEEEEEEvNT_6ParamsE,"ax",@progbits
	.align	128
.text._ZN7cutlass13device_kernelIN5flash11enable_sm90INS1_16FlashAttnFwdSm90INS1_25CollectiveMainloopFwdSm90ILi2EN4cute5tupleIJNS5_1CILi1EEES8_S8_EEENS6_IJNS7_ILi192EEENS7_ILi128EEENS7_ILi64EEEEEELi64ENS_6half_tEfNS_4arch4Sm90ELb1ELb0ELb1ELb1ELb1ELb0ELb0ELb1ELb1ELb1ELb0ELb0EEENS1_21CollectiveEpilogueFwdINS6_IJSA_SC_SB_EEES9_SE_SG_Li384ELb1ELb1ELb0ELb0EEENS1_36VarlenDynamicPersistentTileSchedulerILi192ELi128ELi384ELi128ELb0ELb1ELb1ELb1ELb1ELb1EEEEEEEEEvNT_6ParamsE:
        .type           _ZN7cutlass13device_kernelIN5flash11enable_sm90INS1_16FlashAttnFwdSm90INS1_25CollectiveMainloopFwdSm90ILi2EN4cute5tupleIJNS5_1CILi1EEES8_S8_EEENS6_IJNS7_ILi192EEENS7_ILi128EEENS7_ILi64EEEEEELi64ENS_6half_tEfNS_4arch4Sm90ELb1ELb0ELb1ELb1ELb1ELb0ELb0ELb1ELb1ELb1ELb0ELb0EEENS1_21CollectiveEpilogueFwdINS6_IJSA_SC_SB_EEES9_SE_SG_Li384ELb1ELb1ELb0ELb0EEENS1_36VarlenDynamicPersistentTileSchedulerILi192ELi128ELi384ELi128ELb0ELb1ELb1ELb1ELb1ELb1EEEEEEEEEvNT_6ParamsE,@function
        .size           _ZN7cutlass13device_kernelIN5flash11enable_sm90INS1_16FlashAttnFwdSm90INS1_25CollectiveMainloopFwdSm90ILi2EN4cute5tupleIJNS5_1CILi1EEES8_S8_EEENS6_IJNS7_ILi192EEENS7_ILi128EEENS7_ILi64EEEEEELi64ENS_6half_tEfNS_4arch4Sm90ELb1ELb0ELb1ELb1ELb1ELb0ELb0ELb1ELb1ELb1ELb0ELb0EEENS1_21CollectiveEpilogueFwdINS6_IJSA_SC_SB_EEES9_SE_SG_Li384ELb1ELb1ELb0ELb0EEENS1_36VarlenDynamicPersistentTileSchedulerILi192ELi128ELi384ELi128ELb0ELb1ELb1ELb1ELb1ELb1EEEEEEEEEvNT_6ParamsE,(.L_x_88 - _ZN7cutlass13device_kernelIN5flash11enable_sm90INS1_16FlashAttnFwdSm90INS1_25CollectiveMainloopFwdSm90ILi2EN4cute5tupleIJNS5_1CILi1EEES8_S8_EEENS6_IJNS7_ILi192EEENS7_ILi128EEENS7_ILi64EEEEEELi64ENS_6half_tEfNS_4arch4Sm90ELb1ELb0ELb1ELb1ELb1ELb0ELb0ELb1ELb1ELb1ELb0ELb0EEENS1_21CollectiveEpilogueFwdINS6_IJSA_SC_SB_EEES9_SE_SG_Li384ELb1ELb1ELb0ELb0EEENS1_36VarlenDynamicPersistentTileSchedulerILi192ELi128ELi384ELi128ELb0ELb1ELb1ELb1ELb1ELb1EEEEEEEEEvNT_6ParamsE)
        .other          _ZN7cutlass13device_kernelIN5flash11enable_sm90INS1_16FlashAttnFwdSm90INS1_25CollectiveMainloopFwdSm90ILi2EN4cute5tupleIJNS5_1CILi1EEES8_S8_EEENS6_IJNS7_ILi192EEENS7_ILi128EEENS7_ILi64EEEEEELi64ENS_6half_tEfNS_4arch4Sm90ELb1ELb0ELb1ELb1ELb1ELb0ELb0ELb1ELb1ELb1ELb0ELb0EEENS1_21CollectiveEpilogueFwdINS6_IJSA_SC_SB_EEES9_SE_SG_Li384ELb1ELb1ELb0ELb0EEENS1_36VarlenDynamicPersistentTileSchedulerILi192ELi128ELi384ELi128ELb0ELb1ELb1ELb1ELb1ELb1EEEEEEEEEvNT_6ParamsE,@"STO_CUDA_ENTRY STV_DEFAULT"
_ZN7cutlass13device_kernelIN5flash11enable_sm90INS1_16FlashAttnFwdSm90INS1_25CollectiveMainloopFwdSm90ILi2EN4cute5tupleIJNS5_1CILi1EEES8_S8_EEENS6_IJNS7_ILi192EEENS7_ILi128EEENS7_ILi64EEEEEELi64ENS_6half_tEfNS_4arch4Sm90ELb1ELb0ELb1ELb1ELb1ELb0ELb0ELb1ELb1ELb1ELb0ELb0EEENS1_21CollectiveEpilogueFwdINS6_IJSA_SC_SB_EEES9_SE_SG_Li384ELb1ELb1ELb0ELb0EEENS1_36VarlenDynamicPersistentTileSchedulerILi192ELi128ELi384ELi128ELb0ELb1ELb1ELb1ELb1ELb1EEEEEEEEEvNT_6ParamsE:
[----:B------:R-:W-:Y:S01]  /*0000*/  LDC R1, c[0x0][0x37c] ;  /* 0x0000df00ff017b82 */ /* 0x000fe20000000800 */
[----:B------:R-:W-:Y:S05]  /*0010*/  EXIT ;  /* 0x000000000000794d */ /* 0x000fea0003800000 */
.L_x_43:
        /* <DEDUP_REMOVED lines=14> */
.L_x_88:


//--------------------- .text._ZN7cutlass13device_kernelIN5flash11enable_sm90INS1_16FlashAttnFwdSm90INS1_25CollectiveMainloopFwdSm90ILi2EN4cute5tupleIJNS5_1CILi1EEES8_S8_EEENS6_IJNS7_ILi192EEENS7_ILi128EEENS7_ILi64EEEEEELi64ENS_6half_tEfNS_4arch4Sm90ELb1ELb0ELb1ELb1ELb1ELb1ELb0ELb1ELb1ELb1ELb0ELb0EEENS1_21CollectiveEpilogueFwdINS6_IJSA_SC_SB_EEES9_SE_SG_Li384ELb1ELb1ELb0ELb0EEENS1_36VarlenDynamicPersistentTileSchedulerILi192ELi128ELi384ELi128ELb0ELb1ELb1ELb1ELb1ELb1EEEEEEEEEvNT_6ParamsE --------------------------
	.section	.text._ZN7cutlass13device_kernelIN5flash11enable_sm90INS1_16FlashAttnFwdSm90INS1_25CollectiveMainloopFwdSm90ILi2EN4cute5tupleIJNS5_1CILi1EEES8_S8_EEENS6_IJNS7_ILi192EEENS7_ILi128EEENS7_ILi64EEEEEELi64ENS_6half_tEfNS_4arch4Sm90ELb1ELb0ELb1ELb1ELb1ELb1ELb0ELb1ELb1ELb1ELb0ELb0EEENS1_21CollectiveEpilogueFwdINS6_IJSA_SC_SB_EEES9_SE_SG_Li384ELb1ELb1ELb0ELb0EEENS1_36VarlenDynamicPersistentTileSchedulerILi192ELi128ELi384ELi128ELb0ELb1ELb1ELb1ELb1ELb1EEEEEEEEEvNT_6ParamsE,"ax",@progbits
	.align	128
.text._ZN7cutlass13device_kernelIN5flash11enable_sm90INS1_16FlashAttnFwdSm90INS1_25CollectiveMainloopFwdSm90ILi2EN4cute5tupleIJNS5_1CILi1EEES8_S8_EEENS6_IJNS7_ILi192EEENS7_ILi128EEENS7_ILi64EEEEEELi64ENS_6half_tEfNS_4arch4Sm90ELb1ELb0ELb1ELb1ELb1ELb1ELb0ELb1ELb1ELb1ELb0ELb0EEENS1_21CollectiveEpilogueFwdINS6_IJSA_SC_SB_EEES9_SE_SG_Li384ELb1ELb1ELb0ELb0EEENS1_36VarlenDynamicPersistentTileSchedulerILi192ELi128ELi384ELi128ELb0ELb1ELb1ELb1ELb1ELb1EEEEEEEEEvNT_6ParamsE:
        .type           _ZN7cutlass13device_kernelIN5flash11enable_sm90INS1_16FlashAttnFwdSm90INS1_25CollectiveMainloopFwdSm90ILi2EN4cute5tupleIJNS5_1CILi1EEES8_S8_EEENS6_IJNS7_ILi192EEENS7_ILi128EEENS7_ILi64EEEEEELi64ENS_6half_tEfNS_4arch4Sm90ELb1ELb0ELb1ELb1ELb1ELb1ELb0ELb1ELb1ELb1ELb0ELb0EEENS1_21CollectiveEpilogueFwdINS6_IJSA_SC_SB_EEES9_SE_SG_Li384ELb1ELb1ELb0ELb0EEENS1_36VarlenDynamicPersistentTileSchedulerILi192ELi128ELi384ELi128ELb0ELb1ELb1ELb1ELb1ELb1EEEEEEEEEvNT_6ParamsE,@function
        .size           _ZN7cutlass13device_kernelIN5flash11enable_sm90INS1_16FlashAttnFwdSm90INS1_25CollectiveMainloopFwdSm90ILi2EN4cute5tupleIJNS5_1CILi1EEES8_S8_EEENS6_IJNS7_ILi192EEENS7_ILi128EEENS7_ILi64EEEEEELi64ENS_6half_tEfNS_4arch4Sm90ELb1ELb0ELb1ELb1ELb1ELb1ELb0ELb1ELb1ELb1ELb0ELb0EEENS1_21CollectiveEpilogueFwdINS6_IJSA_SC_SB_EEES9_SE_SG_Li384ELb1ELb1ELb0ELb0EEENS1_36VarlenDynamicPersistentTileSchedulerILi192ELi128ELi384ELi128ELb0ELb1ELb1ELb1ELb1ELb1EEEEEEEEEvNT_6ParamsE,(.L_x_89 - _ZN7cutlass13device_kernelIN5flash11enable_sm90INS1_16FlashAttnFwdSm90INS1_25CollectiveMainloopFwdSm90ILi2EN4cute5tupleIJNS5_1CILi1EEES8_S8_EEENS6_IJNS7_ILi192EEENS7_ILi128EEENS7_ILi64EEEEEELi64ENS_6half_tEfNS_4arch4Sm90ELb1ELb0ELb1ELb1ELb1ELb1ELb0ELb1ELb1ELb1ELb0ELb0EEENS1_21CollectiveEpilogueFwdINS6_IJSA_SC_SB_EEES9_SE_SG_Li384ELb1ELb1ELb0ELb0EEENS1_36VarlenDynamicPersistentTileSchedulerILi192ELi128ELi384ELi128ELb0ELb1ELb1ELb1ELb1ELb1EEEEEEEEEvNT_6ParamsE)
        .other          _ZN7cutlass13device_kernelIN5flash11enable_sm90INS1_16FlashAttnFwdSm90INS1_25CollectiveMainloopFwdSm90ILi2EN4cute5tupleIJNS5_1CILi1EEES8_S8_EEENS6_IJNS7_ILi192EEENS7_ILi128EEENS7_ILi64EEEEEELi64ENS_6half_tEfNS_4arch4Sm90ELb1ELb0ELb1ELb1ELb1ELb1ELb0ELb1ELb1ELb1ELb0ELb0EEENS1_21CollectiveEpilogueFwdINS6_IJSA_SC_SB_EEES9_SE_SG_Li384ELb1ELb1ELb0ELb0EEENS1_36VarlenDynamicPersistentTileSchedulerILi192ELi128ELi384ELi128ELb0ELb1ELb1ELb1ELb1ELb1EEEEEEEEEvNT_6ParamsE,@"STO_CUDA_ENTRY STV_DEFAULT"
_ZN7cutlass13device_kernelIN5flash11enable_sm90INS1_16FlashAttnFwdSm90INS1_25CollectiveMainloopFwdSm90ILi2EN4cute5tupleIJNS5_1CILi1EEES8_S8_EEENS6_IJNS7_ILi192EEENS7_ILi128EEENS7_ILi64EEEEEELi64ENS_6half_tEfNS_4arch4Sm90ELb1ELb0ELb1ELb1ELb1ELb1ELb0ELb1ELb1ELb1ELb0ELb0EEENS1_21CollectiveEpilogueFwdINS6_IJSA_SC_SB_EEES9_SE_SG_Li384ELb1ELb1ELb0ELb0EEENS1_36VarlenDynamicPersistentTileSchedulerILi192ELi128ELi384ELi128ELb0ELb1ELb1ELb1ELb1ELb1EEEEEEEEEvNT_6ParamsE:
[----:B------:R-:W-:Y:S01]  /*0000*/  LDC R1, c[0x0][0x37c] ;  /* 0x0000df00ff017b82 */ /* 0x000fe20000000800 */
[----:B------:R-:W-:Y:S05]  /*0010*/  EXIT ;  /* 0x000000000000794d */ /* 0x000fea0003800000 */
.L_x_44:
        /* <DEDUP_REMOVED lines=14> */
.L_x_89:


//--------------------- .nv.shared.reserved.0     --------------------------
	.section	.nv.shared.reserved.0,"aw",@nobits
	.weak		__nv_reservedSMEM_offset_0_alias
	.size		__nv_reservedSMEM_offset_0_alias, 0, 64
	.other		__nv_reservedSMEM_offset_0_alias,@"STO_CUDA_RESERVED_SHARED STV_DEFAULT"
__nv_reservedSMEM_offset_0_alias:
	.zero		0
	.zero		64


//--------------------- .nv.global                --------------------------
	.section	.nv.global,"aw",@nobits
.nv.global:
	.type		_ZN80_INTERNAL_9d9403cd_44_flash_fwd_hdimall_fp16_paged_softcap_sm90_cu_49158569_37384cute1_E,@object
	.size		_ZN80_INTERNAL_9d9403cd_44_flash_fwd_hdimall_fp16_paged_softcap_sm90_cu_49158569_37384cute1_E,(_ZN80_INTERNAL_9d9403cd_44_flash_fwd_hdimall_fp16_paged_softcap_sm90_cu_49158569_37384cuda3std3__45__cpo6cbeginE - _ZN80_INTERNAL_9d9403cd_44_flash_fwd_hdimall_fp16_paged_softcap_sm90_cu_49158569_37384cute1_E)
_ZN80_INTERNAL_9d9403cd_44_flash_fwd_hdimall_fp16_paged_softcap_sm90_cu_49158569_37384cute1_E:
	.zero		1
	.type		_ZN80_INTERNAL_9d9403cd_44_flash_fwd_hdimall_fp16_paged_softcap_sm90_cu_49158569_37384cuda3std3__45__cpo6cbeginE,@object
	.size		_ZN80_INTERNAL_9d9403cd_44_flash_fwd_hdimall_fp16_paged_softcap_sm90_cu_49158569_37384cuda3std3__45__cpo6cbeginE,(_ZN80_INTERNAL_9d9403cd_44_flash_fwd_hdimall_fp16_paged_softcap_sm90_cu_49158569_37384cuda3std3__48in_placeE - _ZN80_INTERNAL_9d9403cd_44_flash_fwd_hdimall_fp16_paged_softcap_sm90_cu_49158569_37384cuda3std3__45__cpo6cbeginE)
_ZN80_INTERNAL_9d9403cd_44_flash_fwd_hdimall_fp16_paged_softcap_sm90_cu_49158569_37384cuda3std3__45__cpo6cbeginE:
	.zero		1
	.type		_ZN80_INTERNAL_9d9403cd_44_flash_fwd_hdimall_fp16_paged_softcap_sm90_cu_49158569_37384cuda3std3__48in_placeE,@object
	.size		_ZN80_INTERNAL_9d9403cd_44_flash_fwd_hdimall_fp16_paged_softcap_sm90_cu_49158569_37384cuda3std3__48in_placeE,(_ZN80_INTERNAL_9d9403cd_44_flash_fwd_hdimall_fp16_paged_softcap_sm90_cu_49158569_37384cuda3std6ranges3__45__cpo9iter_moveE - _ZN80_INTERNAL_9d9403cd_44_flash_fwd_hdimall_fp16_paged_softcap_sm90_cu_49158569_37384cuda3std3__48in_placeE)
_ZN80_INTERNAL_9d9403cd_44_flash_fwd_hdimall_fp16_paged_softcap_sm90_cu_49158569_37384cuda3std3__48in_placeE:
	.zero		1
	.type		_ZN80_INTERNAL_9d9403cd_44_flash_fwd_hdimall_fp16_paged_softcap_sm90_cu_49158569_37384cuda3std6ranges3__45__cpo9iter_moveE,@object
	.size		_ZN80_INTERNAL_9d9403cd_44_flash_fwd_hdimall_fp16_paged_softcap_sm90_cu_49158569_37384cuda3std6ranges3__45__cpo9iter_moveE,(_ZN80_INTERNAL_9d9403cd_44_flash_fwd_hdimall_fp16_paged_softcap_sm90_cu_49158569_37384cuda3std3__45__cpo5beginE - _ZN80_INTERNAL_9d9403cd_44_flash_fwd_hdimall_fp16_paged_softcap_sm90_cu_49158569_37384cuda3std6ranges3__45__cpo9iter_moveE)
_ZN80_INTERNAL_9d9403cd_44_flash_fwd_hdimall_fp16_paged_softcap_sm90_cu_49158569_37384cuda3std6ranges3__45__cpo9iter_moveE:
	.zero		1
	.type		_ZN80_INTERNAL_9d9403cd_44_flash_fwd_hdimall_fp16_paged_softcap_sm90_cu_49158569_37384cuda3std3__45__cpo5beginE,@object
	.size		_ZN80_INTERNAL_9d9403cd_44_flash_fwd_hdimall_fp16_paged_softcap_sm90_cu_49158569_37384cuda3std3__45__cpo5beginE,(_ZN80_INTERNAL_9d9403cd_44_flash_fwd_hdimall_fp16_paged_softcap_sm90_cu_49158569_37384cuda3std3__482_GLOBAL__N__9d9403cd_44_flash_fwd_hdimall_fp16_paged_softcap_sm90_cu_49158569_37386ignoreE - _ZN80_INTERNAL_9d9403cd_44_flash_fwd_hdimall_fp16_paged_softcap_sm90_cu_49158569_37384cuda3std3__45__cpo5beginE)
_ZN80_INTERNAL_9d9403cd_44_flash_fwd_hdimall_fp16_paged_softcap_sm90_cu_49158569_37384cuda3std3__45__cpo5beginE:
	.zero		1
	.type		_ZN80_INTERNAL_9d9403cd_44_flash_fwd_hdimall_fp16_paged_softcap_sm90_cu_49158569_37384cuda3std3__482_GLOBAL__N__9d9403cd_44_flash_fwd_hdimall_fp16_paged_softcap_sm90_cu_49158569_37386ignoreE,@object
	.size		_ZN80_INTERNAL_9d9403cd_44_flash_fwd_hdimall_fp16_paged_softcap_sm90_cu_49158569_37384cuda3std3__482_GLOBAL__N__9d9403cd_44_flash_fwd_hdimall_fp16_paged_softcap_sm90_cu_49158569_37386ignoreE,(_ZN80_INTERNAL_9d9403cd_44_flash_fwd_hdimall_fp16_paged_softcap_sm90_cu_49158569_37384cute7productE - _ZN80_INTERNAL_9d9403cd_44_flash_fwd_hdimall_fp16_paged_softcap_sm90_cu_49158569_37384cuda3std3__482_GLOBAL__N__9d9403cd_44_flash_fwd_hdimall_fp16_paged_softcap_sm90_cu_49158569_37386ignoreE)
_ZN80_INTERNAL_9d9403cd_44_flash_fwd_hdimall_fp16_paged_softcap_sm90_cu_49158569_37384cuda3std3__482_GLOBAL__N__9d9403cd_44_flash_fwd_hdimall_fp16_paged_softcap_sm90_cu_49158569_37386ignoreE:
	.zero		1
	.type		_ZN80_INTERNAL_9d9403cd_44_flash_fwd_hdimall_fp16_paged_softcap_sm90_cu_49158569_37384cute7productE,@object
	.size		_ZN80_INTERNAL_9d9403cd_44_flash_fwd_hdimall_fp16_paged_softcap_sm90_cu_49158569_37384cute7productE,(_ZN80_INTERNAL_9d9403cd_44_flash_fwd_hdimall_fp16_paged_softcap_sm90_cu_49158569_37384cuda3std3__45__cpo3endE - _ZN80_INTERNAL_9d9403cd_44_flash_fwd_hdimall_fp16_paged_softcap_sm90_cu_49158569_37384cute7productE)
_ZN80_INTERNAL_9d9403cd_44_flash_fwd_hdimall_fp16_paged_softcap_sm90_cu_49158569_37384cute7productE:
	.zero		1
	.type		_ZN80_INTERNAL_9d9403cd_44_flash_fwd_hdimall_fp16_paged_softcap_sm90_cu_49158569_37384cuda3std3__45__cpo3endE,@object
	.size		_ZN80_INTERNAL_9d9403cd_44_flash_fwd_hdimall_fp16_paged_softcap_sm90_cu_49158569_37384cuda3std3__45__cpo3endE,(_ZN80_INTERNAL_9d9403cd_44_flash_fwd_hdimall_fp16_paged_softcap_sm90_cu_49158569_37384cuda3std3__419piecewise_constructE - _ZN80_INTERNAL_9d9403cd_44_flash_fwd_hdimall_fp16_paged_softcap_sm90_cu_49158569_37384cuda3std3__45__cpo3endE)
_ZN80_INTERNAL_9d9403cd_44_flash_fwd_hdimall_fp16_paged_softcap_sm90_cu_49158569_37384cuda3std3__45__cpo3endE:
	.zero		1
	.type		_ZN80_INTERNAL_9d9403cd_44_flash_fwd_hdimall_fp16_paged_softcap_sm90_cu_49158569_37384cuda3std3__419piecewise_constructE,@object
	.size		_ZN80_INTERNAL_9d9403cd_44_flash_fwd_hdimall_fp16_paged_softcap_sm90_cu_49158569_37384cuda3std3__419piecewise_constructE,(_ZN80_INTERNAL_9d9403cd_44_flash_fwd_hdimall_fp16_paged_softcap_sm90_cu_49158569_37384cuda3std3__45__cpo4cendE - _ZN80_INTERNAL_9d9403cd_44_flash_fwd_hdimall_fp16_paged_softcap_sm90_cu_49158569_37384cuda3std3__419piecewise_constructE)
_ZN80_INTERNAL_9d9403cd_44_flash_fwd_hdimall_fp16_paged_softcap_sm90_cu_49158569_37384cuda3std3__419piecewise_constructE:
	.zero		1
	.type		_ZN80_INTERNAL_9d9403cd_44_flash_fwd_hdimall_fp16_paged_softcap_sm90_cu_49158569_37384cuda3std3__45__cpo4cendE,@object
	.size		_ZN80_INTERNAL_9d9403cd_44_flash_fwd_hdimall_fp16_paged_softcap_sm90_cu_49158569_37384cuda3std3__45__cpo4cendE,(_ZN80_INTERNAL_9d9403cd_44_flash_fwd_hdimall_fp16_paged_softcap_sm90_cu_49158569_37384cuda3std6ranges3__45__cpo4swapE - _ZN80_INTERNAL_9d9403cd_44_flash_fwd_hdimall_fp16_paged_softcap_sm90_cu_49158569_37384cuda3std3__45__cpo4cendE)
_ZN80_INTERNAL_9d9403cd_44_flash_fwd_hdimall_fp16_paged_softcap_sm90_cu_49158569_37384cuda3std3__45__cpo4cendE:
	.zero		1
	.type		_ZN80_INTERNAL_9d9403cd_44_flash_fwd_hdimall_fp16_paged_softcap_sm90_cu_49158569_37384cuda3std6ranges3__45__cpo4swapE,@object
	.size		_ZN80_INTERNAL_9d9403cd_44_flash_fwd_hdimall_fp16_paged_softcap_sm90_cu_49158569_37384cuda3std6ranges3__45__cpo4swapE,(.L_7 - _ZN80_INTERNAL_9d9403cd_44_flash_fwd_hdimall_fp16_paged_softcap_sm90_cu_49158569_37384cuda3std6ranges3__45__cpo4swapE)
_ZN80_INTERNAL_9d9403cd_44_flash_fwd_hdimall_fp16_paged_softcap_sm90_cu_49158569_37384cuda3std6ranges3__45__cpo4swapE:
	.zero		1
.L_7:


//--------------------- .nv.constant0._ZN7cutlass13device_kernelIN5flash11enable_sm90INS1_16FlashAttnFwdSm90INS1_25CollectiveMainloopFwdSm90ILi2EN4cute5tupleIJNS5_1CILi1EEES8_S8_EEENS6_IJNS7_ILi128EEENS7_ILi80EEENS7_ILi256EEEEEELi256ENS_6half_tEfNS_4arch4Sm90ELb0ELb0ELb1ELb0ELb1ELb0ELb0ELb1ELb1ELb1ELb0ELb0EEENS1_21CollectiveEpilogueFwdINS6_IJSA_SC_SB_EEES9_SE_SG_Li256ELb0ELb1ELb0ELb0EEENS1_29StaticPersistentTileSchedulerILb0EEEEEEEEEvNT_6ParamsE --------------------------
	.section	.nv.constant0._ZN7cutlass13device_kernelIN5flash11enable_sm90INS1_16FlashAttnFwdSm90INS1_25CollectiveMainloopFwdSm90ILi2EN4cute5tupleIJNS5_1CILi1EEES8_S8_EEENS6_IJNS7_ILi128EEENS7_ILi80EEENS7_ILi256EEEEEELi256ENS_6half_tEfNS_4arch4Sm90ELb0ELb0ELb1ELb0ELb1ELb0ELb0ELb1ELb1ELb1ELb0ELb0EEENS1_21CollectiveEpilogueFwdINS6_IJSA_SC_SB_EEES9_SE_SG_Li256ELb0ELb1ELb0ELb0EEENS1_29StaticPersistentTileSchedulerILb0EEEEEEEEEvNT_6ParamsE,"a",@progbits
	.sectionflags	@""
	.align	4
.nv.constant0._ZN7cutlass13device_kernelIN5flash11enable_sm90INS1_16FlashAttnFwdSm90INS1_25CollectiveMainloopFwdSm90ILi2EN4cute5tupleIJNS5_1CILi1EEES8_S8_EEENS6_IJNS7_ILi128EEENS7_ILi80EEENS7_ILi256EEEEEELi256ENS_6half_tEfNS_4arch4Sm90ELb0ELb0ELb1ELb0ELb1ELb0ELb0ELb1ELb1ELb1ELb0ELb0EEENS1_21CollectiveEpilogueFwdINS6_IJSA_SC_SB_EEES9_SE_SG_Li256ELb0ELb1ELb0ELb0EEENS1_29StaticPersistentTileSchedulerILb0EEEEEEEEEvNT_6ParamsE:
	.zero		3456


//--------------------- .nv.constant0._ZN7cutlass13device_kernelIN5flash11enable_sm90INS1_16FlashAttnFwdSm90INS1_25CollectiveMainloopFwdSm90ILi2EN4cute5tupleIJNS5_1CILi1EEES8_S8_EEENS6_IJNS7_ILi128EEENS7_ILi80EEENS7_ILi256EEEEEELi256ENS_6half_tEfNS_4arch4Sm90ELb0ELb0ELb1ELb1ELb1ELb0ELb0ELb1ELb1ELb1ELb0ELb0EEENS1_21CollectiveEpilogueFwdINS6_IJSA_SC_SB_EEES9_SE_SG_Li256ELb1ELb1ELb0ELb0EEENS1_36VarlenDynamicPersistentTileSchedulerILi128ELi80ELi256ELi128ELb0ELb1ELb1ELb0ELb1ELb1EEEEEEEEEvNT_6ParamsE --------------------------
	.section	.nv.constant0._ZN7cutlass13device_kernelIN5flash11enable_sm90INS1_16FlashAttnFwdSm90INS1_25CollectiveMainloopFwdSm90ILi2EN4cute5tupleIJNS5_1CILi1EEES8_S8_EEENS6_IJNS7_ILi128EEENS7_ILi80EEENS7_ILi256EEEEEELi256ENS_6half_tEfNS_4arch4Sm90ELb0ELb0ELb1ELb1ELb1ELb0ELb0ELb1ELb1ELb1ELb0ELb0EEENS1_21CollectiveEpilogueFwdINS6_IJSA_SC_SB_EEES9_SE_SG_Li256ELb1ELb1ELb0ELb0EEENS1_36VarlenDynamicPersistentTileSchedulerILi128ELi80ELi256ELi128ELb0ELb1ELb1ELb0ELb1ELb1EEEEEEEEEvNT_6ParamsE,"a",@progbits
	.sectionflags	@""
	.align	4
.nv.constant0._ZN7cutlass13device_kernelIN5flash11enable_sm90INS1_16FlashAttnFwdSm90INS1_25CollectiveMainloopFwdSm90ILi2EN4cute5tupleIJNS5_1CILi1EEES8_S8_EEENS6_IJNS7_ILi128EEENS7_ILi80EEENS7_ILi256EEEEEELi256ENS_6half_tEfNS_4arch4Sm90ELb0ELb0ELb1ELb1ELb1ELb0ELb0ELb1ELb1ELb1ELb0ELb0EEENS1_21CollectiveEpilogueFwdINS6_IJSA_SC_SB_EEES9_SE_SG_Li256ELb1ELb1ELb0ELb0EEENS1_36VarlenDynamicPersistentTileSchedulerILi128ELi80ELi256ELi128ELb0ELb1ELb1ELb0ELb1ELb1EEEEEEEEEvNT_6ParamsE:
	.zero		3584


//--------------------- .nv.constant0._ZN7cutlass13device_kernelIN5flash11enable_sm90INS1_16FlashAttnFwdSm90INS1_25CollectiveMainloopFwdSm90ILi2EN4cute5tupleIJNS5_1CILi1EEES8_S8_EEENS6_IJNS7_ILi128EEENS7_ILi80EEENS7_ILi256EEEEEELi256ENS_6half_tEfNS_4arch4Sm90ELb0ELb0ELb1ELb1ELb1ELb1ELb0ELb1ELb1ELb1ELb0ELb0EEENS1_21CollectiveEpilogueFwdINS6_IJSA_SC_SB_EEES9_SE_SG_Li256ELb1ELb1ELb0ELb0EEENS1_36VarlenDynamicPersistentTileSchedulerILi128ELi80ELi256ELi128ELb0ELb1ELb1ELb0ELb1ELb1EEEEEEEEEvNT_6ParamsE --------------------------
	.section	.nv.constant0._ZN7cutlass13device_kernelIN5flash11enable_sm90INS1_16FlashAttnFwdSm90INS1_25CollectiveMainloopFwdSm90ILi2EN4cute5tupleIJNS5_1CILi1EEES8_S8_EEENS6_IJNS7_ILi128EEENS7_ILi80EEENS7_ILi256EEEEEELi256ENS_6half_tEfNS_4arch4Sm90ELb0ELb0ELb1ELb1ELb1ELb1ELb0ELb1ELb1ELb1ELb0ELb0EEENS1_21CollectiveEpilogueFwdINS6_IJSA_SC_SB_EEES9_SE_SG_Li256ELb1ELb1ELb0ELb0EEENS1_36VarlenDynamicPersistentTileSchedulerILi128ELi80ELi256ELi128ELb0ELb1ELb1ELb0ELb1ELb1EEEEEEEEEvNT_6ParamsE,"a",@progbits
	.sectionflags	@""
	.align	4
.nv.constant0._ZN7cutlass13device_kernelIN5flash11enable_sm90INS1_16FlashAttnFwdSm90INS1_25CollectiveMainloopFwdSm90ILi2EN4cute5tupleIJNS5_1CILi1EEES8_S8_EEENS6_IJNS7_ILi128EEENS7_ILi80EEENS7_ILi256EEEEEELi256ENS_6half_tEfNS_4arch4Sm90ELb0ELb0ELb1ELb1ELb1ELb1ELb0ELb1ELb1ELb1ELb0ELb0EEENS1_21CollectiveEpilogueFwdINS6_IJSA_SC_SB_EEES9_SE_SG_Li256ELb1ELb1ELb0ELb0EEENS1_36VarlenDynamicPersistentTileSchedulerILi128ELi80ELi256ELi128ELb0ELb1ELb1ELb0ELb1ELb1EEEEEEEEEvNT_6ParamsE:
	.zero		3584


//--------------------- .nv.constant0._ZN7cutlass13device_kernelIN5flash11enable_sm90INS1_16FlashAttnFwdSm90INS1_25CollectiveMainloopFwdSm90ILi2EN4cute5tupleIJNS5_1CILi1EEES8_S8_EEENS6_IJNS7_ILi128EEENS7_ILi64EEENS7_ILi256EEEEEELi256ENS_6half_tEfNS_4arch4Sm90ELb0ELb1ELb1ELb0ELb1ELb0ELb0ELb1ELb1ELb1ELb0ELb0EEENS1_21CollectiveEpilogueFwdINS6_IJSA_SC_SB_EEES9_SE_SG_Li256ELb0ELb1ELb0ELb0EEENS1_30DynamicPersistentTileSchedulerILi256ELi128ELb0ELb1ELb1EEEEEEEEEvNT_6ParamsE --------------------------
	.section	.nv.constant0._ZN7cutlass13device_kernelIN5flash11enable_sm90INS1_16FlashAttnFwdSm90INS1_25CollectiveMainloopFwdSm90ILi2EN4cute5tupleIJNS5_1CILi1EEES8_S8_EEENS6_IJNS7_ILi128EEENS7_ILi64EEENS7_ILi256EEEEEELi256ENS_6half_tEfNS_4arch4Sm90ELb0ELb1ELb1ELb0ELb1ELb0ELb0ELb1ELb1ELb1ELb0ELb0EEENS1_21CollectiveEpilogueFwdINS6_IJSA_SC_SB_EEES9_SE_SG_Li256ELb0ELb1ELb0ELb0EEENS1_30DynamicPersistentTileSchedulerILi256ELi128ELb0ELb1ELb1EEEEEEEEEvNT_6ParamsE,"a",@progbits
	.sectionflags	@""
	.align	4
.nv.constant0._ZN7cutlass13device_kernelIN5flash11enable_sm90INS1_16FlashAttnFwdSm90INS1_25CollectiveMainloopFwdSm90ILi2EN4cute5tupleIJNS5_1CILi1EEES8_S8_EEENS6_IJNS7_ILi128EEENS7_ILi64EEENS7_ILi256EEEEEELi256ENS_6half_tEfNS_4arch4Sm90ELb0ELb1ELb1ELb0ELb1ELb0ELb0ELb1ELb1ELb1ELb0ELb0EEENS1_21CollectiveEpilogueFwdINS6_IJSA_SC_SB_EEES9_SE_SG_Li256ELb0ELb1ELb0ELb0EEENS1_30DynamicPersistentTileSchedulerILi256ELi128ELb0ELb1ELb1EEEEEEEEEvNT_6ParamsE:
	.zero		3584


//--------------------- .nv.constant0._ZN7cutlass13device_kernelIN5flash11enable_sm90INS1_16FlashAttnFwdSm90INS1_25CollectiveMainloopFwdSm90ILi2EN4cute5tupleIJNS5_1CILi1EEES8_S8_EEENS6_IJNS7_ILi128EEENS7_ILi64EEENS7_ILi256EEEEEELi256ENS_6half_tEfNS_4arch4Sm90ELb0ELb1ELb1ELb1ELb1ELb0ELb0ELb1ELb1ELb1ELb0ELb0EEENS1_21CollectiveEpilogueFwdINS6_IJSA_SC_SB_EEES9_SE_SG_Li256ELb1ELb1ELb0ELb0EEENS1_36VarlenDynamicPersistentTileSchedulerILi128ELi64ELi256ELi128ELb0ELb1ELb1ELb1ELb0ELb1EEEEEEEEEvNT_6ParamsE --------------------------
	.section	.nv.constant0._ZN7cutlass13device_kernelIN5flash11enable_sm90INS1_16FlashAttnFwdSm90INS1_25CollectiveMainloopFwdSm90ILi2EN4cute5tupleIJNS5_1CILi1EEES8_S8_EEENS6_IJNS7_ILi128EEENS7_ILi64EEENS7_ILi256EEEEEELi256ENS_6half_tEfNS_4arch4Sm90ELb0ELb1ELb1ELb1ELb1ELb0ELb0ELb1ELb1ELb1ELb0ELb0EEENS1_21CollectiveEpilogueFwdINS6_IJSA_SC_SB_EEES9_SE_SG_Li256ELb1ELb1ELb0ELb0EEENS1_36VarlenDynamicPersistentTileSchedulerILi128ELi64ELi256ELi128ELb0ELb1ELb1ELb1ELb0ELb1EEEEEEEEEvNT_6ParamsE,"a",@progbits
	.sectionflags	@""
	.align	4
.nv.constant0._ZN7cutlass13device_kernelIN5flash11enable_sm90INS1_16FlashAttnFwdSm90INS1_25CollectiveMainloopFwdSm90ILi2EN4cute5tupleIJNS5_1CILi1EEES8_S8_EEENS6_IJNS7_ILi128EEENS7_ILi64EEENS7_ILi256EEEEEELi256ENS_6half_tEfNS_4arch4Sm90ELb0ELb1ELb1ELb1ELb1ELb0ELb0ELb1ELb1ELb1ELb0ELb0EEENS1_21CollectiveEpilogueFwdINS6_IJSA_SC_SB_EEES9_SE_SG_Li256ELb1ELb1ELb0ELb0EEENS1_36VarlenDynamicPersistentTileSchedulerILi128ELi64ELi256ELi128ELb0ELb1ELb1ELb1ELb0ELb1EEEEEEEEEvNT_6ParamsE:
	.zero		3584


//--------------------- .nv.constant0._ZN7cutlass13device_kernelIN5flash11enable_sm90INS1_16FlashAttnFwdSm90INS1_25CollectiveMainloopFwdSm90ILi2EN4cute5tupleIJNS5_1CILi1EEES8_S8_EEENS6_IJNS7_ILi128EEENS7_ILi64EEENS7_ILi256EEEEEELi256ENS_6half_tEfNS_4arch4Sm90ELb0ELb1ELb1ELb1ELb1ELb1ELb0ELb1ELb1ELb1ELb0ELb0EEENS1_21CollectiveEpilogueFwdINS6_IJSA_SC_SB_EEES9_SE_SG_Li256ELb1ELb1ELb0ELb0EEENS1_36VarlenDynamicPersistentTileSchedulerILi128ELi64ELi256ELi128ELb0ELb1ELb1ELb1ELb0ELb1EEEEEEEEEvNT_6ParamsE --------------------------
	.section	.nv.constant0._ZN7cutlass13device_kernelIN5flash11enable_sm90INS1_16FlashAttnFwdSm90INS1_25CollectiveMainloopFwdSm90ILi2EN4cute5tupleIJNS5_1CILi1EEES8_S8_EEENS6_IJNS7_ILi128EEENS7_ILi64EEENS7_ILi256EEEEEELi256ENS_6half_tEfNS_4arch4Sm90ELb0ELb1ELb1ELb1ELb1ELb1ELb0ELb1ELb1ELb1ELb0ELb0EEENS1_21CollectiveEpilogueFwdINS6_IJSA_SC_SB_EEES9_SE_SG_Li256ELb1ELb1ELb0ELb0EEENS1_36VarlenDynamicPersistentTileSchedulerILi128ELi64ELi256ELi128ELb0ELb1ELb1ELb1ELb0ELb1EEEEEEEEEvNT_6ParamsE,"a",@progbits
	.sectionflags	@""
	.align	4
.nv.constant0._ZN7cutlass13device_kernelIN5flash11enable_sm90INS1_16FlashAttnFwdSm90INS1_25CollectiveMainloopFwdSm90ILi2EN4cute5tupleIJNS5_1CILi1EEES8_S8_EEENS6_IJNS7_ILi128EEENS7_ILi64EEENS7_ILi256EEEEEELi256ENS_6half_tEfNS_4arch4Sm90ELb0ELb1ELb1ELb1ELb1ELb1ELb0ELb1ELb1ELb1ELb0ELb0EEENS1_21CollectiveEpilogueFwdINS6_IJSA_SC_SB_EEES9_SE_SG_Li256ELb1ELb1ELb0ELb0EEENS1_36VarlenDynamicPersistentTileSchedulerILi128ELi64ELi256ELi128ELb0ELb1ELb1ELb1ELb0ELb1EEEEEEEEEvNT_6ParamsE:
	.zero		3584


//--------------------- .nv.constant0._ZN7cutlass13device_kernelIN5flash11enable_sm90INS1_16FlashAttnFwdSm90INS1_25CollectiveMainloopFwdSm90ILi2EN4cute5tupleIJNS5_1CILi1EEES8_S8_EEENS6_IJNS7_ILi128EEENS7_ILi80EEENS7_ILi256EEEEEELi256ENS_6half_tEfNS_4arch4Sm90ELb1ELb0ELb1ELb0ELb1ELb0ELb0ELb1ELb1ELb1ELb0ELb0EEENS1_21CollectiveEpilogueFwdINS6_IJSA_SC_SB_EEES9_SE_SG_Li256ELb0ELb1ELb0ELb0EEENS1_30DynamicPersistentTileSchedulerILi256ELi128ELb0ELb1ELb1EEEEEEEEEvNT_6ParamsE --------------------------
	.section	.nv.constant0._ZN7cutlass13device_kernelIN5flash11enable_sm90INS1_16FlashAttnFwdSm90INS1_25CollectiveMainloopFwdSm90ILi2EN4cute5tupleIJNS5_1CILi1EEES8_S8_EEENS6_IJNS7_ILi128EEENS7_ILi80EEENS7_ILi256EEEEEELi256ENS_6half_tEfNS_4arch4Sm90ELb1ELb0ELb1ELb0ELb1ELb0ELb0ELb1ELb1ELb1ELb0ELb0EEENS1_21CollectiveEpilogueFwdINS6_IJSA_SC_SB_EEES9_SE_SG_Li256ELb0ELb1ELb0ELb0EEENS1_30DynamicPersistentTileSchedulerILi256ELi128ELb0ELb1ELb1EEEEEEEEEvNT_6ParamsE,"a",@progbits
	.sectionflags	@""
	.align	4
.nv.constant0._ZN7cutlass13device_kernelIN5flash11enable_sm90INS1_16FlashAttnFwdSm90INS1_25CollectiveMainloopFwdSm90ILi2EN4cute5tupleIJNS5_1CILi1EEES8_S8_EEENS6_IJNS7_ILi128EEENS7_ILi80EEENS7_ILi256EEEEEELi256ENS_6half_tEfNS_4arch4Sm90ELb1ELb0ELb1ELb0ELb1ELb0ELb0ELb1ELb1ELb1ELb0ELb0EEENS1_21CollectiveEpilogueFwdINS6_IJSA_SC_SB_EEES9_SE_SG_Li256ELb0ELb1ELb0ELb0EEENS1_30DynamicPersistentTileSchedulerILi256ELi128ELb0ELb1ELb1EEEEEEEEEvNT_6ParamsE:
	.zero		3584


//--------------------- .nv.constant0._ZN7cutlass13device_kernelIN5flash11enable_sm90INS1_16FlashAttnFwdSm90INS1_25CollectiveMainloopFwdSm90ILi2EN4cute5tupleIJNS5_1CILi1EEES8_S8_EEENS6_IJNS7_ILi128EEENS7_ILi80EEENS7_ILi256EEEEEELi256ENS_6half_tEfNS_4arch4Sm90ELb1ELb0ELb1ELb1ELb1ELb0ELb0ELb1ELb1ELb1ELb0ELb0EEENS1_21CollectiveEpilogueFwdINS6_IJSA_SC_SB_EEES9_SE_SG_Li256ELb1ELb1ELb0ELb0EEENS1_36VarlenDynamicPersistentTileSchedulerILi128ELi80ELi256ELi128ELb0ELb1ELb1ELb1ELb1ELb1EEEEEEEEEvNT_6ParamsE --------------------------
	.section	.nv.constant0._ZN7cutlass13device_kernelIN5flash11enable_sm90INS1_16FlashAttnFwdSm90INS1_25CollectiveMainloopFwdSm90ILi2EN4cute5tupleIJNS5_1CILi1EEES8_S8_EEENS6_IJNS7_ILi128EEENS7_ILi80EEENS7_ILi256EEEEEELi256ENS_6half_tEfNS_4arch4Sm90ELb1ELb0ELb1ELb1ELb1ELb0ELb0ELb1ELb1ELb1ELb0ELb0EEENS1_21CollectiveEpilogueFwdINS6_IJSA_SC_SB_EEES9_SE_SG_Li256ELb1ELb1ELb0ELb0EEENS1_36VarlenDynamicPersistentTileSchedulerILi128ELi80ELi256ELi128ELb0ELb1ELb1ELb1ELb1ELb1EEEEEEEEEvNT_6ParamsE,"a",@progbits
	.sectionflags	@""
	.align	4
.nv.constant0._ZN7cutlass13device_kernelIN5flash11enable_sm90INS1_16FlashAttnFwdSm90INS1_25CollectiveMainloopFwdSm90ILi2EN4cute5tupleIJNS5_1CILi1EEES8_S8_EEENS6_IJNS7_ILi128EEENS7_ILi80EEENS7_ILi256EEEEEELi256ENS_6half_tEfNS_4arch4Sm90ELb1ELb0ELb1ELb1ELb1ELb0ELb0ELb1ELb1ELb1ELb0ELb0EEENS1_21CollectiveEpilogueFwdINS6_IJSA_SC_SB_EEES9_SE_SG_Li256ELb1ELb1ELb0ELb0EEENS1_36VarlenDynamicPersistentTileSchedulerILi128ELi80ELi256ELi128ELb0ELb1ELb1ELb1ELb1ELb1EEEEEEEEEvNT_6ParamsE:
	.zero		3584


//--------------------- .nv.constant0._ZN7cutlass13device_kernelIN5flash11enable_sm90INS1_16FlashAttnFwdSm90INS1_25CollectiveMainloopFwdSm90ILi2EN4cute5tupleIJNS5_1CILi1EEES8_S8_EEENS6_IJNS7_ILi128EEENS7_ILi80EEENS7_ILi256EEEEEELi256ENS_6half_tEfNS_4arch4Sm90ELb1ELb0ELb1ELb1ELb1ELb1ELb0ELb1ELb1ELb1ELb0ELb0EEENS1_21CollectiveEpilogueFwdINS6_IJSA_SC_SB_EEES9_SE_SG_Li256ELb1ELb1ELb0ELb0EEENS1_36VarlenDynamicPersistentTileSchedulerILi128ELi80ELi256ELi128ELb0ELb1ELb1ELb1ELb1ELb1EEEEEEEEEvNT_6ParamsE --------------------------
	.section	.nv.constant0._ZN7cutlass13device_kernelIN5flash11enable_sm90INS1_16FlashAttnFwdSm90INS1_25CollectiveMainloopFwdSm90ILi2EN4cute5tupleIJNS5_1CILi1EEES8_S8_EEENS6_IJNS7_ILi128EEENS7_ILi80EEENS7_ILi256EEEEEELi256ENS_6half_tEfNS_4arch4Sm90ELb1ELb0ELb1ELb1ELb1ELb1ELb0ELb1ELb1ELb1ELb0ELb0EEENS1_21CollectiveEpilogueFwdINS6_IJSA_SC_SB_EEES9_SE_SG_Li256ELb1ELb1ELb0ELb0EEENS1_36VarlenDynamicPersistentTileSchedulerILi128ELi80ELi256ELi128ELb0ELb1ELb1ELb1ELb1ELb1EEEEEEEEEvNT_6ParamsE,"a",@progbits
	.sectionflags	@""
	.align	4
.nv.constant0._ZN7cutlass13device_kernelIN5flash11enable_sm90INS1_16FlashAttnFwdSm90INS1_25CollectiveMainloopFwdSm90ILi2EN4cute5tupleIJNS5_1CILi1EEES8_S8_EEENS6_IJNS7_ILi128EEENS7_ILi80EEENS7_ILi256EEEEEELi256ENS_6half_tEfNS_4arch4Sm90ELb1ELb0ELb1ELb1ELb1ELb1ELb0ELb1ELb1ELb1ELb0ELb0EEENS1_21CollectiveEpilogueFwdINS6_IJSA_SC_SB_EEES9_SE_SG_Li256ELb1ELb1ELb0ELb0EEENS1_36VarlenDynamicPersistentTileSchedulerILi128ELi80ELi256ELi128ELb0ELb1ELb1ELb1ELb1ELb1EEEEEEEEEvNT_6ParamsE:
	.zero		3584


//--------------------- .nv.constant0._ZN7cutlass13device_kernelIN5flash11enable_sm90INS1_16FlashAttnFwdSm90INS1_25CollectiveMainloopFwdSm90ILi2EN4cute5tupleIJNS5_1CILi1EEES8_S8_EEENS6_IJNS7_ILi128EEENS7_ILi96EEENS7_ILi192EEEEEELi192ENS_6half_tEfNS_4arch4Sm90ELb0ELb0ELb1ELb0ELb1ELb0ELb0ELb1ELb1ELb1ELb0ELb0EEENS1_21CollectiveEpilogueFwdINS6_IJSA_SC_SB_EEES9_SE_SG_Li256ELb0ELb1ELb0ELb0EEENS1_29StaticPersistentTileSchedulerILb0EEEEEEEEEvNT_6ParamsE --------------------------
	.section	.nv.constant0._ZN7cutlass13device_kernelIN5flash11enable_sm90INS1_16FlashAttnFwdSm90INS1_25CollectiveMainloopFwdSm90ILi2EN4cute5tupleIJNS5_1CILi1EEES8_S8_EEENS6_IJNS7_ILi128EEENS7_ILi96EEENS7_ILi192EEEEEELi192ENS_6half_tEfNS_4arch4Sm90ELb0ELb0ELb1ELb0ELb1ELb0ELb0ELb1ELb1ELb1ELb0ELb0EEENS1_21CollectiveEpilogueFwdINS6_IJSA_SC_SB_EEES9_SE_SG_Li256ELb0ELb1ELb0ELb0EEENS1_29StaticPersistentTileSchedulerILb0EEEEEEEEEvNT_6ParamsE,"a",@progbits
	.sectionflags	@""
	.align	4
.nv.constant0._ZN7cutlass13device_kernelIN5flash11enable_sm90INS1_16FlashAttnFwdSm90INS1_25CollectiveMainloopFwdSm90ILi2EN4cute5tupleIJNS5_1CILi1EEES8_S8_EEENS6_IJNS7_ILi128EEENS7_ILi96EEENS7_ILi192EEEEEELi192ENS_6half_tEfNS_4arch4Sm90ELb0ELb0ELb1ELb0ELb1ELb0ELb0ELb1ELb1ELb1ELb0ELb0EEENS1_21CollectiveEpilogueFwdINS6_IJSA_SC_SB_EEES9_SE_SG_Li256ELb0ELb1ELb0ELb0EEENS1_29StaticPersistentTileSchedulerILb0EEEEEEEEEvNT_6ParamsE:
	.zero		3456


//--------------------- .nv.constant0._ZN7cutlass13device_kernelIN5flash11enable_sm90INS1_16FlashAttnFwdSm90INS1_25CollectiveMainloopFwdSm90ILi2EN4cute5tupleIJNS5_1CILi1EEES8_S8_EEENS6_IJNS7_ILi128EEENS7_ILi96EEENS7_ILi192EEEEEELi192ENS_6half_tEfNS_4arch4Sm90ELb0ELb0ELb1ELb1ELb1ELb0ELb0ELb1ELb1ELb1ELb0ELb0EEENS1_21CollectiveEpilogueFwdINS6_IJSA_SC_SB_EEES9_SE_SG_Li256ELb1ELb1ELb0ELb0EEENS1_36VarlenDynamicPersistentTileSchedulerILi128ELi96ELi256ELi128ELb0ELb1ELb1ELb0ELb1ELb1EEEEEEEEEvNT_6ParamsE --------------------------
	.section	.nv.constant0._ZN7cutlass13device_kernelIN5flash11enable_sm90INS1_16FlashAttnFwdSm90INS1_25CollectiveMainloopFwdSm90ILi2EN4cute5tupleIJNS5_1CILi1EEES8_S8_EEENS6_IJNS7_ILi128EEENS7_ILi96EEENS7_ILi192EEEEEELi192ENS_6half_tEfNS_4arch4Sm90ELb0ELb0ELb1ELb1ELb1ELb0ELb0ELb1ELb1ELb1ELb0ELb0EEENS1_21CollectiveEpilogueFwdINS6_IJSA_SC_SB_EEES9_SE_SG_Li256ELb1ELb1ELb0ELb0EEENS1_36VarlenDynamicPersistentTileSchedulerILi128ELi96ELi256ELi128ELb0ELb1ELb1ELb0ELb1ELb1EEEEEEEEEvNT_6ParamsE,"a",@progbits
	.sectionflags	@""
	.align	4
.nv.constant0._ZN7cutlass13device_kernelIN5flash11enable_sm90INS1_16FlashAttnFwdSm90INS1_25CollectiveMainloopFwdSm90ILi2EN4cute5tupleIJNS5_1CILi1EEES8_S8_EEENS6_IJNS7_ILi128EEENS7_ILi96EEENS7_ILi192EEEEEELi192ENS_6half_tEfNS_4arch4Sm90ELb0ELb0ELb1ELb1ELb1ELb0ELb0ELb1ELb1ELb1ELb0ELb0EEENS1_21CollectiveEpilogueFwdINS6_IJSA_SC_SB_EEES9_SE_SG_Li256ELb1ELb1ELb0ELb0EEENS1_36VarlenDynamicPersistentTileSchedulerILi128ELi96ELi256ELi128ELb0ELb1ELb1ELb0ELb1ELb1EEEEEEEEEvNT_6ParamsE:
	.zero		3584


//--------------------- .nv.constant0._ZN7cutlass13device_kernelIN5flash11enable_sm90INS1_16FlashAttnFwdSm90INS1_25CollectiveMainloopFwdSm90ILi2EN4cute5tupleIJNS5_1CILi1EEES8_S8_EEENS6_IJNS7_ILi128EEENS7_ILi96EEENS7_ILi192EEEEEELi192ENS_6half_tEfNS_4arch4Sm90ELb0ELb0ELb1ELb1ELb1ELb1ELb0ELb1ELb1ELb1ELb0ELb0EEENS1_21CollectiveEpilogueFwdINS6_IJSA_SC_SB_EEES9_SE_SG_Li256ELb1ELb1ELb0ELb0EEENS1_36VarlenDynamicPersistentTileSchedulerILi128ELi96ELi256ELi128ELb0ELb1ELb1ELb0ELb1ELb1EEEEEEEEEvNT_6ParamsE --------------------------
	.section	.nv.constant0._ZN7cutlass13device_kernelIN5flash11enable_sm90INS1_16FlashAttnFwdSm90INS1_25CollectiveMainloopFwdSm90ILi2EN4cute5tupleIJNS5_1CILi1EEES8_S8_EEENS6_IJNS7_ILi128EEENS7_ILi96EEENS7_ILi192EEEEEELi192ENS_6half_tEfNS_4arch4Sm90ELb0ELb0ELb1ELb1ELb1ELb1ELb0ELb1ELb1ELb1ELb0ELb0EEENS1_21CollectiveEpilogueFwdINS6_IJSA_SC_SB_EEES9_SE_SG_Li256ELb1ELb1ELb0ELb0EEENS1_36VarlenDynamicPersistentTileSchedulerILi128ELi96ELi256ELi128ELb0ELb1ELb1ELb0ELb1ELb1EEEEEEEEEvNT_6ParamsE,"a",@progbits
	.sectionflags	@""
	.align	4
.nv.constant0._ZN7cutlass13device_kernelIN5flash11enable_sm90INS1_16FlashAttnFwdSm90INS1_25CollectiveMainloopFwdSm90ILi2EN4cute5tupleIJNS5_1CILi1EEES8_S8_EEENS6_IJNS7_ILi128EEENS7_ILi96EEENS7_ILi192EEEEEELi192ENS_6half_tEfNS_4arch4Sm90ELb0ELb0ELb1ELb1ELb1ELb1ELb0ELb1ELb1ELb1ELb0ELb0EEENS1_21CollectiveEpilogueFwdINS6_IJSA_SC_SB_EEES9_SE_SG_Li256ELb1ELb1ELb0ELb0EEENS1_36VarlenDynamicPersistentTileSchedulerILi128ELi96ELi256ELi128ELb0ELb1ELb1ELb0ELb1ELb1EEEEEEEEEvNT_6ParamsE:
	.zero		3584


//--------------------- .nv.constant0._ZN7cutlass13device_kernelIN5flash11enable_sm90INS1_16FlashAttnFwdSm90INS1_25CollectiveMainloopFwdSm90ILi2EN4cute5tupleIJNS5_1CILi1EEES8_S8_EEENS6_IJNS7_ILi128EEENS7_ILi96EEENS7_ILi192EEEEEELi192ENS_6half_tEfNS_4arch4Sm90ELb0ELb1ELb1ELb0ELb1ELb0ELb0ELb1ELb1ELb1ELb0ELb0EEENS1_21CollectiveEpilogueFwdINS6_IJSA_SC_SB_EEES9_SE_SG_Li256ELb0ELb1ELb0ELb0EEENS1_30DynamicPersistentTileSchedulerILi256ELi128ELb0ELb1ELb1EEEEEEEEEvNT_6ParamsE --------------------------
	.section	.nv.constant0._ZN7cutlass13device_kernelIN5flash11enable_sm90INS1_16FlashAttnFwdSm90INS1_25CollectiveMainloopFwdSm90ILi2EN4cute5tupleIJNS5_1CILi1EEES8_S8_EEENS6_IJNS7_ILi128EEENS7_ILi96EEENS7_ILi192EEEEEELi192ENS_6half_tEfNS_4arch4Sm90ELb0ELb1ELb1ELb0ELb1ELb0ELb0ELb1ELb1ELb1ELb0ELb0EEENS1_21CollectiveEpilogueFwdINS6_IJSA_SC_SB_EEES9_SE_SG_Li256ELb0ELb1ELb0ELb0EEENS1_30DynamicPersistentTileSchedulerILi256ELi128ELb0ELb1ELb1EEEEEEEEEvNT_6ParamsE,"a",@progbits
	.sectionflags	@""
	.align	4
.nv.constant0._ZN7cutlass13device_kernelIN5flash11enable_sm90INS1_16FlashAttnFwdSm90INS1_25CollectiveMainloopFwdSm90ILi2EN4cute5tupleIJNS5_1CILi1EEES8_S8_EEENS6_IJNS7_ILi128EEENS7_ILi96EEENS7_ILi192EEEEEELi192ENS_6half_tEfNS_4arch4Sm90ELb0ELb1ELb1ELb0ELb1ELb0ELb0ELb1ELb1ELb1ELb0ELb0EEENS1_21CollectiveEpilogueFwdINS6_IJSA_SC_SB_EEES9_SE_SG_Li256ELb0ELb1ELb0ELb0EEENS1_30DynamicPersistentTileSchedulerILi256ELi128ELb0ELb1ELb1EEEEEEEEEvNT_6ParamsE:
	.zero		3584


//--------------------- .nv.constant0._ZN7cutlass13device_kernelIN5flash11enable_sm90INS1_16FlashAttnFwdSm90INS1_25CollectiveMainloopFwdSm90ILi2EN4cute5tupleIJNS5_1CILi1EEES8_S8_EEENS6_IJNS7_ILi128EEENS7_ILi96EEENS7_ILi192EEEEEELi192ENS_6half_tEfNS_4arch4Sm90ELb0ELb1ELb1ELb1ELb1ELb0ELb0ELb1ELb1ELb1ELb0ELb0EEENS1_21CollectiveEpilogueFwdINS6_IJSA_SC_SB_EEES9_SE_SG_Li256ELb1ELb1ELb0ELb0EEENS1_36VarlenDynamicPersistentTileSchedulerILi128ELi96ELi256ELi128ELb0ELb1ELb1ELb1ELb0ELb1EEEEEEEEEvNT_6ParamsE --------------------------
	.section	.nv.constant0._ZN7cutlass13device_kernelIN5flash11enable_sm90INS1_16FlashAttnFwdSm90INS1_25CollectiveMainloopFwdSm90ILi2EN4cute5tupleIJNS5_1CILi1EEES8_S8_EEENS6_IJNS7_ILi128EEENS7_ILi96EEENS7_ILi192EEEEEELi192ENS_6half_tEfNS_4arch4Sm90ELb0ELb1ELb1ELb1ELb1ELb0ELb0ELb1ELb1ELb1ELb0ELb0EEENS1_21CollectiveEpilogueFwdINS6_IJSA_SC_SB_EEES9_SE_SG_Li256ELb1ELb1ELb0ELb0EEENS1_36VarlenDynamicPersistentTileSchedulerILi128ELi96ELi256ELi128ELb0ELb1ELb1ELb1ELb0ELb1EEEEEEEEEvNT_6ParamsE,"a",@progbits
	.sectionflags	@""
	.align	4
.nv.constant0._ZN7cutlass13device_kernelIN5flash11enable_sm90INS1_16FlashAttnFwdSm90INS1_25CollectiveMainloopFwdSm90ILi2EN4cute5tupleIJNS5_1CILi1EEES8_S8_EEENS6_IJNS7_ILi128EEENS7_ILi96EEENS7_ILi192EEEEEELi192ENS_6half_tEfNS_4arch4Sm90ELb0ELb1ELb1ELb1ELb1ELb0ELb0ELb1ELb1ELb1ELb0ELb0EEENS1_21CollectiveEpilogueFwdINS6_IJSA_SC_SB_EEES9_SE_SG_Li256ELb1ELb1ELb0ELb0EEENS1_36VarlenDynamicPersistentTileSchedulerILi128ELi96ELi256ELi128ELb0ELb1ELb1ELb1ELb0ELb1EEEEEEEEEvNT_6ParamsE:
	.zero		3584


//--------------------- .nv.constant0._ZN7cutlass13device_kernelIN5flash11enable_sm90INS1_16FlashAttnFwdSm90INS1_25CollectiveMainloopFwdSm90ILi2EN4cute5tupleIJNS5_1CILi1EEES8_S8_EEENS6_IJNS7_ILi128EEENS7_ILi96EEENS7_ILi192EEEEEELi192ENS_6half_tEfNS_4arch4Sm90ELb0ELb1ELb1ELb1ELb1ELb1ELb0ELb1ELb1ELb1ELb0ELb0EEENS1_21CollectiveEpilogueFwdINS6_IJSA_SC_SB_EEES9_SE_SG_Li256ELb1ELb1ELb0ELb0EEENS1_36VarlenDynamicPersistentTileSchedulerILi128ELi96ELi256ELi128ELb0ELb1ELb1ELb1ELb0ELb1EEEEEEEEEvNT_6ParamsE --------------------------
	.section	.nv.constant0._ZN7cutlass13device_kernelIN5flash11enable_sm90INS1_16FlashAttnFwdSm90INS1_25CollectiveMainloopFwdSm90ILi2EN4cute5tupleIJNS5_1CILi1EEES8_S8_EEENS6_IJNS7_ILi128EEENS7_ILi96EEENS7_ILi192EEEEEELi192ENS_6half_tEfNS_4arch4Sm90ELb0ELb1ELb1ELb1ELb1ELb1ELb0ELb1ELb1ELb1ELb0ELb0EEENS1_21CollectiveEpilogueFwdINS6_IJSA_SC_SB_EEES9_SE_SG_Li256ELb1ELb1ELb0ELb0EEENS1_36VarlenDynamicPersistentTileSchedulerILi128ELi96ELi256ELi128ELb0ELb1ELb1ELb1ELb0ELb1EEEEEEEEEvNT_6ParamsE,"a",@progbits
	.sectionflags	@""
	.align	4
.nv.constant0._ZN7cutlass13device_kernelIN5flash11enable_sm90INS1_16FlashAttnFwdSm90INS1_25CollectiveMainloopFwdSm90ILi2EN4cute5tupleIJNS5_1CILi1EEES8_S8_EEENS6_IJNS7_ILi128EEENS7_ILi96EEENS7_ILi192EEEEEELi192ENS_6half_tEfNS_4arch4Sm90ELb0ELb1ELb1ELb1ELb1ELb1ELb0ELb1ELb1ELb1ELb0ELb0EEENS1_21CollectiveEpilogueFwdINS6_IJSA_SC_SB_EEES9_SE_SG_Li256ELb1ELb1ELb0ELb0EEENS1_36VarlenDynamicPersistentTileSchedulerILi128ELi96ELi256ELi128ELb0ELb1ELb1ELb1ELb0ELb1EEEEEEEEEvNT_6ParamsE:
	.zero		3584


//--------------------- .nv.constant0._ZN7cutlass13device_kernelIN5flash11enable_sm90INS1_16FlashAttnFwdSm90INS1_25CollectiveMainloopFwdSm90ILi2EN4cute5tupleIJNS5_1CILi1EEES8_S8_EEENS6_IJNS7_ILi128EEENS7_ILi96EEENS7_ILi192EEEEEELi192ENS_6half_tEfNS_4arch4Sm90ELb1ELb0ELb1ELb0ELb1ELb0ELb0ELb1ELb1ELb1ELb0ELb0EEENS1_21CollectiveEpilogueFwdINS6_IJSA_SC_SB_EEES9_SE_SG_Li256ELb0ELb1ELb0ELb0EEENS1_30DynamicPersistentTileSchedulerILi256ELi128ELb0ELb1ELb1EEEEEEEEEvNT_6ParamsE --------------------------
	.section	.nv.constant0._ZN7cutlass13device_kernelIN5flash11enable_sm90INS1_16FlashAttnFwdSm90INS1_25CollectiveMainloopFwdSm90ILi2EN4cute5tupleIJNS5_1CILi1EEES8_S8_EEENS6_IJNS7_ILi128EEENS7_ILi96EEENS7_ILi192EEEEEELi192ENS_6half_tEfNS_4arch4Sm90ELb1ELb0ELb1ELb0ELb1ELb0ELb0ELb1ELb1ELb1ELb0ELb0EEENS1_21CollectiveEpilogueFwdINS6_IJSA_SC_SB_EEES9_SE_SG_Li256ELb0ELb1ELb0ELb0EEENS1_30DynamicPersistentTileSchedulerILi256ELi128ELb0ELb1ELb1EEEEEEEEEvNT_6ParamsE,"a",@progbits
	.sectionflags	@""
	.align	4
.nv.constant0._ZN7cutlass13device_kernelIN5flash11enable_sm90INS1_16FlashAttnFwdSm90INS1_25CollectiveMainloopFwdSm90ILi2EN4cute5tupleIJNS5_1CILi1EEES8_S8_EEENS6_IJNS7_ILi128EEENS7_ILi96EEENS7_ILi192EEEEEELi192ENS_6half_tEfNS_4arch4Sm90ELb1ELb0ELb1ELb0ELb1ELb0ELb0ELb1ELb1ELb1ELb0ELb0EEENS1_21CollectiveEpilogueFwdINS6_IJSA_SC_SB_EEES9_SE_SG_Li256ELb0ELb1ELb0ELb0EEENS1_30DynamicPersistentTileSchedulerILi256ELi128ELb0ELb1ELb1EEEEEEEEEvNT_6ParamsE:
	.zero		3584


//--------------------- .nv.constant0._ZN7cutlass13device_kernelIN5flash11enable_sm90INS1_16FlashAttnFwdSm90INS1_25CollectiveMainloopFwdSm90ILi2EN4cute5tupleIJNS5_1CILi1EEES8_S8_EEENS6_IJNS7_ILi128EEENS7_ILi96EEENS7_ILi192EEEEEELi192ENS_6half_tEfNS_4arch4Sm90ELb1ELb0ELb1ELb1ELb1ELb0ELb0ELb1ELb1ELb1ELb0ELb0EEENS1_21CollectiveEpilogueFwdINS6_IJSA_SC_SB_EEES9_SE_SG_Li256ELb1ELb1ELb0ELb0EEENS1_36VarlenDynamicPersistentTileSchedulerILi128ELi96ELi256ELi128ELb0ELb1ELb1ELb1ELb1ELb1EEEEEEEEEvNT_6ParamsE --------------------------
	.section	.nv.constant0._ZN7cutlass13device_kernelIN5flash11enable_sm90INS1_16FlashAttnFwdSm90INS1_25CollectiveMainloopFwdSm90ILi2EN4cute5tupleIJNS5_1CILi1EEES8_S8_EEENS6_IJNS7_ILi128EEENS7_ILi96EEENS7_ILi192EEEEEELi192ENS_6half_tEfNS_4arch4Sm90ELb1ELb0ELb1ELb1ELb1ELb0ELb0ELb1ELb1ELb1ELb0ELb0EEENS1_21CollectiveEpilogueFwdINS6_IJSA_SC_SB_EEES9_SE_SG_Li256ELb1ELb1ELb0ELb0EEENS1_36VarlenDynamicPersistentTileSchedulerILi128ELi96ELi256ELi128ELb0ELb1ELb1ELb1ELb1ELb1EEEEEEEEEvNT_6ParamsE,"a",@progbits
	.sectionflags	@""
	.align	4
.nv.constant0._ZN7cutlass13device_kernelIN5flash11enable_sm90INS1_16FlashAttnFwdSm90INS1_25CollectiveMainloopFwdSm90ILi2EN4cute5tupleIJNS5_1CILi1EEES8_S8_EEENS6_IJNS7_ILi128EEENS7_ILi96EEENS7_ILi192EEEEEELi192ENS_6half_tEfNS_4arch4Sm90ELb1ELb0ELb1ELb1ELb1ELb0ELb0ELb1ELb1ELb1ELb0ELb0EEENS1_21CollectiveEpilogueFwdINS6_IJSA_SC_SB_EEES9_SE_SG_Li256ELb1ELb1ELb0ELb0EEENS1_36VarlenDynamicPersistentTileSchedulerILi128ELi96ELi256ELi128ELb0ELb1ELb1ELb1ELb1ELb1EEEEEEEEEvNT_6ParamsE:
	.zero		3584


//--------------------- .nv.constant0._ZN7cutlass13device_kernelIN5flash11enable_sm90INS1_16FlashAttnFwdSm90INS1_25CollectiveMainloopFwdSm90ILi2EN4cute5tupleIJNS5_1CILi1EEES8_S8_EEENS6_IJNS7_ILi128EEENS7_ILi96EEENS7_ILi192EEEEEELi192ENS_6half_tEfNS_4arch4Sm90ELb1ELb0ELb1ELb1ELb1ELb1ELb0ELb1ELb1ELb1ELb0ELb0EEENS1_21CollectiveEpilogueFwdINS6_IJSA_SC_SB_EEES9_SE_SG_Li256ELb1ELb1ELb0ELb0EEENS1_36VarlenDynamicPersistentTileSchedulerILi128ELi96ELi256ELi128ELb0ELb1ELb1ELb1ELb1ELb1EEEEEEEEEvNT_6ParamsE --------------------------
	.section	.nv.constant0._ZN7cutlass13device_kernelIN5flash11enable_sm90INS1_16FlashAttnFwdSm90INS1_25CollectiveMainloopFwdSm90ILi2EN4cute5tupleIJNS5_1CILi1EEES8_S8_EEENS6_IJNS7_ILi128EEENS7_ILi96EEENS7_ILi192EEEEEELi192ENS_6half_tEfNS_4arch4Sm90ELb1ELb0ELb1ELb1ELb1ELb1ELb0ELb1ELb1ELb1ELb0ELb0EEENS1_21CollectiveEpilogueFwdINS6_IJSA_SC_SB_EEES9_SE_SG_Li256ELb1ELb1ELb0ELb0EEENS1_36VarlenDynamicPersistentTileSchedulerILi128ELi96ELi256ELi128ELb0ELb1ELb1ELb1ELb1ELb1EEEEEEEEEvNT_6ParamsE,"a",@progbits
	.sectionflags	@""
	.align	4
.nv.constant0._ZN7cutlass13device_kernelIN5flash11enable_sm90INS1_16FlashAttnFwdSm90INS1_25CollectiveMainloopFwdSm90ILi2EN4cute5tupleIJNS5_1CILi1EEES8_S8_EEENS6_IJNS7_ILi128EEENS7_ILi96EEENS7_ILi192EEEEEELi192ENS_6half_tEfNS_4arch4Sm90ELb1ELb0ELb1ELb1ELb1ELb1ELb0ELb1ELb1ELb1ELb0ELb0EEENS1_21CollectiveEpilogueFwdINS6_IJSA_SC_SB_EEES9_SE_SG_Li256ELb1ELb1ELb0ELb0EEENS1_36VarlenDynamicPersistentTileSchedulerILi128ELi96ELi256ELi128ELb0ELb1ELb1ELb1ELb1ELb1EEEEEEEEEvNT_6ParamsE:
	.zero		3584


//--------------------- .nv.constant0._ZN7cutlass13device_kernelIN5flash11enable_sm90INS1_16FlashAttnFwdSm90INS1_25CollectiveMainloopFwdSm90ILi2EN4cute5tupleIJNS5_1CILi1EEES8_S8_EEENS6_IJNS7_ILi128EEESA_SA_EEELi128ENS_6half_tEfNS_4arch4Sm90ELb0ELb0ELb1ELb0ELb1ELb0ELb0ELb1ELb1ELb1ELb0ELb0EEENS1_21CollectiveEpilogueFwdISB_S9_SC_SE_Li256ELb0ELb1ELb0ELb0EEENS1_29StaticPersistentTileSchedulerILb0EEEEEEEEEvNT_6ParamsE --------------------------
	.section	.nv.constant0._ZN7cutlass13device_kernelIN5flash11enable_sm90INS1_16FlashAttnFwdSm90INS1_25CollectiveMainloopFwdSm90ILi2EN4cute5tupleIJNS5_1CILi1EEES8_S8_EEENS6_IJNS7_ILi128EEESA_SA_EEELi128ENS_6half_tEfNS_4arch4Sm90ELb0ELb0ELb1ELb0ELb1ELb0ELb0ELb1ELb1ELb1ELb0ELb0EEENS1_21CollectiveEpilogueFwdISB_S9_SC_SE_Li256ELb0ELb1ELb0ELb0EEENS1_29StaticPersistentTileSchedulerILb0EEEEEEEEEvNT_6ParamsE,"a",@progbits
	.sectionflags	@""
	.align	4
.nv.constant0._ZN7cutlass13device_kernelIN5flash11enable_sm90INS1_16FlashAttnFwdSm90INS1_25CollectiveMainloopFwdSm90ILi2EN4cute5tupleIJNS5_1CILi1EEES8_S8_EEENS6_IJNS7_ILi128EEESA_SA_EEELi128ENS_6half_tEfNS_4arch4Sm90ELb0ELb0ELb1ELb0ELb1ELb0ELb0ELb1ELb1ELb1ELb0ELb0EEENS1_21CollectiveEpilogueFwdISB_S9_SC_SE_Li256ELb0ELb1ELb0ELb0EEENS1_29StaticPersistentTileSchedulerILb0EEEEEEEEEvNT_6ParamsE:
	.zero		3456


//--------------------- .nv.constant0._ZN7cutlass13device_kernelIN5flash11enable_sm90INS1_16FlashAttnFwdSm90INS1_25CollectiveMainloopFwdSm90ILi2EN4cute5tupleIJNS5_1CILi1EEES8_S8_EEENS6_IJNS7_ILi128EEESA_SA_EEELi128ENS_6half_tEfNS_4arch4Sm90ELb0ELb0ELb1ELb1ELb1ELb0ELb0ELb1ELb1ELb1ELb0ELb0EEENS1_21CollectiveEpilogueFwdISB_S9_SC_SE_Li256ELb1ELb1ELb0ELb0EEENS1_36VarlenDynamicPersistentTileSchedulerILi128ELi128ELi256ELi128ELb0ELb1ELb1ELb0ELb1ELb1EEEEEEEEEvNT_6ParamsE --------------------------
	.section	.nv.constant0._ZN7cutlass13device_kernelIN5flash11enable_sm90INS1_16FlashAttnFwdSm90INS1_25CollectiveMainloopFwdSm90ILi2EN4cute5tupleIJNS5_1CILi1EEES8_S8_EEENS6_IJNS7_ILi128EEESA_SA_EEELi128ENS_6half_tEfNS_4arch4Sm90ELb0ELb0ELb1ELb1ELb1ELb0ELb0ELb1ELb1ELb1ELb0ELb0EEENS1_21CollectiveEpilogueFwdISB_S9_SC_SE_Li256ELb1ELb1ELb0ELb0EEENS1_36VarlenDynamicPersistentTileSchedulerILi128ELi128ELi256ELi128ELb0ELb1ELb1ELb0ELb1ELb1EEEEEEEEEvNT_6ParamsE,"a",@progbits
	.sectionflags	@""
	.align	4
.nv.constant0._ZN7cutlass13device_kernelIN5flash11enable_sm90INS1_16FlashAttnFwdSm90INS1_25CollectiveMainloopFwdSm90ILi2EN4cute5tupleIJNS5_1CILi1EEES8_S8_EEENS6_IJNS7_ILi128EEESA_SA_EEELi128ENS_6half_tEfNS_4arch4Sm90ELb0ELb0ELb1ELb1ELb1ELb0ELb0ELb1ELb1ELb1ELb0ELb0EEENS1_21CollectiveEpilogueFwdISB_S9_SC_SE_Li256ELb1ELb1ELb0ELb0EEENS1_36VarlenDynamicPersistentTileSchedulerILi128ELi128ELi256ELi128ELb0ELb1ELb1ELb0ELb1ELb1EEEEEEEEEvNT_6ParamsE:
	.zero		3584


//--------------------- .nv.constant0._ZN7cutlass13device_kernelIN5flash11enable_sm90INS1_16FlashAttnFwdSm90INS1_25CollectiveMainloopFwdSm90ILi2EN4cute5tupleIJNS5_1CILi1EEES8_S8_EEENS6_IJNS7_ILi128EEESA_SA_EEELi128ENS_6half_tEfNS_4arch4Sm90ELb0ELb0ELb1ELb1ELb1ELb1ELb0ELb1ELb1ELb1ELb0ELb0EEENS1_21CollectiveEpilogueFwdISB_S9_SC_SE_Li256ELb1ELb1ELb0ELb0EEENS1_36VarlenDynamicPersistentTileSchedulerILi128ELi128ELi256ELi128ELb0ELb1ELb1ELb0ELb1ELb1EEEEEEEEEvNT_6ParamsE --------------------------
	.section	.nv.constant0._ZN7cutlass13device_kernelIN5flash11enable_sm90INS1_16FlashAttnFwdSm90INS1_25CollectiveMainloopFwdSm90ILi2EN4cute5tupleIJNS5_1CILi1EEES8_S8_EEENS6_IJNS7_ILi128EEESA_SA_EEELi128ENS_6half_tEfNS_4arch4Sm90ELb0ELb0ELb1ELb1ELb1ELb1ELb0ELb1ELb1ELb1ELb0ELb0EEENS1_21CollectiveEpilogueFwdISB_S9_SC_SE_Li256ELb1ELb1ELb0ELb0EEENS1_36VarlenDynamicPersistentTileSchedulerILi128ELi128ELi256ELi128ELb0ELb1ELb1ELb0ELb1ELb1EEEEEEEEEvNT_6ParamsE,"a",@progbits
	.sectionflags	@""
	.align	4
.nv.constant0._ZN7cutlass13device_kernelIN5flash11enable_sm90INS1_16FlashAttnFwdSm90INS1_25CollectiveMainloopFwdSm90ILi2EN4cute5tupleIJNS5_1CILi1EEES8_S8_EEENS6_IJNS7_ILi128EEESA_SA_EEELi128ENS_6half_tEfNS_4arch4Sm90ELb0ELb0ELb1ELb1ELb1ELb1ELb0ELb1ELb1ELb1ELb0ELb0EEENS1_21CollectiveEpilogueFwdISB_S9_SC_SE_Li256ELb1ELb1ELb0ELb0EEENS1_36VarlenDynamicPersistentTileSchedulerILi128ELi128ELi256ELi128ELb0ELb1ELb1ELb0ELb1ELb1EEEEEEEEEvNT_6ParamsE:
	.zero		3584


//--------------------- .nv.constant0._ZN7cutlass13device_kernelIN5flash11enable_sm90INS1_16FlashAttnFwdSm90INS1_25CollectiveMainloopFwdSm90ILi2EN4cute5tupleIJNS5_1CILi1EEES8_S8_EEENS6_IJNS7_ILi128EEESA_SA_EEELi128ENS_6half_tEfNS_4arch4Sm90ELb0ELb1ELb1ELb0ELb1ELb0ELb0ELb1ELb1ELb1ELb0ELb0EEENS1_21CollectiveEpilogueFwdISB_S9_SC_SE_Li256ELb0ELb1ELb0ELb0EEENS1_30DynamicPersistentTileSchedulerILi256ELi128ELb0ELb1ELb1EEEEEEEEEvNT_6ParamsE --------------------------
	.section	.nv.constant0._ZN7cutlass13device_kernelIN5flash11enable_sm90INS1_16FlashAttnFwdSm90INS1_25CollectiveMainloopFwdSm90ILi2EN4cute5tupleIJNS5_1CILi1EEES8_S8_EEENS6_IJNS7_ILi128EEESA_SA_EEELi128ENS_6half_tEfNS_4arch4Sm90ELb0ELb1ELb1ELb0ELb1ELb0ELb0ELb1ELb1ELb1ELb0ELb0EEENS1_21CollectiveEpilogueFwdISB_S9_SC_SE_Li256ELb0ELb1ELb0ELb0EEENS1_30DynamicPersistentTileSchedulerILi256ELi128ELb0ELb1ELb1EEEEEEEEEvNT_6ParamsE,"a",@progbits
	.sectionflags	@""
	.align	4
.nv.constant0._ZN7cutlass13device_kernelIN5flash11enable_sm90INS1_16FlashAttnFwdSm90INS1_25CollectiveMainloopFwdSm90ILi2EN4cute5tupleIJNS5_1CILi1EEES8_S8_EEENS6_IJNS7_ILi128EEESA_SA_EEELi128ENS_6half_tEfNS_4arch4Sm90ELb0ELb1ELb1ELb0ELb1ELb0ELb0ELb1ELb1ELb1ELb0ELb0EEENS1_21CollectiveEpilogueFwdISB_S9_SC_SE_Li256ELb0ELb1ELb0ELb0EEENS1_30DynamicPersistentTileSchedulerILi256ELi128ELb0ELb1ELb1EEEEEEEEEvNT_6ParamsE:
	.zero		3584


//--------------------- .nv.constant0._ZN7cutlass13device_kernelIN5flash11enable_sm90INS1_16FlashAttnFwdSm90INS1_25CollectiveMainloopFwdSm90ILi2EN4cute5tupleIJNS5_1CILi1EEES8_S8_EEENS6_IJNS7_ILi128EEESA_SA_EEELi128ENS_6half_tEfNS_4arch4Sm90ELb0ELb1ELb1ELb1ELb1ELb0ELb0ELb1ELb1ELb1ELb0ELb0EEENS1_21CollectiveEpilogueFwdISB_S9_SC_SE_Li256ELb1ELb1ELb0ELb0EEENS1_36VarlenDynamicPersistentTileSchedulerILi128ELi128ELi256ELi128ELb0ELb1ELb1ELb1ELb0ELb1EEEEEEEEEvNT_6ParamsE --------------------------
	.section	.nv.constant0._ZN7cutlass13device_kernelIN5flash11enable_sm90INS1_16FlashAttnFwdSm90INS1_25CollectiveMainloopFwdSm90ILi2EN4cute5tupleIJNS5_1CILi1EEES8_S8_EEENS6_IJNS7_ILi128EEESA_SA_EEELi128ENS_6half_tEfNS_4arch4Sm90ELb0ELb1ELb1ELb1ELb1ELb0ELb0ELb1ELb1ELb1ELb0ELb0EEENS1_21CollectiveEpilogueFwdISB_S9_SC_SE_Li256ELb1ELb1ELb0ELb0EEENS1_36VarlenDynamicPersistentTileSchedulerILi128ELi128ELi256ELi128ELb0ELb1ELb1ELb1ELb0ELb1EEEEEEEEEvNT_6ParamsE,"a",@progbits
	.sectionflags	@""
	.align	4
.nv.constant0._ZN7cutlass13device_kernelIN5flash11enable_sm90INS1_16FlashAttnFwdSm90INS1_25CollectiveMainloopFwdSm90ILi2EN4cute5tupleIJNS5_1CILi1EEES8_S8_EEENS6_IJNS7_ILi128EEESA_SA_EEELi128ENS_6half_tEfNS_4arch4Sm90ELb0ELb1ELb1ELb1ELb1ELb0ELb0ELb1ELb1ELb1ELb0ELb0EEENS1_21CollectiveEpilogueFwdISB_S9_SC_SE_Li256ELb1ELb1ELb0ELb0EEENS1_36VarlenDynamicPersistentTileSchedulerILi128ELi128ELi256ELi128ELb0ELb1ELb1ELb1ELb0ELb1EEEEEEEEEvNT_6ParamsE:
	.zero		3584


//--------------------- .nv.constant0._ZN7cutlass13device_kernelIN5flash11enable_sm90INS1_16FlashAttnFwdSm90INS1_25CollectiveMainloopFwdSm90ILi2EN4cute5tupleIJNS5_1CILi1EEES8_S8_EEENS6_IJNS7_ILi128EEESA_SA_EEELi128ENS_6half_tEfNS_4arch4Sm90ELb0ELb1ELb1ELb1ELb1ELb1ELb0ELb1ELb1ELb1ELb0ELb0EEENS1_21CollectiveEpilogueFwdISB_S9_SC_SE_Li256ELb1ELb1ELb0ELb0EEENS1_36VarlenDynamicPersistentTileSchedulerILi128ELi128ELi256ELi128ELb0ELb1ELb1ELb1ELb0ELb1EEEEEEEEEvNT_6ParamsE --------------------------
	.section	.nv.constant0._ZN7cutlass13device_kernelIN5flash11enable_sm90INS1_16FlashAttnFwdSm90INS1_25CollectiveMainloopFwdSm90ILi2EN4cute5tupleIJNS5_1CILi1EEES8_S8_EEENS6_IJNS7_ILi128EEESA_SA_EEELi128ENS_6half_tEfNS_4arch4Sm90ELb0ELb1ELb1ELb1ELb1ELb1ELb0ELb1ELb1ELb1ELb0ELb0EEENS1_21CollectiveEpilogueFwdISB_S9_SC_SE_Li256ELb1ELb1ELb0ELb0EEENS1_36VarlenDynamicPersistentTileSchedulerILi128ELi128ELi256ELi128ELb0ELb1ELb1ELb1ELb0ELb1EEEEEEEEEvNT_6ParamsE,"a",@progbits
	.sectionflags	@""
	.align	4
.nv.constant0._ZN7cutlass13device_kernelIN5flash11enable_sm90INS1_16FlashAttnFwdSm90INS1_25CollectiveMainloopFwdSm90ILi2EN4cute5tupleIJNS5_1CILi1EEES8_S8_EEENS6_IJNS7_ILi128EEESA_SA_EEELi128ENS_6half_tEfNS_4arch4Sm90ELb0ELb1ELb1ELb1ELb1ELb1ELb0ELb1ELb1ELb1ELb0ELb0EEENS1_21CollectiveEpilogueFwdISB_S9_SC_SE_Li256ELb1ELb1ELb0ELb0EEENS1_36VarlenDynamicPersistentTileSchedulerILi128ELi128ELi256ELi128ELb0ELb1ELb1ELb1ELb0ELb1EEEEEEEEEvNT_6ParamsE:
	.zero		3584


//--------------------- .nv.constant0._ZN7cutlass13device_kernelIN5flash11enable_sm90INS1_16FlashAttnFwdSm90INS1_25CollectiveMainloopFwdSm90ILi2EN4cute5tupleIJNS5_1CILi1EEES8_S8_EEENS6_IJNS7_ILi128EEESA_SA_EEELi128ENS_6half_tEfNS_4arch4Sm90ELb1ELb0ELb1ELb0ELb1ELb0ELb0ELb1ELb1ELb1ELb0ELb0EEENS1_21CollectiveEpilogueFwdISB_S9_SC_SE_Li256ELb0ELb1ELb0ELb0EEENS1_30DynamicPersistentTileSchedulerILi256ELi128ELb0ELb1ELb1EEEEEEEEEvNT_6ParamsE --------------------------
	.section	.nv.constant0._ZN7cutlass13device_kernelIN5flash11enable_sm90INS1_16FlashAttnFwdSm90INS1_25CollectiveMainloopFwdSm90ILi2EN4cute5tupleIJNS5_1CILi1EEES8_S8_EEENS6_IJNS7_ILi128EEESA_SA_EEELi128ENS_6half_tEfNS_4arch4Sm90ELb1ELb0ELb1ELb0ELb1ELb0ELb0ELb1ELb1ELb1ELb0ELb0EEENS1_21CollectiveEpilogueFwdISB_S9_SC_SE_Li256ELb0ELb1ELb0ELb0EEENS1_30DynamicPersistentTileSchedulerILi256ELi128ELb0ELb1ELb1EEEEEEEEEvNT_6ParamsE,"a",@progbits
	.sectionflags	@""
	.align	4
.nv.constant0._ZN7cutlass13device_kernelIN5flash11enable_sm90INS1_16FlashAttnFwdSm90INS1_25CollectiveMainloopFwdSm90ILi2EN4cute5tupleIJNS5_1CILi1EEES8_S8_EEENS6_IJNS7_ILi128EEESA_SA_EEELi128ENS_6half_tEfNS_4arch4Sm90ELb1ELb0ELb1ELb0ELb1ELb0ELb0ELb1ELb1ELb1ELb0ELb0EEENS1_21CollectiveEpilogueFwdISB_S9_SC_SE_Li256ELb0ELb1ELb0ELb0EEENS1_30DynamicPersistentTileSchedulerILi256ELi128ELb0ELb1ELb1EEEEEEEEEvNT_6ParamsE:
	.zero		3584


//--------------------- .nv.constant0._ZN7cutlass13device_kernelIN5flash11enable_sm90INS1_16FlashAttnFwdSm90INS1_25CollectiveMainloopFwdSm90ILi2EN4cute5tupleIJNS5_1CILi1EEES8_S8_EEENS6_IJNS7_ILi128EEESA_SA_EEELi128ENS_6half_tEfNS_4arch4Sm90ELb1ELb0ELb1ELb1ELb1ELb0ELb0ELb1ELb1ELb1ELb0ELb0EEENS1_21CollectiveEpilogueFwdISB_S9_SC_SE_Li256ELb1ELb1ELb0ELb0EEENS1_36VarlenDynamicPersistentTileSchedulerILi128ELi128ELi256ELi128ELb0ELb1ELb1ELb1ELb1ELb1EEEEEEEEEvNT_6ParamsE --------------------------
	.section	.nv.constant0._ZN7cutlass13device_kernelIN5flash11enable_sm90INS1_16FlashAttnFwdSm90INS1_25CollectiveMainloopFwdSm90ILi2EN4cute5tupleIJNS5_1CILi1EEES8_S8_EEENS6_IJNS7_ILi128EEESA_SA_EEELi128ENS_6half_tEfNS_4arch4Sm90ELb1ELb0ELb1ELb1ELb1ELb0ELb0ELb1ELb1ELb1ELb0ELb0EEENS1_21CollectiveEpilogueFwdISB_S9_SC_SE_Li256ELb1ELb1ELb0ELb0EEENS1_36VarlenDynamicPersistentTileSchedulerILi128ELi128ELi256ELi128ELb0ELb1ELb1ELb1ELb1ELb1EEEEEEEEEvNT_6ParamsE,"a",@progbits
	.sectionflags	@""
	.align	4
.nv.constant0._ZN7cutlass13device_kernelIN5flash11enable_sm90INS1_16FlashAttnFwdSm90INS1_25CollectiveMainloopFwdSm90ILi2EN4cute5tupleIJNS5_1CILi1EEES8_S8_EEENS6_IJNS7_ILi128EEESA_SA_EEELi128ENS_6half_tEfNS_4arch4Sm90ELb1ELb0ELb1ELb1ELb1ELb0ELb0ELb1ELb1ELb1ELb0ELb0EEENS1_21CollectiveEpilogueFwdISB_S9_SC_SE_Li256ELb1ELb1ELb0ELb0EEENS1_36VarlenDynamicPersistentTileSchedulerILi128ELi128ELi256ELi128ELb0ELb1ELb1ELb1ELb1ELb1EEEEEEEEEvNT_6ParamsE:
	.zero		3584


//--------------------- .nv.constant0._ZN7cutlass13device_kernelIN5flash11enable_sm90INS1_16FlashAttnFwdSm90INS1_25CollectiveMainloopFwdSm90ILi2EN4cute5tupleIJNS5_1CILi1EEES8_S8_EEENS6_IJNS7_ILi128EEESA_SA_EEELi128ENS_6half_tEfNS_4arch4Sm90ELb1ELb0ELb1ELb1ELb1ELb1ELb0ELb1ELb1ELb1ELb0ELb0EEENS1_21CollectiveEpilogueFwdISB_S9_SC_SE_Li256ELb1ELb1ELb0ELb0EEENS1_36VarlenDynamicPersistentTileSchedulerILi128ELi128ELi256ELi128ELb0ELb1ELb1ELb1ELb1ELb1EEEEEEEEEvNT_6ParamsE --------------------------
	.section	.nv.constant0._ZN7cutlass13device_kernelIN5flash11enable_sm90INS1_16FlashAttnFwdSm90INS1_25CollectiveMainloopFwdSm90ILi2EN4cute5tupleIJNS5_1CILi1EEES8_S8_EEENS6_IJNS7_ILi128EEESA_SA_EEELi128ENS_6half_tEfNS_4arch4Sm90ELb1ELb0ELb1ELb1ELb1ELb1ELb0ELb1ELb1ELb1ELb0ELb0EEENS1_21CollectiveEpilogueFwdISB_S9_SC_SE_Li256ELb1ELb1ELb0ELb0EEENS1_36VarlenDynamicPersistentTileSchedulerILi128ELi128ELi256ELi128ELb0ELb1ELb1ELb1ELb1ELb1EEEEEEEEEvNT_6ParamsE,"a",@progbits
	.sectionflags	@""
	.align	4
.nv.constant0._ZN7cutlass13device_kernelIN5flash11enable_sm90INS1_16FlashAttnFwdSm90INS1_25CollectiveMainloopFwdSm90ILi2EN4cute5tupleIJNS5_1CILi1EEES8_S8_EEENS6_IJNS7_ILi128EEESA_SA_EEELi128ENS_6half_tEfNS_4arch4Sm90ELb1ELb0ELb1ELb1ELb1ELb1ELb0ELb1ELb1ELb1ELb0ELb0EEENS1_21CollectiveEpilogueFwdISB_S9_SC_SE_Li256ELb1ELb1ELb0ELb0EEENS1_36VarlenDynamicPersistentTileSchedulerILi128ELi128ELi256ELi128ELb0ELb1ELb1ELb1ELb1ELb1EEEEEEEEEvNT_6ParamsE:
	.zero		3584


//--------------------- .nv.constant0._ZN7cutlass13device_kernelIN5flash11enable_sm90INS1_16FlashAttnFwdSm90INS1_25CollectiveMainloopFwdSm90ILi2EN4cute5tupleIJNS5_1CILi1EEES8_S8_EEENS6_IJNS7_ILi192EEENS7_ILi128EEENS7_ILi96EEEEEELi96ENS_6half_tEfNS_4arch4Sm90ELb0ELb0ELb1ELb0ELb1ELb0ELb0ELb0ELb1ELb1ELb0ELb0EEENS1_21CollectiveEpilogueFwdINS6_IJSA_SC_SB_EEES9_SE_SG_Li384ELb0ELb1ELb0ELb0EEENS1_29StaticPersistentTileSchedulerILb0EEEEEEEEEvNT_6ParamsE --------------------------
	.section	.nv.constant0._ZN7cutlass13device_kernelIN5flash11enable_sm90INS1_16FlashAttnFwdSm90INS1_25CollectiveMainloopFwdSm90ILi2EN4cute5tupleIJNS5_1CILi1EEES8_S8_EEENS6_IJNS7_ILi192EEENS7_ILi128EEENS7_ILi96EEEEEELi96ENS_6half_tEfNS_4arch4Sm90ELb0ELb0ELb1ELb0ELb1ELb0ELb0ELb0ELb1ELb1ELb0ELb0EEENS1_21CollectiveEpilogueFwdINS6_IJSA_SC_SB_EEES9_SE_SG_Li384ELb0ELb1ELb0ELb0EEENS1_29StaticPersistentTileSchedulerILb0EEEEEEEEEvNT_6ParamsE,"a",@progbits
	.sectionflags	@""
	.align	4
.nv.constant0._ZN7cutlass13device_kernelIN5flash11enable_sm90INS1_16FlashAttnFwdSm90INS1_25CollectiveMainloopFwdSm90ILi2EN4cute5tupleIJNS5_1CILi1EEES8_S8_EEENS6_IJNS7_ILi192EEENS7_ILi128EEENS7_ILi96EEEEEELi96ENS_6half_tEfNS_4arch4Sm90ELb0ELb0ELb1ELb0ELb1ELb0ELb0ELb0ELb1ELb1ELb0ELb0EEENS1_21CollectiveEpilogueFwdINS6_IJSA_SC_SB_EEES9_SE_SG_Li384ELb0ELb1ELb0ELb0EEENS1_29StaticPersistentTileSchedulerILb0EEEEEEEEEvNT_6ParamsE:
	.zero		3456


//--------------------- .nv.constant0._ZN7cutlass13device_kernelIN5flash11enable_sm90INS1_16FlashAttnFwdSm90INS1_25CollectiveMainloopFwdSm90ILi2EN4cute5tupleIJNS5_1CILi1EEES8_S8_EEENS6_IJNS7_ILi192EEENS7_ILi128EEENS7_ILi96EEEEEELi96ENS_6half_tEfNS_4arch4Sm90ELb0ELb0ELb1ELb1ELb1ELb0ELb0ELb0ELb1ELb1ELb0ELb0EEENS1_21CollectiveEpilogueFwdINS6_IJSA_SC_SB_EEES9_SE_SG_Li384ELb1ELb1ELb0ELb0EEENS1_36VarlenDynamicPersistentTileSchedulerILi192ELi128ELi384ELi128ELb0ELb1ELb1ELb0ELb1ELb1EEEEEEEEEvNT_6ParamsE --------------------------
	.section	.nv.constant0._ZN7cutlass13device_kernelIN5flash11enable_sm90INS1_16FlashAttnFwdSm90INS1_25CollectiveMainloopFwdSm90ILi2EN4cute5tupleIJNS5_1CILi1EEES8_S8_EEENS6_IJNS7_ILi192EEENS7_ILi128EEENS7_ILi96EEEEEELi96ENS_6half_tEfNS_4arch4Sm90ELb0ELb0ELb1ELb1ELb1ELb0ELb0ELb0ELb1ELb1ELb0ELb0EEENS1_21CollectiveEpilogueFwdINS6_IJSA_SC_SB_EEES9_SE_SG_Li384ELb1ELb1ELb0ELb0EEENS1_36VarlenDynamicPersistentTileSchedulerILi192ELi128ELi384ELi128ELb0ELb1ELb1ELb0ELb1ELb1EEEEEEEEEvNT_6ParamsE,"a",@progbits
	.sectionflags	@""
	.align	4
.nv.constant0._ZN7cutlass13device_kernelIN5flash11enable_sm90INS1_16FlashAttnFwdSm90INS1_25CollectiveMainloopFwdSm90ILi2EN4cute5tupleIJNS5_1CILi1EEES8_S8_EEENS6_IJNS7_ILi192EEENS7_ILi128EEENS7_ILi96EEEEEELi96ENS_6half_tEfNS_4arch4Sm90ELb0ELb0ELb1ELb1ELb1ELb0ELb0ELb0ELb1ELb1ELb0ELb0EEENS1_21CollectiveEpilogueFwdINS6_IJSA_SC_SB_EEES9_SE_SG_Li384ELb1ELb1ELb0ELb0EEENS1_36VarlenDynamicPersistentTileSchedulerILi192ELi128ELi384ELi128ELb0ELb1ELb1ELb0ELb1ELb1EEEEEEEEEvNT_6ParamsE:
	.zero		3584


//--------------------- .nv.constant0._ZN7cutlass13device_kernelIN5flash11enable_sm90INS1_16FlashAttnFwdSm90INS1_25CollectiveMainloopFwdSm90ILi2EN4cute5tupleIJNS5_1CILi1EEES8_S8_EEENS6_IJNS7_ILi192EEENS7_ILi128EEENS7_ILi96EEEEEELi96ENS_6half_tEfNS_4arch4Sm90ELb0ELb0ELb1ELb1ELb1ELb1ELb0ELb0ELb1ELb1ELb0ELb0EEENS1_21CollectiveEpilogueFwdINS6_IJSA_SC_SB_EEES9_SE_SG_Li384ELb1ELb1ELb0ELb0EEENS1_36VarlenDynamicPersistentTileSchedulerILi192ELi128ELi384ELi128ELb0ELb1ELb1ELb0ELb1ELb1EEEEEEEEEvNT_6ParamsE --------------------------
	.section	.nv.constant0._ZN7cutlass13device_kernelIN5flash11enable_sm90INS1_16FlashAttnFwdSm90INS1_25CollectiveMainloopFwdSm90ILi2EN4cute5tupleIJNS5_1CILi1EEES8_S8_EEENS6_IJNS7_ILi192EEENS7_ILi128EEENS7_ILi96EEEEEELi96ENS_6half_tEfNS_4arch4Sm90ELb0ELb0ELb1ELb1ELb1ELb1ELb0ELb0ELb1ELb1ELb0ELb0EEENS1_21CollectiveEpilogueFwdINS6_IJSA_SC_SB_EEES9_SE_SG_Li384ELb1ELb1ELb0ELb0EEENS1_36VarlenDynamicPersistentTileSchedulerILi192ELi128ELi384ELi128ELb0ELb1ELb1ELb0ELb1ELb1EEEEEEEEEvNT_6ParamsE,"a",@progbits
	.sectionflags	@""
	.align	4
.nv.constant0._ZN7cutlass13device_kernelIN5flash11enable_sm90INS1_16FlashAttnFwdSm90INS1_25CollectiveMainloopFwdSm90ILi2EN4cute5tupleIJNS5_1CILi1EEES8_S8_EEENS6_IJNS7_ILi192EEENS7_ILi128EEENS7_ILi96EEEEEELi96ENS_6half_tEfNS_4arch4Sm90ELb0ELb0ELb1ELb1ELb1ELb1ELb0ELb0ELb1ELb1ELb0ELb0EEENS1_21CollectiveEpilogueFwdINS6_IJSA_SC_SB_EEES9_SE_SG_Li384ELb1ELb1ELb0ELb0EEENS1_36VarlenDynamicPersistentTileSchedulerILi192ELi128ELi384ELi128ELb0ELb1ELb1ELb0ELb1ELb1EEEEEEEEEvNT_6ParamsE:
	.zero		3584


//--------------------- .nv.constant0._ZN7cutlass13device_kernelIN5flash11enable_sm90INS1_16FlashAttnFwdSm90INS1_25CollectiveMainloopFwdSm90ILi2EN4cute5tupleIJNS5_1CILi1EEES8_S8_EEENS6_IJNS7_ILi192EEENS7_ILi128EEENS7_ILi96EEEEEELi96ENS_6half_tEfNS_4arch4Sm90ELb0ELb1ELb1ELb0ELb1ELb0ELb0ELb0ELb1ELb1ELb0ELb0EEENS1_21CollectiveEpilogueFwdINS6_IJSA_SC_SB_EEES9_SE_SG_Li384ELb0ELb1ELb0ELb0EEENS1_30DynamicPersistentTileSchedulerILi384ELi128ELb0ELb1ELb1EEEEEEEEEvNT_6ParamsE --------------------------
	.section	.nv.constant0._ZN7cutlass13device_kernelIN5flash11enable_sm90INS1_16FlashAttnFwdSm90INS1_25CollectiveMainloopFwdSm90ILi2EN4cute5tupleIJNS5_1CILi1EEES8_S8_EEENS6_IJNS7_ILi192EEENS7_ILi128EEENS7_ILi96EEEEEELi96ENS_6half_tEfNS_4arch4Sm90ELb0ELb1ELb1ELb0ELb1ELb0ELb0ELb0ELb1ELb1ELb0ELb0EEENS1_21CollectiveEpilogueFwdINS6_IJSA_SC_SB_EEES9_SE_SG_Li384ELb0ELb1ELb0ELb0EEENS1_30DynamicPersistentTileSchedulerILi384ELi128ELb0ELb1ELb1EEEEEEEEEvNT_6ParamsE,"a",@progbits
	.sectionflags	@""
	.align	4
.nv.constant0._ZN7cutlass13device_kernelIN5flash11enable_sm90INS1_16FlashAttnFwdSm90INS1_25CollectiveMainloopFwdSm90ILi2EN4cute5tupleIJNS5_1CILi1EEES8_S8_EEENS6_IJNS7_ILi192EEENS7_ILi128EEENS7_ILi96EEEEEELi96ENS_6half_tEfNS_4arch4Sm90ELb0ELb1ELb1ELb0ELb1ELb0ELb0ELb0ELb1ELb1ELb0ELb0EEENS1_21CollectiveEpilogueFwdINS6_IJSA_SC_SB_EEES9_SE_SG_Li384ELb0ELb1ELb0ELb0EEENS1_30DynamicPersistentTileSchedulerILi384ELi128ELb0ELb1ELb1EEEEEEEEEvNT_6ParamsE:
	.zero		3584


//--------------------- .nv.constant0._ZN7cutlass13device_kernelIN5flash11enable_sm90INS1_16FlashAttnFwdSm90INS1_25CollectiveMainloopFwdSm90ILi2EN4cute5tupleIJNS5_1CILi1EEES8_S8_EEENS6_IJNS7_ILi192EEENS7_ILi128EEENS7_ILi96EEEEEELi96ENS_6half_tEfNS_4arch4Sm90ELb0ELb1ELb1ELb1ELb1ELb0ELb0ELb0ELb1ELb1ELb0ELb0EEENS1_21CollectiveEpilogueFwdINS6_IJSA_SC_SB_EEES9_SE_SG_Li384ELb1ELb1ELb0ELb0EEENS1_36VarlenDynamicPersistentTileSchedulerILi192ELi128ELi384ELi128ELb0ELb1ELb1ELb1ELb0ELb1EEEEEEEEEvNT_6ParamsE --------------------------
	.section	.nv.constant0._ZN7cutlass13device_kernelIN5flash11enable_sm90INS1_16FlashAttnFwdSm90INS1_25CollectiveMainloopFwdSm90ILi2EN4cute5tupleIJNS5_1CILi1EEES8_S8_EEENS6_IJNS7_ILi192EEENS7_ILi128EEENS7_ILi96EEEEEELi96ENS_6half_tEfNS_4arch4Sm90ELb0ELb1ELb1ELb1ELb1ELb0ELb0ELb0ELb1ELb1ELb0ELb0EEENS1_21CollectiveEpilogueFwdINS6_IJSA_SC_SB_EEES9_SE_SG_Li384ELb1ELb1ELb0ELb0EEENS1_36VarlenDynamicPersistentTileSchedulerILi192ELi128ELi384ELi128ELb0ELb1ELb1ELb1ELb0ELb1EEEEEEEEEvNT_6ParamsE,"a",@progbits
	.sectionflags	@""
	.align	4
.nv.constant0._ZN7cutlass13device_kernelIN5flash11enable_sm90INS1_16FlashAttnFwdSm90INS1_25CollectiveMainloopFwdSm90ILi2EN4cute5tupleIJNS5_1CILi1EEES8_S8_EEENS6_IJNS7_ILi192EEENS7_ILi128EEENS7_ILi96EEEEEELi96ENS_6half_tEfNS_4arch4Sm90ELb0ELb1ELb1ELb1ELb1ELb0ELb0ELb0ELb1ELb1ELb0ELb0EEENS1_21CollectiveEpilogueFwdINS6_IJSA_SC_SB_EEES9_SE_SG_Li384ELb1ELb1ELb0ELb0EEENS1_36VarlenDynamicPersistentTileSchedulerILi192ELi128ELi384ELi128ELb0ELb1ELb1ELb1ELb0ELb1EEEEEEEEEvNT_6ParamsE:
	.zero		3584


//--------------------- .nv.constant0._ZN7cutlass13device_kernelIN5flash11enable_sm90INS1_16FlashAttnFwdSm90INS1_25CollectiveMainloopFwdSm90ILi2EN4cute5tupleIJNS5_1CILi1EEES8_S8_EEENS6_IJNS7_ILi192EEENS7_ILi128EEENS7_ILi96EEEEEELi96ENS_6half_tEfNS_4arch4Sm90ELb0ELb1ELb1ELb1ELb1ELb1ELb0ELb0ELb1ELb1ELb0ELb0EEENS1_21CollectiveEpilogueFwdINS6_IJSA_SC_SB_EEES9_SE_SG_Li384ELb1ELb1ELb0ELb0EEENS1_36VarlenDynamicPersistentTileSchedulerILi192ELi128ELi384ELi128ELb0ELb1ELb1ELb1ELb0ELb1EEEEEEEEEvNT_6ParamsE --------------------------
	.section	.nv.constant0._ZN7cutlass13device_kernelIN5flash11enable_sm90INS1_16FlashAttnFwdSm90INS1_25CollectiveMainloopFwdSm90ILi2EN4cute5tupleIJNS5_1CILi1EEES8_S8_EEENS6_IJNS7_ILi192EEENS7_ILi128EEENS7_ILi96EEEEEELi96ENS_6half_tEfNS_4arch4Sm90ELb0ELb1ELb1ELb1ELb1ELb1ELb0ELb0ELb1ELb1ELb0ELb0EEENS1_21CollectiveEpilogueFwdINS6_IJSA_SC_SB_EEES9_SE_SG_Li384ELb1ELb1ELb0ELb0EEENS1_36VarlenDynamicPersistentTileSchedulerILi192ELi128ELi384ELi128ELb0ELb1ELb1ELb1ELb0ELb1EEEEEEEEEvNT_6ParamsE,"a",@progbits
	.sectionflags	@""
	.align	4
.nv.constant0._ZN7cutlass13device_kernelIN5flash11enable_sm90INS1_16FlashAttnFwdSm90INS1_25CollectiveMainloopFwdSm90ILi2EN4cute5tupleIJNS5_1CILi1EEES8_S8_EEENS6_IJNS7_ILi192EEENS7_ILi128EEENS7_ILi96EEEEEELi96ENS_6half_tEfNS_4arch4Sm90ELb0ELb1ELb1ELb1ELb1ELb1ELb0ELb0ELb1ELb1ELb0ELb0EEENS1_21CollectiveEpilogueFwdINS6_IJSA_SC_SB_EEES9_SE_SG_Li384ELb1ELb1ELb0ELb0EEENS1_36VarlenDynamicPersistentTileSchedulerILi192ELi128ELi384ELi128ELb0ELb1ELb1ELb1ELb0ELb1EEEEEEEEEvNT_6ParamsE:
	.zero		3584


//--------------------- .nv.constant0._ZN7cutlass13device_kernelIN5flash11enable_sm90INS1_16FlashAttnFwdSm90INS1_25CollectiveMainloopFwdSm90ILi2EN4cute5tupleIJNS5_1CILi1EEES8_S8_EEENS6_IJNS7_ILi192EEENS7_ILi128EEENS7_ILi96EEEEEELi96ENS_6half_tEfNS_4arch4Sm90ELb1ELb0ELb1ELb0ELb1ELb0ELb0ELb0ELb1ELb1ELb0ELb0EEENS1_21CollectiveEpilogueFwdINS6_IJSA_SC_SB_EEES9_SE_SG_Li384ELb0ELb1ELb0ELb0EEENS1_30DynamicPersistentTileSchedulerILi384ELi128ELb0ELb1ELb1EEEEEEEEEvNT_6ParamsE --------------------------
	.section	.nv.constant0._ZN7cutlass13device_kernelIN5flash11enable_sm90INS1_16FlashAttnFwdSm90INS1_25CollectiveMainloopFwdSm90ILi2EN4cute5tupleIJNS5_1CILi1EEES8_S8_EEENS6_IJNS7_ILi192EEENS7_ILi128EEENS7_ILi96EEEEEELi96ENS_6half_tEfNS_4arch4Sm90ELb1ELb0ELb1ELb0ELb1ELb0ELb0ELb0ELb1ELb1ELb0ELb0EEENS1_21CollectiveEpilogueFwdINS6_IJSA_SC_SB_EEES9_SE_SG_Li384ELb0ELb1ELb0ELb0EEENS1_30DynamicPersistentTileSchedulerILi384ELi128ELb0ELb1ELb1EEEEEEEEEvNT_6ParamsE,"a",@progbits
	.sectionflags	@""
	.align	4
.nv.constant0._ZN7cutlass13device_kernelIN5flash11enable_sm90INS1_16FlashAttnFwdSm90INS1_25CollectiveMainloopFwdSm90ILi2EN4cute5tupleIJNS5_1CILi1EEES8_S8_EEENS6_IJNS7_ILi192EEENS7_ILi128EEENS7_ILi96EEEEEELi96ENS_6half_tEfNS_4arch4Sm90ELb1ELb0ELb1ELb0ELb1ELb0ELb0ELb0ELb1ELb1ELb0ELb0EEENS1_21CollectiveEpilogueFwdINS6_IJSA_SC_SB_EEES9_SE_SG_Li384ELb0ELb1ELb0ELb0EEENS1_30DynamicPersistentTileSchedulerILi384ELi128ELb0ELb1ELb1EEEEEEEEEvNT_6ParamsE:
	.zero		3584


//--------------------- .nv.constant0._ZN7cutlass13device_kernelIN5flash11enable_sm90INS1_16FlashAttnFwdSm90INS1_25CollectiveMainloopFwdSm90ILi2EN4cute5tupleIJNS5_1CILi1EEES8_S8_EEENS6_IJNS7_ILi192EEENS7_ILi128EEENS7_ILi96EEEEEELi96ENS_6half_tEfNS_4arch4Sm90ELb1ELb0ELb1ELb1ELb1ELb0ELb0ELb0ELb1ELb1ELb0ELb0EEENS1_21CollectiveEpilogueFwdINS6_IJSA_SC_SB_EEES9_SE_SG_Li384ELb1ELb1ELb0ELb0EEENS1_36VarlenDynamicPersistentTileSchedulerILi192ELi128ELi384ELi128ELb0ELb1ELb1ELb1ELb1ELb1EEEEEEEEEvNT_6ParamsE --------------------------
	.section	.nv.constant0._ZN7cutlass13device_kernelIN5flash11enable_sm90INS1_16FlashAttnFwdSm90INS1_25CollectiveMainloopFwdSm90ILi2EN4cute5tupleIJNS5_1CILi1EEES8_S8_EEENS6_IJNS7_ILi192EEENS7_ILi128EEENS7_ILi96EEEEEELi96ENS_6half_tEfNS_4arch4Sm90ELb1ELb0ELb1ELb1ELb1ELb0ELb0ELb0ELb1ELb1ELb0ELb0EEENS1_21CollectiveEpilogueFwdINS6_IJSA_SC_SB_EEES9_SE_SG_Li384ELb1ELb1ELb0ELb0EEENS1_36VarlenDynamicPersistentTileSchedulerILi192ELi128ELi384ELi128ELb0ELb1ELb1ELb1ELb1ELb1EEEEEEEEEvNT_6ParamsE,"a",@progbits
	.sectionflags	@""
	.align	4
.nv.constant0._ZN7cutlass13device_kernelIN5flash11enable_sm90INS1_16FlashAttnFwdSm90INS1_25CollectiveMainloopFwdSm90ILi2EN4cute5tupleIJNS5_1CILi1EEES8_S8_EEENS6_IJNS7_ILi192EEENS7_ILi128EEENS7_ILi96EEEEEELi96ENS_6half_tEfNS_4arch4Sm90ELb1ELb0ELb1ELb1ELb1ELb0ELb0ELb0ELb1ELb1ELb0ELb0EEENS1_21CollectiveEpilogueFwdINS6_IJSA_SC_SB_EEES9_SE_SG_Li384ELb1ELb1ELb0ELb0EEENS1_36VarlenDynamicPersistentTileSchedulerILi192ELi128ELi384ELi128ELb0ELb1ELb1ELb1ELb1ELb1EEEEEEEEEvNT_6ParamsE:
	.zero		3584


//--------------------- .nv.constant0._ZN7cutlass13device_kernelIN5flash11enable_sm90INS1_16FlashAttnFwdSm90INS1_25CollectiveMainloopFwdSm90ILi2EN4cute5tupleIJNS5_1CILi1EEES8_S8_EEENS6_IJNS7_ILi192EEENS7_ILi128EEENS7_ILi96EEEEEELi96ENS_6half_tEfNS_4arch4Sm90ELb1ELb0ELb1ELb1ELb1ELb1ELb0ELb0ELb1ELb1ELb0ELb0EEENS1_21CollectiveEpilogueFwdINS6_IJSA_SC_SB_EEES9_SE_SG_Li384ELb1ELb1ELb0ELb0EEENS1_36VarlenDynamicPersistentTileSchedulerILi192ELi128ELi384ELi128ELb0ELb1ELb1ELb1ELb1ELb1EEEEEEEEEvNT_6ParamsE --------------------------
	.section	.nv.constant0._ZN7cutlass13device_kernelIN5flash11enable_sm90INS1_16FlashAttnFwdSm90INS1_25CollectiveMainloopFwdSm90ILi2EN4cute5tupleIJNS5_1CILi1EEES8_S8_EEENS6_IJNS7_ILi192EEENS7_ILi128EEENS7_ILi96EEEEEELi96ENS_6half_tEfNS_4arch4Sm90ELb1ELb0ELb1ELb1ELb1ELb1ELb0ELb0ELb1ELb1ELb0ELb0EEENS1_21CollectiveEpilogueFwdINS6_IJSA_SC_SB_EEES9_SE_SG_Li384ELb1ELb1ELb0ELb0EEENS1_36VarlenDynamicPersistentTileSchedulerILi192ELi128ELi384ELi128ELb0ELb1ELb1ELb1ELb1ELb1EEEEEEEEEvNT_6ParamsE,"a",@progbits
	.sectionflags	@""
	.align	4
.nv.constant0._ZN7cutlass13device_kernelIN5flash11enable_sm90INS1_16FlashAttnFwdSm90INS1_25CollectiveMainloopFwdSm90ILi2EN4cute5tupleIJNS5_1CILi1EEES8_S8_EEENS6_IJNS7_ILi192EEENS7_ILi128EEENS7_ILi96EEEEEELi96ENS_6half_tEfNS_4arch4Sm90ELb1ELb0ELb1ELb1ELb1ELb1ELb0ELb0ELb1ELb1ELb0ELb0EEENS1_21CollectiveEpilogueFwdINS6_IJSA_SC_SB_EEES9_SE_SG_Li384ELb1ELb1ELb0ELb0EEENS1_36VarlenDynamicPersistentTileSchedulerILi192ELi128ELi384ELi128ELb0ELb1ELb1ELb1ELb1ELb1EEEEEEEEEvNT_6ParamsE:
	.zero		3584


//--------------------- .nv.constant0._ZN7cutlass13device_kernelIN5flash11enable_sm90INS1_16FlashAttnFwdSm90INS1_25CollectiveMainloopFwdSm90ILi2EN4cute5tupleIJNS5_1CILi1EEES8_S8_EEENS6_IJNS7_ILi192EEENS7_ILi128EEENS7_ILi64EEEEEELi64ENS_6half_tEfNS_4arch4Sm90ELb0ELb0ELb1ELb0ELb1ELb0ELb0ELb1ELb1ELb1ELb0ELb0EEENS1_21CollectiveEpilogueFwdINS6_IJSA_SC_SB_EEES9_SE_SG_Li384ELb0ELb1ELb0ELb0EEENS1_29StaticPersistentTileSchedulerILb0EEEEEEEEEvNT_6ParamsE --------------------------
	.section	.nv.constant0._ZN7cutlass13device_kernelIN5flash11enable_sm90INS1_16FlashAttnFwdSm90INS1_25CollectiveMainloopFwdSm90ILi2EN4cute5tupleIJNS5_1CILi1EEES8_S8_EEENS6_IJNS7_ILi192EEENS7_ILi128EEENS7_ILi64EEEEEELi64ENS_6half_tEfNS_4arch4Sm90ELb0ELb0ELb1ELb0ELb1ELb0ELb0ELb1ELb1ELb1ELb0ELb0EEENS1_21CollectiveEpilogueFwdINS6_IJSA_SC_SB_EEES9_SE_SG_Li384ELb0ELb1ELb0ELb0EEENS1_29StaticPersistentTileSchedulerILb0EEEEEEEEEvNT_6ParamsE,"a",@progbits
	.sectionflags	@""
	.align	4
.nv.constant0._ZN7cutlass13device_kernelIN5flash11enable_sm90INS1_16FlashAttnFwdSm90INS1_25CollectiveMainloopFwdSm90ILi2EN4cute5tupleIJNS5_1CILi1EEES8_S8_EEENS6_IJNS7_ILi192EEENS7_ILi128EEENS7_ILi64EEEEEELi64ENS_6half_tEfNS_4arch4Sm90ELb0ELb0ELb1ELb0ELb1ELb0ELb0ELb1ELb1ELb1ELb0ELb0EEENS1_21CollectiveEpilogueFwdINS6_IJSA_SC_SB_EEES9_SE_SG_Li384ELb0ELb1ELb0ELb0EEENS1_29StaticPersistentTileSchedulerILb0EEEEEEEEEvNT_6ParamsE:
	.zero		3456


//--------------------- .nv.constant0._ZN7cutlass13device_kernelIN5flash11enable_sm90INS1_16FlashAttnFwdSm90INS1_25CollectiveMainloopFwdSm90ILi2EN4cute5tupleIJNS5_1CILi1EEES8_S8_EEENS6_IJNS7_ILi192EEENS7_ILi128EEENS7_ILi64EEEEEELi64ENS_6half_tEfNS_4arch4Sm90ELb0ELb0ELb1ELb1ELb1ELb0ELb0ELb1ELb1ELb1ELb0ELb0EEENS1_21CollectiveEpilogueFwdINS6_IJSA_SC_SB_EEES9_SE_SG_Li384ELb1ELb1ELb0ELb0EEENS1_36VarlenDynamicPersistentTileSchedulerILi192ELi128ELi384ELi128ELb0ELb1ELb1ELb0ELb1ELb1EEEEEEEEEvNT_6ParamsE --------------------------
	.section	.nv.constant0._ZN7cutlass13device_kernelIN5flash11enable_sm90INS1_16FlashAttnFwdSm90INS1_25CollectiveMainloopFwdSm90ILi2EN4cute5tupleIJNS5_1CILi1EEES8_S8_EEENS6_IJNS7_ILi192EEENS7_ILi128EEENS7_ILi64EEEEEELi64ENS_6half_tEfNS_4arch4Sm90ELb0ELb0ELb1ELb1ELb1ELb0ELb0ELb1ELb1ELb1ELb0ELb0EEENS1_21CollectiveEpilogueFwdINS6_IJSA_SC_SB_EEES9_SE_SG_Li384ELb1ELb1ELb0ELb0EEENS1_36VarlenDynamicPersistentTileSchedulerILi192ELi128ELi384ELi128ELb0ELb1ELb1ELb0ELb1ELb1EEEEEEEEEvNT_6ParamsE,"a",@progbits
	.sectionflags	@""
	.align	4
.nv.constant0._ZN7cutlass13device_kernelIN5flash11enable_sm90INS1_16FlashAttnFwdSm90INS1_25CollectiveMainloopFwdSm90ILi2EN4cute5tupleIJNS5_1CILi1EEES8_S8_EEENS6_IJNS7_ILi192EEENS7_ILi128EEENS7_ILi64EEEEEELi64ENS_6half_tEfNS_4arch4Sm90ELb0ELb0ELb1ELb1ELb1ELb0ELb0ELb1ELb1ELb1ELb0ELb0EEENS1_21CollectiveEpilogueFwdINS6_IJSA_SC_SB_EEES9_SE_SG_Li384ELb1ELb1ELb0ELb0EEENS1_36VarlenDynamicPersistentTileSchedulerILi192ELi128ELi384ELi128ELb0ELb1ELb1ELb0ELb1ELb1EEEEEEEEEvNT_6ParamsE:
	.zero		3584


//--------------------- .nv.constant0._ZN7cutlass13device_kernelIN5flash11enable_sm90INS1_16FlashAttnFwdSm90INS1_25CollectiveMainloopFwdSm90ILi2EN4cute5tupleIJNS5_1CILi1EEES8_S8_EEENS6_IJNS7_ILi192EEENS7_ILi128EEENS7_ILi64EEEEEELi64ENS_6half_tEfNS_4arch4Sm90ELb0ELb0ELb1ELb1ELb1ELb1ELb0ELb1ELb1ELb1ELb0ELb0EEENS1_21CollectiveEpilogueFwdINS6_IJSA_SC_SB_EEES9_SE_SG_Li384ELb1ELb1ELb0ELb0EEENS1_36VarlenDynamicPersistentTileSchedulerILi192ELi128ELi384ELi128ELb0ELb1ELb1ELb0ELb1ELb1EEEEEEEEEvNT_6ParamsE --------------------------
	.section	.nv.constant0._ZN7cutlass13device_kernelIN5flash11enable_sm90INS1_16FlashAttnFwdSm90INS1_25CollectiveMainloopFwdSm90ILi2EN4cute5tupleIJNS5_1CILi1EEES8_S8_EEENS6_IJNS7_ILi192EEENS7_ILi128EEENS7_ILi64EEEEEELi64ENS_6half_tEfNS_4arch4Sm90ELb0ELb0ELb1ELb1ELb1ELb1ELb0ELb1ELb1ELb1ELb0ELb0EEENS1_21CollectiveEpilogueFwdINS6_IJSA_SC_SB_EEES9_SE_SG_Li384ELb1ELb1ELb0ELb0EEENS1_36VarlenDynamicPersistentTileSchedulerILi192ELi128ELi384ELi128ELb0ELb1ELb1ELb0ELb1ELb1EEEEEEEEEvNT_6ParamsE,"a",@progbits
	.sectionflags	@""
	.align	4
.nv.constant0._ZN7cutlass13device_kernelIN5flash11enable_sm90INS1_16FlashAttnFwdSm90INS1_25CollectiveMainloopFwdSm90ILi2EN4cute5tupleIJNS5_1CILi1EEES8_S8_EEENS6_IJNS7_ILi192EEENS7_ILi128EEENS7_ILi64EEEEEELi64ENS_6half_tEfNS_4arch4Sm90ELb0ELb0ELb1ELb1ELb1ELb1ELb0ELb1ELb1ELb1ELb0ELb0EEENS1_21CollectiveEpilogueFwdINS6_IJSA_SC_SB_EEES9_SE_SG_Li384ELb1ELb1ELb0ELb0EEENS1_36VarlenDynamicPersistentTileSchedulerILi192ELi128ELi384ELi128ELb0ELb1ELb1ELb0ELb1ELb1EEEEEEEEEvNT_6ParamsE:
	.zero		3584


//--------------------- .nv.constant0._ZN7cutlass13device_kernelIN5flash11enable_sm90INS1_16FlashAttnFwdSm90INS1_25CollectiveMainloopFwdSm90ILi2EN4cute5tupleIJNS5_1CILi1EEES8_S8_EEENS6_IJNS7_ILi192EEENS7_ILi128EEENS7_ILi64EEEEEELi64ENS_6half_tEfNS_4arch4Sm90ELb0ELb1ELb1ELb0ELb1ELb0ELb0ELb1ELb1ELb1ELb0ELb0EEENS1_21CollectiveEpilogueFwdINS6_IJSA_SC_SB_EEES9_SE_SG_Li384ELb0ELb1ELb0ELb0EEENS1_30DynamicPersistentTileSchedulerILi384ELi128ELb0ELb1ELb1EEEEEEEEEvNT_6ParamsE --------------------------
	.section	.nv.constant0._ZN7cutlass13device_kernelIN5flash11enable_sm90INS1_16FlashAttnFwdSm90INS1_25CollectiveMainloopFwdSm90ILi2EN4cute5tupleIJNS5_1CILi1EEES8_S8_EEENS6_IJNS7_ILi192EEENS7_ILi128EEENS7_ILi64EEEEEELi64ENS_6half_tEfNS_4arch4Sm90ELb0ELb1ELb1ELb0ELb1ELb0ELb0ELb1ELb1ELb1ELb0ELb0EEENS1_21CollectiveEpilogueFwdINS6_IJSA_SC_SB_EEES9_SE_SG_Li384ELb0ELb1ELb0ELb0EEENS1_30DynamicPersistentTileSchedulerILi384ELi128ELb0ELb1ELb1EEEEEEEEEvNT_6ParamsE,"a",@progbits
	.sectionflags	@""
	.align	4
.nv.constant0._ZN7cutlass13device_kernelIN5flash11enable_sm90INS1_16FlashAttnFwdSm90INS1_25CollectiveMainloopFwdSm90ILi2EN4cute5tupleIJNS5_1CILi1EEES8_S8_EEENS6_IJNS7_ILi192EEENS7_ILi128EEENS7_ILi64EEEEEELi64ENS_6half_tEfNS_4arch4Sm90ELb0ELb1ELb1ELb0ELb1ELb0ELb0ELb1ELb1ELb1ELb0ELb0EEENS1_21CollectiveEpilogueFwdINS6_IJSA_SC_SB_EEES9_SE_SG_Li384ELb0ELb1ELb0ELb0EEENS1_30DynamicPersistentTileSchedulerILi384ELi128ELb0ELb1ELb1EEEEEEEEEvNT_6ParamsE:
	.zero		3584


//--------------------- .nv.constant0._ZN7cutlass13device_kernelIN5flash11enable_sm90INS1_16FlashAttnFwdSm90INS1_25CollectiveMainloopFwdSm90ILi2EN4cute5tupleIJNS5_1CILi1EEES8_S8_EEENS6_IJNS7_ILi192EEENS7_ILi128EEENS7_ILi64EEEEEELi64ENS_6half_tEfNS_4arch4Sm90ELb0ELb1ELb1ELb1ELb1ELb0ELb0ELb1ELb1ELb1ELb0ELb0EEENS1_21CollectiveEpilogueFwdINS6_IJSA_SC_SB_EEES9_SE_SG_Li384ELb1ELb1ELb0ELb0EEENS1_36VarlenDynamicPersistentTileSchedulerILi192ELi128ELi384ELi128ELb0ELb1ELb1ELb1ELb0ELb1EEEEEEEEEvNT_6ParamsE --------------------------
	.section	.nv.constant0._ZN7cutlass13device_kernelIN5flash11enable_sm90INS1_16FlashAttnFwdSm90INS1_25CollectiveMainloopFwdSm90ILi2EN4cute5tupleIJNS5_1CILi1EEES8_S8_EEENS6_IJNS7_ILi192EEENS7_ILi128EEENS7_ILi64EEEEEELi64ENS_6half_tEfNS_4arch4Sm90ELb0ELb1ELb1ELb1ELb1ELb0ELb0ELb1ELb1ELb1ELb0ELb0EEENS1_21CollectiveEpilogueFwdINS6_IJSA_SC_SB_EEES9_SE_SG_Li384ELb1ELb1ELb0ELb0EEENS1_36VarlenDynamicPersistentTileSchedulerILi192ELi128ELi384ELi128ELb0ELb1ELb1ELb1ELb0ELb1EEEEEEEEEvNT_6ParamsE,"a",@progbits
	.sectionflags	@""
	.align	4
.nv.constant0._ZN7cutlass13device_kernelIN5flash11enable_sm90INS1_16FlashAttnFwdSm90INS1_25CollectiveMainloopFwdSm90ILi2EN4cute5tupleIJNS5_1CILi1EEES8_S8_EEENS6_IJNS7_ILi192EEENS7_ILi128EEENS7_ILi64EEEEEELi64ENS_6half_tEfNS_4arch4Sm90ELb0ELb1ELb1ELb1ELb1ELb0ELb0ELb1ELb1ELb1ELb0ELb0EEENS1_21CollectiveEpilogueFwdINS6_IJSA_SC_SB_EEES9_SE_SG_Li384ELb1ELb1ELb0ELb0EEENS1_36VarlenDynamicPersistentTileSchedulerILi192ELi128ELi384ELi128ELb0ELb1ELb1ELb1ELb0ELb1EEEEEEEEEvNT_6ParamsE:
	.zero		3584


//--------------------- .nv.constant0._ZN7cutlass13device_kernelIN5flash11enable_sm90INS1_16FlashAttnFwdSm90INS1_25CollectiveMainloopFwdSm90ILi2EN4cute5tupleIJNS5_1CILi1EEES8_S8_EEENS6_IJNS7_ILi192EEENS7_ILi128EEENS7_ILi64EEEEEELi64ENS_6half_tEfNS_4arch4Sm90ELb0ELb1ELb1ELb1ELb1ELb1ELb0ELb1ELb1ELb1ELb0ELb0EEENS1_21CollectiveEpilogueFwdINS6_IJSA_SC_SB_EEES9_SE_SG_Li384ELb1ELb1ELb0ELb0EEENS1_36VarlenDynamicPersistentTileSchedulerILi192ELi128ELi384ELi128ELb0ELb1ELb1ELb1ELb0ELb1EEEEEEEEEvNT_6ParamsE --------------------------
	.section	.nv.constant0._ZN7cutlass13device_kernelIN5flash11enable_sm90INS1_16FlashAttnFwdSm90INS1_25CollectiveMainloopFwdSm90ILi2EN4cute5tupleIJNS5_1CILi1EEES8_S8_EEENS6_IJNS7_ILi192EEENS7_ILi128EEENS7_ILi64EEEEEELi64ENS_6half_tEfNS_4arch4Sm90ELb0ELb1ELb1ELb1ELb1ELb1ELb0ELb1ELb1ELb1ELb0ELb0EEENS1_21CollectiveEpilogueFwdINS6_IJSA_SC_SB_EEES9_SE_SG_Li384ELb1ELb1ELb0ELb0EEENS1_36VarlenDynamicPersistentTileSchedulerILi192ELi128ELi384ELi128ELb0ELb1ELb1ELb1ELb0ELb1EEEEEEEEEvNT_6ParamsE,"a",@progbits
	.sectionflags	@""
	.align	4
.nv.constant0._ZN7cutlass13device_kernelIN5flash11enable_sm90INS1_16FlashAttnFwdSm90INS1_25CollectiveMainloopFwdSm90ILi2EN4cute5tupleIJNS5_1CILi1EEES8_S8_EEENS6_IJNS7_ILi192EEENS7_ILi128EEENS7_ILi64EEEEEELi64ENS_6half_tEfNS_4arch4Sm90ELb0ELb1ELb1ELb1ELb1ELb1ELb0ELb1ELb1ELb1ELb0ELb0EEENS1_21CollectiveEpilogueFwdINS6_IJSA_SC_SB_EEES9_SE_SG_Li384ELb1ELb1ELb0ELb0EEENS1_36VarlenDynamicPersistentTileSchedulerILi192ELi128ELi384ELi128ELb0ELb1ELb1ELb1ELb0ELb1EEEEEEEEEvNT_6ParamsE:
	.zero		3584


//--------------------- .nv.constant0._ZN7cutlass13device_kernelIN5flash11enable_sm90INS1_16FlashAttnFwdSm90INS1_25CollectiveMainloopFwdSm90ILi2EN4cute5tupleIJNS5_1CILi1EEES8_S8_EEENS6_IJNS7_ILi192EEENS7_ILi128EEENS7_ILi64EEEEEELi64ENS_6half_tEfNS_4arch4Sm90ELb1ELb0ELb1ELb0ELb1ELb0ELb0ELb1ELb1ELb1ELb0ELb0EEENS1_21CollectiveEpilogueFwdINS6_IJSA_SC_SB_EEES9_SE_SG_Li384ELb0ELb1ELb0ELb0EEENS1_30DynamicPersistentTileSchedulerILi384ELi128ELb0ELb1ELb1EEEEEEEEEvNT_6ParamsE --------------------------
	.section	.nv.constant0._ZN7cutlass13device_kernelIN5flash11enable_sm90INS1_16FlashAttnFwdSm90INS1_25CollectiveMainloopFwdSm90ILi2EN4cute5tupleIJNS5_1CILi1EEES8_S8_EEENS6_IJNS7_ILi192EEENS7_ILi128EEENS7_ILi64EEEEEELi64ENS_6half_tEfNS_4arch4Sm90ELb1ELb0ELb1ELb0ELb1ELb0ELb0ELb1ELb1ELb1ELb0ELb0EEENS1_21CollectiveEpilogueFwdINS6_IJSA_SC_SB_EEES9_SE_SG_Li384ELb0ELb1ELb0ELb0EEENS1_30DynamicPersistentTileSchedulerILi384ELi128ELb0ELb1ELb1EEEEEEEEEvNT_6ParamsE,"a",@progbits
	.sectionflags	@""
	.align	4
.nv.constant0._ZN7cutlass13device_kernelIN5flash11enable_sm90INS1_16FlashAttnFwdSm90INS1_25CollectiveMainloopFwdSm90ILi2EN4cute5tupleIJNS5_1CILi1EEES8_S8_EEENS6_IJNS7_ILi192EEENS7_ILi128EEENS7_ILi64EEEEEELi64ENS_6half_tEfNS_4arch4Sm90ELb1ELb0ELb1ELb0ELb1ELb0ELb0ELb1ELb1ELb1ELb0ELb0EEENS1_21CollectiveEpilogueFwdINS6_IJSA_SC_SB_EEES9_SE_SG_Li384ELb0ELb1ELb0ELb0EEENS1_30DynamicPersistentTileSchedulerILi384ELi128ELb0ELb1ELb1EEEEEEEEEvNT_6ParamsE:
	.zero		3584


//--------------------- .nv.constant0._ZN7cutlass13device_kernelIN5flash11enable_sm90INS1_16FlashAttnFwdSm90INS1_25CollectiveMainloopFwdSm90ILi2EN4cute5tupleIJNS5_1CILi1EEES8_S8_EEENS6_IJNS7_ILi192EEENS7_ILi128EEENS7_ILi64EEEEEELi64ENS_6half_tEfNS_4arch4Sm90ELb1ELb0ELb1ELb1ELb1ELb0ELb0ELb1ELb1ELb1ELb0ELb0EEENS1_21CollectiveEpilogueFwdINS6_IJSA_SC_SB_EEES9_SE_SG_Li384ELb1ELb1ELb0ELb0EEENS1_36VarlenDynamicPersistentTileSchedulerILi192ELi128ELi384ELi128ELb0ELb1ELb1ELb1ELb1ELb1EEEEEEEEEvNT_6ParamsE --------------------------
	.section	.nv.constant0._ZN7cutlass13device_kernelIN5flash11enable_sm90INS1_16FlashAttnFwdSm90INS1_25CollectiveMainloopFwdSm90ILi2EN4cute5tupleIJNS5_1CILi1EEES8_S8_EEENS6_IJNS7_ILi192EEENS7_ILi128EEENS7_ILi64EEEEEELi64ENS_6half_tEfNS_4arch4Sm90ELb1ELb0ELb1ELb1ELb1ELb0ELb0ELb1ELb1ELb1ELb0ELb0EEENS1_21CollectiveEpilogueFwdINS6_IJSA_SC_SB_EEES9_SE_SG_Li384ELb1ELb1ELb0ELb0EEENS1_36VarlenDynamicPersistentTileSchedulerILi192ELi128ELi384ELi128ELb0ELb1ELb1ELb1ELb1ELb1EEEEEEEEEvNT_6ParamsE,"a",@progbits
	.sectionflags	@""
	.align	4
.nv.constant0._ZN7cutlass13device_kernelIN5flash11enable_sm90INS1_16FlashAttnFwdSm90INS1_25CollectiveMainloopFwdSm90ILi2EN4cute5tupleIJNS5_1CILi1EEES8_S8_EEENS6_IJNS7_ILi192EEENS7_ILi128EEENS7_ILi64EEEEEELi64ENS_6half_tEfNS_4arch4Sm90ELb1ELb0ELb1ELb1ELb1ELb0ELb0ELb1ELb1ELb1ELb0ELb0EEENS1_21CollectiveEpilogueFwdINS6_IJSA_SC_SB_EEES9_SE_SG_Li384ELb1ELb1ELb0ELb0EEENS1_36VarlenDynamicPersistentTileSchedulerILi192ELi128ELi384ELi128ELb0ELb1ELb1ELb1ELb1ELb1EEEEEEEEEvNT_6ParamsE:
	.zero		3584


//--------------------- .nv.constant0._ZN7cutlass13device_kernelIN5flash11enable_sm90INS1_16FlashAttnFwdSm90INS1_25CollectiveMainloopFwdSm90ILi2EN4cute5tupleIJNS5_1CILi1EEES8_S8_EEENS6_IJNS7_ILi192EEENS7_ILi128EEENS7_ILi64EEEEEELi64ENS_6half_tEfNS_4arch4Sm90ELb1ELb0ELb1ELb1ELb1ELb1ELb0ELb1ELb1ELb1ELb0ELb0EEENS1_21CollectiveEpilogueFwdINS6_IJSA_SC_SB_EEES9_SE_SG_Li384ELb1ELb1ELb0ELb0EEENS1_36VarlenDynamicPersistentTileSchedulerILi192ELi128ELi384ELi128ELb0ELb1ELb1ELb1ELb1ELb1EEEEEEEEEvNT_6ParamsE --------------------------
	.section	.nv.constant0._ZN7cutlass13device_kernelIN5flash11enable_sm90INS1_16FlashAttnFwdSm90INS1_25CollectiveMainloopFwdSm90ILi2EN4cute5tupleIJNS5_1CILi1EEES8_S8_EEENS6_IJNS7_ILi192EEENS7_ILi128EEENS7_ILi64EEEEEELi64ENS_6half_tEfNS_4arch4Sm90ELb1ELb0ELb1ELb1ELb1ELb1ELb0ELb1ELb1ELb1ELb0ELb0EEENS1_21CollectiveEpilogueFwdINS6_IJSA_SC_SB_EEES9_SE_SG_Li384ELb1ELb1ELb0ELb0EEENS1_36VarlenDynamicPersistentTileSchedulerILi192ELi128ELi384ELi128ELb0ELb1ELb1ELb1ELb1ELb1EEEEEEEEEvNT_6ParamsE,"a",@progbits
	.sectionflags	@""
	.align	4
.nv.constant0._ZN7cutlass13device_kernelIN5flash11enable_sm90INS1_16FlashAttnFwdSm90INS1_25CollectiveMainloopFwdSm90ILi2EN4cute5tupleIJNS5_1CILi1EEES8_S8_EEENS6_IJNS7_ILi192EEENS7_ILi128EEENS7_ILi64EEEEEELi64ENS_6half_tEfNS_4arch4Sm90ELb1ELb0ELb1ELb1ELb1ELb1ELb0ELb1ELb1ELb1ELb0ELb0EEENS1_21CollectiveEpilogueFwdINS6_IJSA_SC_SB_EEES9_SE_SG_Li384ELb1ELb1ELb0ELb0EEENS1_36VarlenDynamicPersistentTileSchedulerILi192ELi128ELi384ELi128ELb0ELb1ELb1ELb1ELb1ELb1EEEEEEEEEvNT_6ParamsE:
	.zero		3584


//--------------------- SYMBOLS --------------------------

	.type		.nv.reservedSmem.offset0,@object
	.size		.nv.reservedSmem.offset0,0x4
